//
// Generated by NVIDIA NVVM Compiler
//
// Compiler Build ID: CL-36424714
// Cuda compilation tools, release 13.0, V13.0.88
// Based on NVVM 20.0.0
//

.version 9.0
.target sm_100
.address_size 64

	// .globl	_Z15kernel_gaussianPdiiii
.global .align 1 .b8 _ZN34_INTERNAL_60a6c5fb_4_k_cu_6aab792d4cuda3std3__45__cpo5beginE[1];
.global .align 1 .b8 _ZN34_INTERNAL_60a6c5fb_4_k_cu_6aab792d4cuda3std3__45__cpo3endE[1];
.global .align 1 .b8 _ZN34_INTERNAL_60a6c5fb_4_k_cu_6aab792d4cuda3std3__45__cpo6cbeginE[1];
.global .align 1 .b8 _ZN34_INTERNAL_60a6c5fb_4_k_cu_6aab792d4cuda3std3__45__cpo4cendE[1];
.global .align 1 .b8 _ZN34_INTERNAL_60a6c5fb_4_k_cu_6aab792d4cuda3std3__45__cpo6rbeginE[1];
.global .align 1 .b8 _ZN34_INTERNAL_60a6c5fb_4_k_cu_6aab792d4cuda3std3__45__cpo4rendE[1];
.global .align 1 .b8 _ZN34_INTERNAL_60a6c5fb_4_k_cu_6aab792d4cuda3std3__45__cpo7crbeginE[1];
.global .align 1 .b8 _ZN34_INTERNAL_60a6c5fb_4_k_cu_6aab792d4cuda3std3__45__cpo5crendE[1];
.global .align 1 .b8 _ZN34_INTERNAL_60a6c5fb_4_k_cu_6aab792d4cuda3std3__436_GLOBAL__N__60a6c5fb_4_k_cu_6aab792d6ignoreE[1];
.global .align 1 .b8 _ZN34_INTERNAL_60a6c5fb_4_k_cu_6aab792d4cuda3std3__419piecewise_constructE[1];
.global .align 1 .b8 _ZN34_INTERNAL_60a6c5fb_4_k_cu_6aab792d4cuda3std3__48in_placeE[1];
.global .align 1 .b8 _ZN34_INTERNAL_60a6c5fb_4_k_cu_6aab792d4cuda3std3__420unreachable_sentinelE[1];
.global .align 1 .b8 _ZN34_INTERNAL_60a6c5fb_4_k_cu_6aab792d4cuda3std3__47nulloptE[1];
.global .align 1 .b8 _ZN34_INTERNAL_60a6c5fb_4_k_cu_6aab792d4cuda3std3__48unexpectE[1];
.global .align 1 .b8 _ZN34_INTERNAL_60a6c5fb_4_k_cu_6aab792d4cuda3std6ranges3__45__cpo4swapE[1];
.global .align 1 .b8 _ZN34_INTERNAL_60a6c5fb_4_k_cu_6aab792d4cuda3std6ranges3__45__cpo9iter_moveE[1];
.global .align 1 .b8 _ZN34_INTERNAL_60a6c5fb_4_k_cu_6aab792d4cuda3std6ranges3__45__cpo5beginE[1];
.global .align 1 .b8 _ZN34_INTERNAL_60a6c5fb_4_k_cu_6aab792d4cuda3std6ranges3__45__cpo3endE[1];
.global .align 1 .b8 _ZN34_INTERNAL_60a6c5fb_4_k_cu_6aab792d4cuda3std6ranges3__45__cpo6cbeginE[1];
.global .align 1 .b8 _ZN34_INTERNAL_60a6c5fb_4_k_cu_6aab792d4cuda3std6ranges3__45__cpo4cendE[1];
.global .align 1 .b8 _ZN34_INTERNAL_60a6c5fb_4_k_cu_6aab792d4cuda3std6ranges3__45__cpo7advanceE[1];
.global .align 1 .b8 _ZN34_INTERNAL_60a6c5fb_4_k_cu_6aab792d4cuda3std6ranges3__45__cpo9iter_swapE[1];
.global .align 1 .b8 _ZN34_INTERNAL_60a6c5fb_4_k_cu_6aab792d4cuda3std6ranges3__45__cpo4nextE[1];
.global .align 1 .b8 _ZN34_INTERNAL_60a6c5fb_4_k_cu_6aab792d4cuda3std6ranges3__45__cpo4prevE[1];
.global .align 1 .b8 _ZN34_INTERNAL_60a6c5fb_4_k_cu_6aab792d4cuda3std6ranges3__45__cpo4dataE[1];
.global .align 1 .b8 _ZN34_INTERNAL_60a6c5fb_4_k_cu_6aab792d4cuda3std6ranges3__45__cpo5cdataE[1];
.global .align 1 .b8 _ZN34_INTERNAL_60a6c5fb_4_k_cu_6aab792d4cuda3std6ranges3__45__cpo4sizeE[1];
.global .align 1 .b8 _ZN34_INTERNAL_60a6c5fb_4_k_cu_6aab792d4cuda3std6ranges3__45__cpo5ssizeE[1];
.global .align 1 .b8 _ZN34_INTERNAL_60a6c5fb_4_k_cu_6aab792d4cuda3std6ranges3__45__cpo8distanceE[1];
.global .align 1 .b8 _ZN34_INTERNAL_60a6c5fb_4_k_cu_6aab792d6thrust24THRUST_300001_SM_1000_NS8cuda_cub3parE[1];
.global .align 1 .b8 _ZN34_INTERNAL_60a6c5fb_4_k_cu_6aab792d6thrust24THRUST_300001_SM_1000_NS8cuda_cub10par_nosyncE[1];
.global .align 1 .b8 _ZN34_INTERNAL_60a6c5fb_4_k_cu_6aab792d6thrust24THRUST_300001_SM_1000_NS6system6detail10sequential3seqE[1];
.global .align 1 .b8 _ZN34_INTERNAL_60a6c5fb_4_k_cu_6aab792d6thrust24THRUST_300001_SM_1000_NS6system3cpp3parE[1];
.global .align 1 .b8 _ZN34_INTERNAL_60a6c5fb_4_k_cu_6aab792d6thrust24THRUST_300001_SM_1000_NS12placeholders2_1E[1];
.global .align 1 .b8 _ZN34_INTERNAL_60a6c5fb_4_k_cu_6aab792d6thrust24THRUST_300001_SM_1000_NS12placeholders2_2E[1];
.global .align 1 .b8 _ZN34_INTERNAL_60a6c5fb_4_k_cu_6aab792d6thrust24THRUST_300001_SM_1000_NS12placeholders2_3E[1];
.global .align 1 .b8 _ZN34_INTERNAL_60a6c5fb_4_k_cu_6aab792d6thrust24THRUST_300001_SM_1000_NS12placeholders2_4E[1];
.global .align 1 .b8 _ZN34_INTERNAL_60a6c5fb_4_k_cu_6aab792d6thrust24THRUST_300001_SM_1000_NS12placeholders2_5E[1];
.global .align 1 .b8 _ZN34_INTERNAL_60a6c5fb_4_k_cu_6aab792d6thrust24THRUST_300001_SM_1000_NS12placeholders2_6E[1];
.global .align 1 .b8 _ZN34_INTERNAL_60a6c5fb_4_k_cu_6aab792d6thrust24THRUST_300001_SM_1000_NS12placeholders2_7E[1];
.global .align 1 .b8 _ZN34_INTERNAL_60a6c5fb_4_k_cu_6aab792d6thrust24THRUST_300001_SM_1000_NS12placeholders2_8E[1];
.global .align 1 .b8 _ZN34_INTERNAL_60a6c5fb_4_k_cu_6aab792d6thrust24THRUST_300001_SM_1000_NS12placeholders2_9E[1];
.global .align 1 .b8 _ZN34_INTERNAL_60a6c5fb_4_k_cu_6aab792d6thrust24THRUST_300001_SM_1000_NS12placeholders3_10E[1];
.global .align 1 .b8 _ZN34_INTERNAL_60a6c5fb_4_k_cu_6aab792d6thrust24THRUST_300001_SM_1000_NS3seqE[1];
.global .align 1 .b8 _ZN34_INTERNAL_60a6c5fb_4_k_cu_6aab792d6thrust24THRUST_300001_SM_1000_NS6deviceE[1];
.extern .shared .align 16 .b8 _ZN6thrust24THRUST_300001_SM_1000_NS8cuda_cub4core6detail5shmemE[];

.visible .entry _Z15kernel_gaussianPdiiii(
	.param .u64 .ptr .align 1 _Z15kernel_gaussianPdiiii_param_0,
	.param .u32 _Z15kernel_gaussianPdiiii_param_1,
	.param .u32 _Z15kernel_gaussianPdiiii_param_2,
	.param .u32 _Z15kernel_gaussianPdiiii_param_3,
	.param .u32 _Z15kernel_gaussianPdiiii_param_4
)
{
	.reg .pred 	%p<10>;
	.reg .b32 	%r<56>;
	.reg .b64 	%rd<30>;
	.reg .b64 	%fd<50>;

	ld.param.u64 	%rd9, [_Z15kernel_gaussianPdiiii_param_0];
	ld.param.u32 	%r19, [_Z15kernel_gaussianPdiiii_param_1];
	ld.param.u32 	%r20, [_Z15kernel_gaussianPdiiii_param_2];
	ld.param.u32 	%r22, [_Z15kernel_gaussianPdiiii_param_4];
	cvta.to.global.u64 	%rd1, %rd9;
	mov.u32 	%r1, %ntid.x;
	mov.u32 	%r23, %ntid.y;
	mov.u32 	%r24, %ctaid.y;
	mov.u32 	%r25, %tid.y;
	mov.u32 	%r26, %nctaid.x;
	mul.lo.s32 	%r2, %r1, %r26;
	mad.lo.s32 	%r27, %r23, %r24, %r25;
	add.s32 	%r28, %r27, %r22;
	add.s32 	%r53, %r28, 1;
	setp.ge.s32 	%p1, %r53, %r20;
	@%p1 bra 	$L__BB0_10;
	ld.param.u32 	%r51, [_Z15kernel_gaussianPdiiii_param_3];
	mov.u32 	%r29, %ctaid.x;
	mul.lo.s32 	%r30, %r1, %r29;
	mov.u32 	%r31, %tid.x;
	add.s32 	%r32, %r31, %r30;
	add.s32 	%r33, %r32, 1;
	add.s32 	%r4, %r33, %r51;
	mul.lo.s32 	%r5, %r22, %r19;
	add.s32 	%r34, %r5, %r51;
	mul.wide.s32 	%rd10, %r34, 8;
	add.s64 	%rd2, %rd1, %rd10;
	add.s32 	%r35, %r31, %r51;
	add.s32 	%r36, %r2, %r30;
	add.s32 	%r37, %r35, %r36;
	add.s32 	%r38, %r37, 1;
	max.s32 	%r39, %r19, %r38;
	not.b32 	%r40, %r36;
	add.s32 	%r41, %r39, %r40;
	sub.s32 	%r42, %r41, %r35;
	setp.ne.s32 	%p2, %r42, 0;
	selp.u32 	%r6, 1, 0, %p2;
	selp.s32 	%r43, -1, 0, %p2;
	add.s32 	%r7, %r42, %r43;
	mul.wide.s32 	%rd3, %r33, 8;
	add.s64 	%rd4, %rd2, %rd3;
	add.s32 	%r8, %r4, %r2;
	mul.wide.s32 	%rd5, %r2, 8;
	add.s32 	%r9, %r8, %r2;
	div.u32 	%r45, %r7, %r2;
	add.s32 	%r12, %r45, %r6;
$L__BB0_2:
	setp.ge.s32 	%p3, %r4, %r19;
	@%p3 bra 	$L__BB0_9;
	ld.param.u32 	%r52, [_Z15kernel_gaussianPdiiii_param_3];
	ld.param.u64 	%rd28, [_Z15kernel_gaussianPdiiii_param_0];
	mul.lo.s32 	%r11, %r53, %r19;
	add.s32 	%r44, %r11, %r52;
	cvta.to.global.u64 	%rd11, %rd28;
	mul.wide.s32 	%rd12, %r44, 8;
	add.s64 	%rd6, %rd11, %rd12;
	and.b32  	%r13, %r12, 3;
	setp.eq.s32 	%p4, %r13, 3;
	mov.u32 	%r54, %r4;
	@%p4 bra 	$L__BB0_7;
	ld.global.f64 	%fd1, [%rd6];
	ld.global.f64 	%fd2, [%rd4];
	mul.f64 	%fd3, %fd1, %fd2;
	ld.global.f64 	%fd4, [%rd2];
	div.rn.f64 	%fd5, %fd3, %fd4;
	add.s64 	%rd7, %rd6, %rd3;
	ld.global.f64 	%fd6, [%rd7];
	sub.f64 	%fd7, %fd6, %fd5;
	st.global.f64 	[%rd7], %fd7;
	setp.eq.s32 	%p5, %r13, 0;
	mov.u32 	%r54, %r8;
	@%p5 bra 	$L__BB0_7;
	ld.global.f64 	%fd8, [%rd6];
	add.s64 	%rd13, %rd4, %rd5;
	ld.global.f64 	%fd9, [%rd13];
	mul.f64 	%fd10, %fd8, %fd9;
	ld.global.f64 	%fd11, [%rd2];
	div.rn.f64 	%fd12, %fd10, %fd11;
	add.s64 	%rd8, %rd7, %rd5;
	ld.global.f64 	%fd13, [%rd8];
	sub.f64 	%fd14, %fd13, %fd12;
	st.global.f64 	[%rd8], %fd14;
	setp.eq.s32 	%p6, %r13, 1;
	mov.u32 	%r54, %r9;
	@%p6 bra 	$L__BB0_7;
	add.s32 	%r54, %r9, %r2;
	ld.global.f64 	%fd15, [%rd6];
	add.s64 	%rd15, %rd13, %rd5;
	ld.global.f64 	%fd16, [%rd15];
	mul.f64 	%fd17, %fd15, %fd16;
	ld.global.f64 	%fd18, [%rd2];
	div.rn.f64 	%fd19, %fd17, %fd18;
	add.s64 	%rd16, %rd8, %rd5;
	ld.global.f64 	%fd20, [%rd16];
	sub.f64 	%fd21, %fd20, %fd19;
	st.global.f64 	[%rd16], %fd21;
$L__BB0_7:
	setp.lt.u32 	%p7, %r12, 3;
	@%p7 bra 	$L__BB0_9;
$L__BB0_8:
	ld.param.u64 	%rd29, [_Z15kernel_gaussianPdiiii_param_0];
	ld.global.f64 	%fd22, [%rd6];
	add.s32 	%r46, %r54, %r5;
	cvta.to.global.u64 	%rd17, %rd29;
	mul.wide.s32 	%rd18, %r46, 8;
	add.s64 	%rd19, %rd17, %rd18;
	ld.global.f64 	%fd23, [%rd19];
	mul.f64 	%fd24, %fd22, %fd23;
	ld.global.f64 	%fd25, [%rd2];
	div.rn.f64 	%fd26, %fd24, %fd25;
	add.s32 	%r47, %r54, %r11;
	mul.wide.s32 	%rd20, %r47, 8;
	add.s64 	%rd21, %rd17, %rd20;
	ld.global.f64 	%fd27, [%rd21];
	sub.f64 	%fd28, %fd27, %fd26;
	st.global.f64 	[%rd21], %fd28;
	ld.global.f64 	%fd29, [%rd6];
	add.s64 	%rd22, %rd19, %rd5;
	ld.global.f64 	%fd30, [%rd22];
	mul.f64 	%fd31, %fd29, %fd30;
	ld.global.f64 	%fd32, [%rd2];
	div.rn.f64 	%fd33, %fd31, %fd32;
	add.s64 	%rd23, %rd21, %rd5;
	ld.global.f64 	%fd34, [%rd23];
	sub.f64 	%fd35, %fd34, %fd33;
	st.global.f64 	[%rd23], %fd35;
	ld.global.f64 	%fd36, [%rd6];
	add.s64 	%rd24, %rd22, %rd5;
	ld.global.f64 	%fd37, [%rd24];
	mul.f64 	%fd38, %fd36, %fd37;
	ld.global.f64 	%fd39, [%rd2];
	div.rn.f64 	%fd40, %fd38, %fd39;
	add.s64 	%rd25, %rd23, %rd5;
	ld.global.f64 	%fd41, [%rd25];
	sub.f64 	%fd42, %fd41, %fd40;
	st.global.f64 	[%rd25], %fd42;
	ld.global.f64 	%fd43, [%rd6];
	add.s64 	%rd26, %rd24, %rd5;
	ld.global.f64 	%fd44, [%rd26];
	mul.f64 	%fd45, %fd43, %fd44;
	ld.global.f64 	%fd46, [%rd2];
	div.rn.f64 	%fd47, %fd45, %fd46;
	add.s64 	%rd27, %rd25, %rd5;
	ld.global.f64 	%fd48, [%rd27];
	sub.f64 	%fd49, %fd48, %fd47;
	st.global.f64 	[%rd27], %fd49;
	shl.b32 	%r48, %r2, 2;
	add.s32 	%r54, %r48, %r54;
	setp.lt.s32 	%p8, %r54, %r19;
	@%p8 bra 	$L__BB0_8;
$L__BB0_9:
	mov.u32 	%r50, %nctaid.y;
	mad.lo.s32 	%r53, %r23, %r50, %r53;
	setp.lt.s32 	%p9, %r53, %r20;
	@%p9 bra 	$L__BB0_2;
$L__BB0_10:
	ret;

}
	// .globl	_Z11kernel_swapPdiiiii
.visible .entry _Z11kernel_swapPdiiiii(
	.param .u64 .ptr .align 1 _Z11kernel_swapPdiiiii_param_0,
	.param .u32 _Z11kernel_swapPdiiiii_param_1,
	.param .u32 _Z11kernel_swapPdiiiii_param_2,
	.param .u32 _Z11kernel_swapPdiiiii_param_3,
	.param .u32 _Z11kernel_swapPdiiiii_param_4,
	.param .u32 _Z11kernel_swapPdiiiii_param_5
)
{
	.reg .pred 	%p<7>;
	.reg .b32 	%r<60>;
	.reg .b64 	%rd<23>;
	.reg .b64 	%fd<11>;

	ld.param.u64 	%rd2, [_Z11kernel_swapPdiiiii_param_0];
	ld.param.u32 	%r19, [_Z11kernel_swapPdiiiii_param_1];
	ld.param.u32 	%r20, [_Z11kernel_swapPdiiiii_param_2];
	ld.param.u32 	%r23, [_Z11kernel_swapPdiiiii_param_3];
	ld.param.u32 	%r21, [_Z11kernel_swapPdiiiii_param_4];
	ld.param.u32 	%r22, [_Z11kernel_swapPdiiiii_param_5];
	cvta.to.global.u64 	%rd1, %rd2;
	mov.u32 	%r24, %ntid.x;
	mov.u32 	%r25, %ctaid.x;
	mov.u32 	%r26, %tid.x;
	mad.lo.s32 	%r27, %r24, %r25, %r26;
	mov.u32 	%r28, %nctaid.x;
	mul.lo.s32 	%r1, %r24, %r28;
	add.s32 	%r58, %r27, %r23;
	setp.ge.s32 	%p1, %r58, %r20;
	@%p1 bra 	$L__BB1_6;
	add.s32 	%r29, %r58, %r1;
	max.s32 	%r30, %r20, %r29;
	setp.lt.s32 	%p2, %r29, %r20;
	selp.u32 	%r31, 1, 0, %p2;
	add.s32 	%r32, %r29, %r31;
	sub.s32 	%r33, %r30, %r32;
	div.u32 	%r34, %r33, %r1;
	add.s32 	%r3, %r34, %r31;
	and.b32  	%r35, %r3, 3;
	setp.eq.s32 	%p3, %r35, 3;
	@%p3 bra 	$L__BB1_4;
	mul.lo.s32 	%r36, %r19, %r58;
	add.s32 	%r56, %r22, %r36;
	mul.lo.s32 	%r5, %r1, %r19;
	add.s32 	%r55, %r21, %r36;
	add.s32 	%r37, %r3, 1;
	and.b32  	%r38, %r37, 3;
	neg.s32 	%r54, %r38;
$L__BB1_3:
	.pragma "nounroll";
	mul.wide.s32 	%rd3, %r55, 8;
	add.s64 	%rd4, %rd1, %rd3;
	ld.global.f64 	%fd1, [%rd4];
	mul.wide.s32 	%rd5, %r56, 8;
	add.s64 	%rd6, %rd1, %rd5;
	ld.global.f64 	%fd2, [%rd6];
	st.global.f64 	[%rd4], %fd2;
	st.global.f64 	[%rd6], %fd1;
	add.s32 	%r58, %r58, %r1;
	add.s32 	%r56, %r56, %r5;
	add.s32 	%r55, %r55, %r5;
	add.s32 	%r54, %r54, 1;
	setp.ne.s32 	%p4, %r54, 0;
	@%p4 bra 	$L__BB1_3;
$L__BB1_4:
	setp.lt.u32 	%p5, %r3, 3;
	@%p5 bra 	$L__BB1_6;
$L__BB1_5:
	mul.lo.s32 	%r39, %r58, %r19;
	add.s32 	%r40, %r39, %r21;
	mul.wide.s32 	%rd7, %r40, 8;
	add.s64 	%rd8, %rd1, %rd7;
	ld.global.f64 	%fd3, [%rd8];
	add.s32 	%r41, %r39, %r22;
	mul.wide.s32 	%rd9, %r41, 8;
	add.s64 	%rd10, %rd1, %rd9;
	ld.global.f64 	%fd4, [%rd10];
	st.global.f64 	[%rd8], %fd4;
	st.global.f64 	[%rd10], %fd3;
	add.s32 	%r42, %r58, %r1;
	mul.lo.s32 	%r43, %r42, %r19;
	add.s32 	%r44, %r43, %r21;
	mul.wide.s32 	%rd11, %r44, 8;
	add.s64 	%rd12, %rd1, %rd11;
	ld.global.f64 	%fd5, [%rd12];
	add.s32 	%r45, %r43, %r22;
	mul.wide.s32 	%rd13, %r45, 8;
	add.s64 	%rd14, %rd1, %rd13;
	ld.global.f64 	%fd6, [%rd14];
	st.global.f64 	[%rd12], %fd6;
	st.global.f64 	[%rd14], %fd5;
	add.s32 	%r46, %r42, %r1;
	mul.lo.s32 	%r47, %r46, %r19;
	add.s32 	%r48, %r47, %r21;
	mul.wide.s32 	%rd15, %r48, 8;
	add.s64 	%rd16, %rd1, %rd15;
	ld.global.f64 	%fd7, [%rd16];
	add.s32 	%r49, %r47, %r22;
	mul.wide.s32 	%rd17, %r49, 8;
	add.s64 	%rd18, %rd1, %rd17;
	ld.global.f64 	%fd8, [%rd18];
	st.global.f64 	[%rd16], %fd8;
	st.global.f64 	[%rd18], %fd7;
	add.s32 	%r50, %r46, %r1;
	mul.lo.s32 	%r51, %r50, %r19;
	add.s32 	%r52, %r51, %r21;
	mul.wide.s32 	%rd19, %r52, 8;
	add.s64 	%rd20, %rd1, %rd19;
	ld.global.f64 	%fd9, [%rd20];
	add.s32 	%r53, %r51, %r22;
	mul.wide.s32 	%rd21, %r53, 8;
	add.s64 	%rd22, %rd1, %rd21;
	ld.global.f64 	%fd10, [%rd22];
	st.global.f64 	[%rd20], %fd10;
	st.global.f64 	[%rd22], %fd9;
	add.s32 	%r58, %r50, %r1;
	setp.lt.s32 	%p6, %r58, %r20;
	@%p6 bra 	$L__BB1_5;
$L__BB1_6:
	ret;

}
	// .globl	_ZN6thrust24THRUST_300001_SM_1000_NS8cuda_cub4core6detail13_kernel_agentINS1_8__reduce11ReduceAgentINS0_12zip_iteratorIN4cuda3std3__45tupleIJNS0_10device_ptrIdEENS0_17counting_iteratorIlNS0_11use_defaultESF_SF_EEEEEEEPNSB_IJdlEEESJ_iNS1_9__extrema9arg_max_fIdl10comparatorEEEEJSI_SK_iSO_EEEvDpT0_
.visible .entry _ZN6thrust24THRUST_300001_SM_1000_NS8cuda_cub4core6detail13_kernel_agentINS1_8__reduce11ReduceAgentINS0_12zip_iteratorIN4cuda3std3__45tupleIJNS0_10device_ptrIdEENS0_17counting_iteratorIlNS0_11use_defaultESF_SF_EEEEEEEPNSB_IJdlEEESJ_iNS1_9__extrema9arg_max_fIdl10comparatorEEEEJSI_SK_iSO_EEEvDpT0_(
	.param .align 8 .b8 _ZN6thrust24THRUST_300001_SM_1000_NS8cuda_cub4core6detail13_kernel_agentINS1_8__reduce11ReduceAgentINS0_12zip_iteratorIN4cuda3std3__45tupleIJNS0_10device_ptrIdEENS0_17counting_iteratorIlNS0_11use_defaultESF_SF_EEEEEEEPNSB_IJdlEEESJ_iNS1_9__extrema9arg_max_fIdl10comparatorEEEEJSI_SK_iSO_EEEvDpT0__param_0[16],
	.param .u64 .ptr .align 1 _ZN6thrust24THRUST_300001_SM_1000_NS8cuda_cub4core6detail13_kernel_agentINS1_8__reduce11ReduceAgentINS0_12zip_iteratorIN4cuda3std3__45tupleIJNS0_10device_ptrIdEENS0_17counting_iteratorIlNS0_11use_defaultESF_SF_EEEEEEEPNSB_IJdlEEESJ_iNS1_9__extrema9arg_max_fIdl10comparatorEEEEJSI_SK_iSO_EEEvDpT0__param_1,
	.param .u32 _ZN6thrust24THRUST_300001_SM_1000_NS8cuda_cub4core6detail13_kernel_agentINS1_8__reduce11ReduceAgentINS0_12zip_iteratorIN4cuda3std3__45tupleIJNS0_10device_ptrIdEENS0_17counting_iteratorIlNS0_11use_defaultESF_SF_EEEEEEEPNSB_IJdlEEESJ_iNS1_9__extrema9arg_max_fIdl10comparatorEEEEJSI_SK_iSO_EEEvDpT0__param_2,
	.param .align 1 .b8 _ZN6thrust24THRUST_300001_SM_1000_NS8cuda_cub4core6detail13_kernel_agentINS1_8__reduce11ReduceAgentINS0_12zip_iteratorIN4cuda3std3__45tupleIJNS0_10device_ptrIdEENS0_17counting_iteratorIlNS0_11use_defaultESF_SF_EEEEEEEPNSB_IJdlEEESJ_iNS1_9__extrema9arg_max_fIdl10comparatorEEEEJSI_SK_iSO_EEEvDpT0__param_3[1]
)
.maxntid 256
{
	.reg .pred 	%p<213>;
	.reg .b32 	%r<400>;
	.reg .b64 	%rd<368>;
	.reg .b64 	%fd<352>;

	ld.param.u64 	%rd198, [_ZN6thrust24THRUST_300001_SM_1000_NS8cuda_cub4core6detail13_kernel_agentINS1_8__reduce11ReduceAgentINS0_12zip_iteratorIN4cuda3std3__45tupleIJNS0_10device_ptrIdEENS0_17counting_iteratorIlNS0_11use_defaultESF_SF_EEEEEEEPNSB_IJdlEEESJ_iNS1_9__extrema9arg_max_fIdl10comparatorEEEEJSI_SK_iSO_EEEvDpT0__param_0+8];
	ld.param.u64 	%rd197, [_ZN6thrust24THRUST_300001_SM_1000_NS8cuda_cub4core6detail13_kernel_agentINS1_8__reduce11ReduceAgentINS0_12zip_iteratorIN4cuda3std3__45tupleIJNS0_10device_ptrIdEENS0_17counting_iteratorIlNS0_11use_defaultESF_SF_EEEEEEEPNSB_IJdlEEESJ_iNS1_9__extrema9arg_max_fIdl10comparatorEEEEJSI_SK_iSO_EEEvDpT0__param_0];
	ld.param.u32 	%r36, [_ZN6thrust24THRUST_300001_SM_1000_NS8cuda_cub4core6detail13_kernel_agentINS1_8__reduce11ReduceAgentINS0_12zip_iteratorIN4cuda3std3__45tupleIJNS0_10device_ptrIdEENS0_17counting_iteratorIlNS0_11use_defaultESF_SF_EEEEEEEPNSB_IJdlEEESJ_iNS1_9__extrema9arg_max_fIdl10comparatorEEEEJSI_SK_iSO_EEEvDpT0__param_2];
	setp.eq.s32 	%p1, %r36, 0;
	@%p1 bra 	$L__BB2_206;
	cvta.to.global.u64 	%rd1, %rd197;
	setp.gt.s32 	%p2, %r36, 1279;
	@%p2 bra 	$L__BB2_122;
	mov.u32 	%r1, %tid.x;
	setp.ge.s32 	%p96, %r1, %r36;
	mov.f64 	%fd298, 0d0000000000000000;
	mov.b64 	%rd309, 0;
	mov.u32 	%r391, %r1;
	@%p96 bra 	$L__BB2_4;
	cvt.u64.u32 	%rd265, %r1;
	mul.wide.u32 	%rd266, %r1, 8;
	add.s64 	%rd267, %rd1, %rd266;
	add.s64 	%rd309, %rd198, %rd265;
	ld.global.f64 	%fd298, [%rd267];
	add.s32 	%r391, %r1, 256;
$L__BB2_4:
	setp.ge.s32 	%p97, %r391, %r36;
	@%p97 bra 	$L__BB2_26;
	not.b32 	%r160, %r391;
	add.s32 	%r4, %r36, %r160;
	and.b32  	%r161, %r4, 768;
	setp.eq.s32 	%p98, %r161, 768;
	@%p98 bra 	$L__BB2_11;
	cvt.u64.u32 	%rd269, %r391;
	add.s64 	%rd300, %rd198, %rd269;
	mul.wide.u32 	%rd270, %r391, 8;
	add.s64 	%rd299, %rd1, %rd270;
	shr.u32 	%r162, %r4, 8;
	add.s32 	%r163, %r162, 1;
	and.b32  	%r164, %r163, 3;
	neg.s32 	%r389, %r164;
$L__BB2_7:
	.pragma "nounroll";
	mov.u64 	%rd9, %rd309;
	mov.f64 	%fd3, %fd298;
	ld.global.f64 	%fd4, [%rd299];
	abs.f64 	%fd5, %fd3;
	abs.f64 	%fd6, %fd4;
	setp.lt.f64 	%p99, %fd5, %fd6;
	mov.u64 	%rd309, %rd300;
	mov.f64 	%fd298, %fd4;
	@%p99 bra 	$L__BB2_10;
	setp.lt.f64 	%p100, %fd6, %fd5;
	mov.u64 	%rd309, %rd9;
	mov.f64 	%fd298, %fd3;
	@%p100 bra 	$L__BB2_10;
	setp.lt.s64 	%p101, %rd9, %rd300;
	min.s64 	%rd309, %rd9, %rd300;
	selp.f64 	%fd298, %fd3, %fd4, %p101;
$L__BB2_10:
	add.s32 	%r391, %r391, 256;
	add.s64 	%rd300, %rd300, 256;
	add.s64 	%rd299, %rd299, 2048;
	add.s32 	%r389, %r389, 1;
	setp.ne.s32 	%p102, %r389, 0;
	@%p102 bra 	$L__BB2_7;
$L__BB2_11:
	setp.lt.u32 	%p103, %r4, 768;
	@%p103 bra 	$L__BB2_26;
	add.s32 	%r392, %r391, 512;
$L__BB2_13:
	mov.u32 	%r12, %r392;
	add.s32 	%r165, %r12, -512;
	cvt.s64.s32 	%rd271, %r165;
	mul.wide.s32 	%rd272, %r165, 8;
	add.s64 	%rd17, %rd1, %rd272;
	add.s64 	%rd18, %rd198, %rd271;
	ld.global.f64 	%fd12, [%rd17];
	abs.f64 	%fd13, %fd298;
	abs.f64 	%fd14, %fd12;
	setp.lt.f64 	%p104, %fd13, %fd14;
	mov.u64 	%rd306, %rd18;
	mov.f64 	%fd295, %fd12;
	@%p104 bra 	$L__BB2_16;
	setp.lt.f64 	%p105, %fd14, %fd13;
	mov.u64 	%rd306, %rd309;
	mov.f64 	%fd295, %fd298;
	@%p105 bra 	$L__BB2_16;
	setp.lt.s64 	%p106, %rd309, %rd18;
	min.s64 	%rd306, %rd309, %rd18;
	selp.f64 	%fd295, %fd298, %fd12, %p106;
$L__BB2_16:
	add.s32 	%r166, %r12, -256;
	cvt.s64.s32 	%rd273, %r166;
	add.s64 	%rd21, %rd198, %rd273;
	ld.global.f64 	%fd17, [%rd17+2048];
	abs.f64 	%fd18, %fd295;
	abs.f64 	%fd19, %fd17;
	setp.lt.f64 	%p107, %fd18, %fd19;
	mov.u64 	%rd307, %rd21;
	mov.f64 	%fd296, %fd17;
	@%p107 bra 	$L__BB2_19;
	setp.lt.f64 	%p108, %fd19, %fd18;
	mov.u64 	%rd307, %rd306;
	mov.f64 	%fd296, %fd295;
	@%p108 bra 	$L__BB2_19;
	setp.lt.s64 	%p109, %rd306, %rd21;
	min.s64 	%rd307, %rd306, %rd21;
	selp.f64 	%fd296, %fd295, %fd17, %p109;
$L__BB2_19:
	cvt.s64.s32 	%rd274, %r12;
	add.s64 	%rd24, %rd198, %rd274;
	ld.global.f64 	%fd22, [%rd17+4096];
	abs.f64 	%fd23, %fd296;
	abs.f64 	%fd24, %fd22;
	setp.lt.f64 	%p110, %fd23, %fd24;
	mov.u64 	%rd308, %rd24;
	mov.f64 	%fd297, %fd22;
	@%p110 bra 	$L__BB2_22;
	setp.lt.f64 	%p111, %fd24, %fd23;
	mov.u64 	%rd308, %rd307;
	mov.f64 	%fd297, %fd296;
	@%p111 bra 	$L__BB2_22;
	setp.lt.s64 	%p112, %rd307, %rd24;
	min.s64 	%rd308, %rd307, %rd24;
	selp.f64 	%fd297, %fd296, %fd22, %p112;
$L__BB2_22:
	add.s32 	%r167, %r12, 256;
	cvt.s64.s32 	%rd275, %r167;
	add.s64 	%rd27, %rd198, %rd275;
	ld.global.f64 	%fd27, [%rd17+6144];
	abs.f64 	%fd28, %fd297;
	abs.f64 	%fd29, %fd27;
	setp.lt.f64 	%p113, %fd28, %fd29;
	mov.u64 	%rd309, %rd27;
	mov.f64 	%fd298, %fd27;
	@%p113 bra 	$L__BB2_25;
	setp.lt.f64 	%p114, %fd29, %fd28;
	mov.u64 	%rd309, %rd308;
	mov.f64 	%fd298, %fd297;
	@%p114 bra 	$L__BB2_25;
	setp.lt.s64 	%p115, %rd308, %rd27;
	min.s64 	%rd309, %rd308, %rd27;
	selp.f64 	%fd298, %fd297, %fd27, %p115;
$L__BB2_25:
	add.s32 	%r392, %r12, 1024;
	add.s32 	%r168, %r12, 512;
	setp.lt.s32 	%p116, %r168, %r36;
	@%p116 bra 	$L__BB2_13;
$L__BB2_26:
	setp.lt.s32 	%p117, %r36, 256;
	@%p117 bra 	$L__BB2_71;
	// begin inline asm
	mov.u32 %r282, %laneid;
	// end inline asm
	mov.b64 	%rd286, %fd298;
	mov.b64 	{%r284, %r289}, %rd286;
	mov.b32 	%r300, 1;
	mov.b32 	%r301, 31;
	mov.b32 	%r302, -1;
	// begin inline asm
	shfl.sync.down.b32 %r283, %r284, %r300, %r301, %r302;
	// end inline asm
	// begin inline asm
	shfl.sync.down.b32 %r288, %r289, %r300, %r301, %r302;
	// end inline asm
	mov.b64 	%rd287, {%r283, %r288};
	mov.b64 	%fd33, %rd287;
	mov.b64 	{%r294, %r299}, %rd309;
	// begin inline asm
	shfl.sync.down.b32 %r293, %r294, %r300, %r301, %r302;
	// end inline asm
	// begin inline asm
	shfl.sync.down.b32 %r298, %r299, %r300, %r301, %r302;
	// end inline asm
	mov.b64 	%rd31, {%r293, %r298};
	setp.gt.s32 	%p169, %r282, 30;
	mov.u64 	%rd311, %rd309;
	mov.f64 	%fd300, %fd298;
	@%p169 bra 	$L__BB2_31;
	abs.f64 	%fd34, %fd298;
	abs.f64 	%fd35, %fd33;
	setp.lt.f64 	%p170, %fd34, %fd35;
	mov.u64 	%rd311, %rd31;
	mov.f64 	%fd300, %fd33;
	@%p170 bra 	$L__BB2_31;
	setp.lt.f64 	%p171, %fd35, %fd34;
	mov.u64 	%rd311, %rd309;
	mov.f64 	%fd300, %fd298;
	@%p171 bra 	$L__BB2_31;
	setp.lt.s64 	%p172, %rd309, %rd31;
	min.s64 	%rd311, %rd309, %rd31;
	selp.f64 	%fd300, %fd298, %fd33, %p172;
$L__BB2_31:
	mov.b64 	%rd288, %fd300;
	mov.b64 	{%r304, %r309}, %rd288;
	mov.b32 	%r320, 2;
	mov.b32 	%r321, 31;
	mov.b32 	%r322, -1;
	// begin inline asm
	shfl.sync.down.b32 %r303, %r304, %r320, %r321, %r322;
	// end inline asm
	// begin inline asm
	shfl.sync.down.b32 %r308, %r309, %r320, %r321, %r322;
	// end inline asm
	mov.b64 	%rd289, {%r303, %r308};
	mov.b64 	%fd38, %rd289;
	mov.b64 	{%r314, %r319}, %rd311;
	// begin inline asm
	shfl.sync.down.b32 %r313, %r314, %r320, %r321, %r322;
	// end inline asm
	// begin inline asm
	shfl.sync.down.b32 %r318, %r319, %r320, %r321, %r322;
	// end inline asm
	mov.b64 	%rd34, {%r313, %r318};
	setp.gt.s32 	%p173, %r282, 29;
	mov.u64 	%rd312, %rd311;
	mov.f64 	%fd301, %fd300;
	@%p173 bra 	$L__BB2_35;
	abs.f64 	%fd39, %fd300;
	abs.f64 	%fd40, %fd38;
	setp.lt.f64 	%p174, %fd39, %fd40;
	mov.u64 	%rd312, %rd34;
	mov.f64 	%fd301, %fd38;
	@%p174 bra 	$L__BB2_35;
	setp.lt.f64 	%p175, %fd40, %fd39;
	mov.u64 	%rd312, %rd311;
	mov.f64 	%fd301, %fd300;
	@%p175 bra 	$L__BB2_35;
	setp.lt.s64 	%p176, %rd311, %rd34;
	min.s64 	%rd312, %rd311, %rd34;
	selp.f64 	%fd301, %fd300, %fd38, %p176;
$L__BB2_35:
	mov.b64 	%rd290, %fd301;
	mov.b64 	{%r324, %r329}, %rd290;
	mov.b32 	%r340, 4;
	mov.b32 	%r341, 31;
	mov.b32 	%r342, -1;
	// begin inline asm
	shfl.sync.down.b32 %r323, %r324, %r340, %r341, %r342;
	// end inline asm
	// begin inline asm
	shfl.sync.down.b32 %r328, %r329, %r340, %r341, %r342;
	// end inline asm
	mov.b64 	%rd291, {%r323, %r328};
	mov.b64 	%fd43, %rd291;
	mov.b64 	{%r334, %r339}, %rd312;
	// begin inline asm
	shfl.sync.down.b32 %r333, %r334, %r340, %r341, %r342;
	// end inline asm
	// begin inline asm
	shfl.sync.down.b32 %r338, %r339, %r340, %r341, %r342;
	// end inline asm
	mov.b64 	%rd37, {%r333, %r338};
	setp.gt.s32 	%p177, %r282, 27;
	mov.u64 	%rd313, %rd312;
	mov.f64 	%fd302, %fd301;
	@%p177 bra 	$L__BB2_39;
	abs.f64 	%fd44, %fd301;
	abs.f64 	%fd45, %fd43;
	setp.lt.f64 	%p178, %fd44, %fd45;
	mov.u64 	%rd313, %rd37;
	mov.f64 	%fd302, %fd43;
	@%p178 bra 	$L__BB2_39;
	setp.lt.f64 	%p179, %fd45, %fd44;
	mov.u64 	%rd313, %rd312;
	mov.f64 	%fd302, %fd301;
	@%p179 bra 	$L__BB2_39;
	setp.lt.s64 	%p180, %rd312, %rd37;
	min.s64 	%rd313, %rd312, %rd37;
	selp.f64 	%fd302, %fd301, %fd43, %p180;
$L__BB2_39:
	mov.b64 	%rd292, %fd302;
	mov.b64 	{%r344, %r349}, %rd292;
	mov.b32 	%r360, 8;
	mov.b32 	%r361, 31;
	mov.b32 	%r362, -1;
	// begin inline asm
	shfl.sync.down.b32 %r343, %r344, %r360, %r361, %r362;
	// end inline asm
	// begin inline asm
	shfl.sync.down.b32 %r348, %r349, %r360, %r361, %r362;
	// end inline asm
	mov.b64 	%rd293, {%r343, %r348};
	mov.b64 	%fd48, %rd293;
	mov.b64 	{%r354, %r359}, %rd313;
	// begin inline asm
	shfl.sync.down.b32 %r353, %r354, %r360, %r361, %r362;
	// end inline asm
	// begin inline asm
	shfl.sync.down.b32 %r358, %r359, %r360, %r361, %r362;
	// end inline asm
	mov.b64 	%rd40, {%r353, %r358};
	setp.gt.s32 	%p181, %r282, 23;
	mov.u64 	%rd314, %rd313;
	mov.f64 	%fd303, %fd302;
	@%p181 bra 	$L__BB2_43;
	abs.f64 	%fd49, %fd302;
	abs.f64 	%fd50, %fd48;
	setp.lt.f64 	%p182, %fd49, %fd50;
	mov.u64 	%rd314, %rd40;
	mov.f64 	%fd303, %fd48;
	@%p182 bra 	$L__BB2_43;
	setp.lt.f64 	%p183, %fd50, %fd49;
	mov.u64 	%rd314, %rd313;
	mov.f64 	%fd303, %fd302;
	@%p183 bra 	$L__BB2_43;
	setp.lt.s64 	%p184, %rd313, %rd40;
	min.s64 	%rd314, %rd313, %rd40;
	selp.f64 	%fd303, %fd302, %fd48, %p184;
$L__BB2_43:
	mov.b64 	%rd294, %fd303;
	mov.b64 	{%r364, %r369}, %rd294;
	mov.b32 	%r380, 16;
	mov.b32 	%r381, 31;
	mov.b32 	%r382, -1;
	// begin inline asm
	shfl.sync.down.b32 %r363, %r364, %r380, %r381, %r382;
	// end inline asm
	// begin inline asm
	shfl.sync.down.b32 %r368, %r369, %r380, %r381, %r382;
	// end inline asm
	mov.b64 	%rd295, {%r363, %r368};
	mov.b64 	%fd53, %rd295;
	mov.b64 	{%r374, %r379}, %rd314;
	// begin inline asm
	shfl.sync.down.b32 %r373, %r374, %r380, %r381, %r382;
	// end inline asm
	// begin inline asm
	shfl.sync.down.b32 %r378, %r379, %r380, %r381, %r382;
	// end inline asm
	mov.b64 	%rd43, {%r373, %r378};
	setp.gt.s32 	%p185, %r282, 15;
	mov.u64 	%rd367, %rd314;
	mov.f64 	%fd351, %fd303;
	@%p185 bra 	$L__BB2_47;
	abs.f64 	%fd54, %fd303;
	abs.f64 	%fd55, %fd53;
	setp.lt.f64 	%p186, %fd54, %fd55;
	mov.u64 	%rd367, %rd43;
	mov.f64 	%fd351, %fd53;
	@%p186 bra 	$L__BB2_47;
	setp.lt.f64 	%p187, %fd55, %fd54;
	mov.u64 	%rd367, %rd314;
	mov.f64 	%fd351, %fd303;
	@%p187 bra 	$L__BB2_47;
	setp.lt.s64 	%p188, %rd314, %rd43;
	min.s64 	%rd367, %rd314, %rd43;
	selp.f64 	%fd351, %fd303, %fd53, %p188;
$L__BB2_47:
	setp.ne.s32 	%p189, %r282, 0;
	@%p189 bra 	$L__BB2_49;
	shr.u32 	%r383, %r1, 1;
	and.b32  	%r384, %r383, 496;
	mov.u32 	%r385, _ZN6thrust24THRUST_300001_SM_1000_NS8cuda_cub4core6detail5shmemE;
	add.s32 	%r386, %r385, %r384;
	st.shared.f64 	[%r386+8], %fd351;
	st.shared.u64 	[%r386+16], %rd367;
$L__BB2_49:
	bar.sync 	0;
	setp.ne.s32 	%p190, %r1, 0;
	@%p190 bra 	$L__BB2_204;
	ld.shared.f64 	%fd58, [_ZN6thrust24THRUST_300001_SM_1000_NS8cuda_cub4core6detail5shmemE+24];
	ld.shared.u64 	%rd46, [_ZN6thrust24THRUST_300001_SM_1000_NS8cuda_cub4core6detail5shmemE+32];
	abs.f64 	%fd59, %fd351;
	abs.f64 	%fd60, %fd58;
	setp.lt.f64 	%p191, %fd59, %fd60;
	mov.u64 	%rd316, %rd46;
	mov.f64 	%fd305, %fd58;
	@%p191 bra 	$L__BB2_53;
	setp.lt.f64 	%p192, %fd60, %fd59;
	mov.u64 	%rd316, %rd367;
	mov.f64 	%fd305, %fd351;
	@%p192 bra 	$L__BB2_53;
	setp.lt.s64 	%p193, %rd367, %rd46;
	min.s64 	%rd316, %rd367, %rd46;
	selp.f64 	%fd305, %fd351, %fd58, %p193;
$L__BB2_53:
	ld.shared.f64 	%fd63, [_ZN6thrust24THRUST_300001_SM_1000_NS8cuda_cub4core6detail5shmemE+40];
	ld.shared.u64 	%rd49, [_ZN6thrust24THRUST_300001_SM_1000_NS8cuda_cub4core6detail5shmemE+48];
	abs.f64 	%fd64, %fd305;
	abs.f64 	%fd65, %fd63;
	setp.lt.f64 	%p194, %fd64, %fd65;
	mov.u64 	%rd317, %rd49;
	mov.f64 	%fd306, %fd63;
	@%p194 bra 	$L__BB2_56;
	setp.lt.f64 	%p195, %fd65, %fd64;
	mov.u64 	%rd317, %rd316;
	mov.f64 	%fd306, %fd305;
	@%p195 bra 	$L__BB2_56;
	setp.lt.s64 	%p196, %rd316, %rd49;
	min.s64 	%rd317, %rd316, %rd49;
	selp.f64 	%fd306, %fd305, %fd63, %p196;
$L__BB2_56:
	ld.shared.f64 	%fd68, [_ZN6thrust24THRUST_300001_SM_1000_NS8cuda_cub4core6detail5shmemE+56];
	ld.shared.u64 	%rd52, [_ZN6thrust24THRUST_300001_SM_1000_NS8cuda_cub4core6detail5shmemE+64];
	abs.f64 	%fd69, %fd306;
	abs.f64 	%fd70, %fd68;
	setp.lt.f64 	%p197, %fd69, %fd70;
	mov.u64 	%rd318, %rd52;
	mov.f64 	%fd307, %fd68;
	@%p197 bra 	$L__BB2_59;
	setp.lt.f64 	%p198, %fd70, %fd69;
	mov.u64 	%rd318, %rd317;
	mov.f64 	%fd307, %fd306;
	@%p198 bra 	$L__BB2_59;
	setp.lt.s64 	%p199, %rd317, %rd52;
	min.s64 	%rd318, %rd317, %rd52;
	selp.f64 	%fd307, %fd306, %fd68, %p199;
$L__BB2_59:
	ld.shared.f64 	%fd73, [_ZN6thrust24THRUST_300001_SM_1000_NS8cuda_cub4core6detail5shmemE+72];
	ld.shared.u64 	%rd55, [_ZN6thrust24THRUST_300001_SM_1000_NS8cuda_cub4core6detail5shmemE+80];
	abs.f64 	%fd74, %fd307;
	abs.f64 	%fd75, %fd73;
	setp.lt.f64 	%p200, %fd74, %fd75;
	mov.u64 	%rd319, %rd55;
	mov.f64 	%fd308, %fd73;
	@%p200 bra 	$L__BB2_62;
	setp.lt.f64 	%p201, %fd75, %fd74;
	mov.u64 	%rd319, %rd318;
	mov.f64 	%fd308, %fd307;
	@%p201 bra 	$L__BB2_62;
	setp.lt.s64 	%p202, %rd318, %rd55;
	min.s64 	%rd319, %rd318, %rd55;
	selp.f64 	%fd308, %fd307, %fd73, %p202;
$L__BB2_62:
	ld.shared.f64 	%fd78, [_ZN6thrust24THRUST_300001_SM_1000_NS8cuda_cub4core6detail5shmemE+88];
	ld.shared.u64 	%rd58, [_ZN6thrust24THRUST_300001_SM_1000_NS8cuda_cub4core6detail5shmemE+96];
	abs.f64 	%fd79, %fd308;
	abs.f64 	%fd80, %fd78;
	setp.lt.f64 	%p203, %fd79, %fd80;
	mov.u64 	%rd320, %rd58;
	mov.f64 	%fd309, %fd78;
	@%p203 bra 	$L__BB2_65;
	setp.lt.f64 	%p204, %fd80, %fd79;
	mov.u64 	%rd320, %rd319;
	mov.f64 	%fd309, %fd308;
	@%p204 bra 	$L__BB2_65;
	setp.lt.s64 	%p205, %rd319, %rd58;
	min.s64 	%rd320, %rd319, %rd58;
	selp.f64 	%fd309, %fd308, %fd78, %p205;
$L__BB2_65:
	ld.shared.f64 	%fd83, [_ZN6thrust24THRUST_300001_SM_1000_NS8cuda_cub4core6detail5shmemE+104];
	ld.shared.u64 	%rd61, [_ZN6thrust24THRUST_300001_SM_1000_NS8cuda_cub4core6detail5shmemE+112];
	abs.f64 	%fd84, %fd309;
	abs.f64 	%fd85, %fd83;
	setp.lt.f64 	%p206, %fd84, %fd85;
	mov.u64 	%rd321, %rd61;
	mov.f64 	%fd310, %fd83;
	@%p206 bra 	$L__BB2_68;
	setp.lt.f64 	%p207, %fd85, %fd84;
	mov.u64 	%rd321, %rd320;
	mov.f64 	%fd310, %fd309;
	@%p207 bra 	$L__BB2_68;
	setp.lt.s64 	%p208, %rd320, %rd61;
	min.s64 	%rd321, %rd320, %rd61;
	selp.f64 	%fd310, %fd309, %fd83, %p208;
$L__BB2_68:
	ld.shared.f64 	%fd88, [_ZN6thrust24THRUST_300001_SM_1000_NS8cuda_cub4core6detail5shmemE+120];
	ld.shared.u64 	%rd64, [_ZN6thrust24THRUST_300001_SM_1000_NS8cuda_cub4core6detail5shmemE+128];
	abs.f64 	%fd89, %fd310;
	abs.f64 	%fd90, %fd88;
	setp.lt.f64 	%p209, %fd89, %fd90;
	mov.u64 	%rd367, %rd64;
	mov.f64 	%fd351, %fd88;
	@%p209 bra 	$L__BB2_204;
	setp.lt.f64 	%p210, %fd90, %fd89;
	mov.u64 	%rd367, %rd321;
	mov.f64 	%fd351, %fd310;
	@%p210 bra 	$L__BB2_204;
	setp.lt.s64 	%p211, %rd321, %rd64;
	min.s64 	%rd367, %rd321, %rd64;
	selp.f64 	%fd351, %fd310, %fd88, %p211;
	bra.uni 	$L__BB2_204;
$L__BB2_71:
	// begin inline asm
	mov.u32 %r169, %laneid;
	// end inline asm
	and.b32  	%r190, %r1, 992;
	add.s32 	%r191, %r190, 32;
	setp.gt.s32 	%p118, %r191, %r36;
	not.b32 	%r192, %r190;
	add.s32 	%r193, %r36, %r192;
	selp.b32 	%r188, %r193, 31, %p118;
	mov.b64 	%rd276, %fd298;
	mov.b64 	{%r171, %r176}, %rd276;
	mov.b32 	%r187, 1;
	mov.b32 	%r189, -1;
	// begin inline asm
	shfl.sync.down.b32 %r170, %r171, %r187, %r188, %r189;
	// end inline asm
	// begin inline asm
	shfl.sync.down.b32 %r175, %r176, %r187, %r188, %r189;
	// end inline asm
	mov.b64 	%rd277, {%r170, %r175};
	mov.b64 	%fd92, %rd277;
	mov.b64 	{%r181, %r186}, %rd309;
	// begin inline asm
	shfl.sync.down.b32 %r180, %r181, %r187, %r188, %r189;
	// end inline asm
	// begin inline asm
	shfl.sync.down.b32 %r185, %r186, %r187, %r188, %r189;
	// end inline asm
	mov.b64 	%rd66, {%r180, %r185};
	setp.ge.s32 	%p119, %r169, %r188;
	mov.u64 	%rd322, %rd309;
	mov.f64 	%fd311, %fd298;
	@%p119 bra 	$L__BB2_75;
	abs.f64 	%fd93, %fd298;
	abs.f64 	%fd94, %fd92;
	setp.lt.f64 	%p120, %fd93, %fd94;
	mov.u64 	%rd322, %rd66;
	mov.f64 	%fd311, %fd92;
	@%p120 bra 	$L__BB2_75;
	setp.lt.f64 	%p121, %fd94, %fd93;
	mov.u64 	%rd322, %rd309;
	mov.f64 	%fd311, %fd298;
	@%p121 bra 	$L__BB2_75;
	setp.lt.s64 	%p122, %rd309, %rd66;
	min.s64 	%rd322, %rd309, %rd66;
	selp.f64 	%fd311, %fd298, %fd92, %p122;
$L__BB2_75:
	mov.b64 	%rd278, %fd311;
	mov.b64 	{%r195, %r200}, %rd278;
	mov.b32 	%r211, 2;
	mov.b32 	%r213, -1;
	// begin inline asm
	shfl.sync.down.b32 %r194, %r195, %r211, %r188, %r213;
	// end inline asm
	// begin inline asm
	shfl.sync.down.b32 %r199, %r200, %r211, %r188, %r213;
	// end inline asm
	mov.b64 	%rd279, {%r194, %r199};
	mov.b64 	%fd97, %rd279;
	mov.b64 	{%r205, %r210}, %rd322;
	// begin inline asm
	shfl.sync.down.b32 %r204, %r205, %r211, %r188, %r213;
	// end inline asm
	// begin inline asm
	shfl.sync.down.b32 %r209, %r210, %r211, %r188, %r213;
	// end inline asm
	mov.b64 	%rd69, {%r204, %r209};
	add.s32 	%r214, %r169, 2;
	setp.gt.s32 	%p123, %r214, %r188;
	mov.u64 	%rd323, %rd322;
	mov.f64 	%fd312, %fd311;
	@%p123 bra 	$L__BB2_79;
	abs.f64 	%fd98, %fd311;
	abs.f64 	%fd99, %fd97;
	setp.lt.f64 	%p124, %fd98, %fd99;
	mov.u64 	%rd323, %rd69;
	mov.f64 	%fd312, %fd97;
	@%p124 bra 	$L__BB2_79;
	setp.lt.f64 	%p125, %fd99, %fd98;
	mov.u64 	%rd323, %rd322;
	mov.f64 	%fd312, %fd311;
	@%p125 bra 	$L__BB2_79;
	setp.lt.s64 	%p126, %rd322, %rd69;
	min.s64 	%rd323, %rd322, %rd69;
	selp.f64 	%fd312, %fd311, %fd97, %p126;
$L__BB2_79:
	mov.b64 	%rd280, %fd312;
	mov.b64 	{%r216, %r221}, %rd280;
	mov.b32 	%r232, 4;
	mov.b32 	%r234, -1;
	// begin inline asm
	shfl.sync.down.b32 %r215, %r216, %r232, %r188, %r234;
	// end inline asm
	// begin inline asm
	shfl.sync.down.b32 %r220, %r221, %r232, %r188, %r234;
	// end inline asm
	mov.b64 	%rd281, {%r215, %r220};
	mov.b64 	%fd102, %rd281;
	mov.b64 	{%r226, %r231}, %rd323;
	// begin inline asm
	shfl.sync.down.b32 %r225, %r226, %r232, %r188, %r234;
	// end inline asm
	// begin inline asm
	shfl.sync.down.b32 %r230, %r231, %r232, %r188, %r234;
	// end inline asm
	mov.b64 	%rd72, {%r225, %r230};
	add.s32 	%r235, %r169, 4;
	setp.gt.s32 	%p127, %r235, %r188;
	mov.u64 	%rd324, %rd323;
	mov.f64 	%fd313, %fd312;
	@%p127 bra 	$L__BB2_83;
	abs.f64 	%fd103, %fd312;
	abs.f64 	%fd104, %fd102;
	setp.lt.f64 	%p128, %fd103, %fd104;
	mov.u64 	%rd324, %rd72;
	mov.f64 	%fd313, %fd102;
	@%p128 bra 	$L__BB2_83;
	setp.lt.f64 	%p129, %fd104, %fd103;
	mov.u64 	%rd324, %rd323;
	mov.f64 	%fd313, %fd312;
	@%p129 bra 	$L__BB2_83;
	setp.lt.s64 	%p130, %rd323, %rd72;
	min.s64 	%rd324, %rd323, %rd72;
	selp.f64 	%fd313, %fd312, %fd102, %p130;
$L__BB2_83:
	mov.b64 	%rd282, %fd313;
	mov.b64 	{%r237, %r242}, %rd282;
	mov.b32 	%r253, 8;
	mov.b32 	%r255, -1;
	// begin inline asm
	shfl.sync.down.b32 %r236, %r237, %r253, %r188, %r255;
	// end inline asm
	// begin inline asm
	shfl.sync.down.b32 %r241, %r242, %r253, %r188, %r255;
	// end inline asm
	mov.b64 	%rd283, {%r236, %r241};
	mov.b64 	%fd107, %rd283;
	mov.b64 	{%r247, %r252}, %rd324;
	// begin inline asm
	shfl.sync.down.b32 %r246, %r247, %r253, %r188, %r255;
	// end inline asm
	// begin inline asm
	shfl.sync.down.b32 %r251, %r252, %r253, %r188, %r255;
	// end inline asm
	mov.b64 	%rd75, {%r246, %r251};
	add.s32 	%r256, %r169, 8;
	setp.gt.s32 	%p131, %r256, %r188;
	mov.u64 	%rd325, %rd324;
	mov.f64 	%fd314, %fd313;
	@%p131 bra 	$L__BB2_87;
	abs.f64 	%fd108, %fd313;
	abs.f64 	%fd109, %fd107;
	setp.lt.f64 	%p132, %fd108, %fd109;
	mov.u64 	%rd325, %rd75;
	mov.f64 	%fd314, %fd107;
	@%p132 bra 	$L__BB2_87;
	setp.lt.f64 	%p133, %fd109, %fd108;
	mov.u64 	%rd325, %rd324;
	mov.f64 	%fd314, %fd313;
	@%p133 bra 	$L__BB2_87;
	setp.lt.s64 	%p134, %rd324, %rd75;
	min.s64 	%rd325, %rd324, %rd75;
	selp.f64 	%fd314, %fd313, %fd107, %p134;
$L__BB2_87:
	mov.b64 	%rd284, %fd314;
	mov.b64 	{%r258, %r263}, %rd284;
	mov.b32 	%r274, 16;
	mov.b32 	%r276, -1;
	// begin inline asm
	shfl.sync.down.b32 %r257, %r258, %r274, %r188, %r276;
	// end inline asm
	// begin inline asm
	shfl.sync.down.b32 %r262, %r263, %r274, %r188, %r276;
	// end inline asm
	mov.b64 	%rd285, {%r257, %r262};
	mov.b64 	%fd112, %rd285;
	mov.b64 	{%r268, %r273}, %rd325;
	// begin inline asm
	shfl.sync.down.b32 %r267, %r268, %r274, %r188, %r276;
	// end inline asm
	// begin inline asm
	shfl.sync.down.b32 %r272, %r273, %r274, %r188, %r276;
	// end inline asm
	mov.b64 	%rd78, {%r267, %r272};
	add.s32 	%r277, %r169, 16;
	setp.gt.s32 	%p135, %r277, %r188;
	mov.u64 	%rd367, %rd325;
	mov.f64 	%fd351, %fd314;
	@%p135 bra 	$L__BB2_91;
	abs.f64 	%fd113, %fd314;
	abs.f64 	%fd114, %fd112;
	setp.lt.f64 	%p136, %fd113, %fd114;
	mov.u64 	%rd367, %rd78;
	mov.f64 	%fd351, %fd112;
	@%p136 bra 	$L__BB2_91;
	setp.lt.f64 	%p137, %fd114, %fd113;
	mov.u64 	%rd367, %rd325;
	mov.f64 	%fd351, %fd314;
	@%p137 bra 	$L__BB2_91;
	setp.lt.s64 	%p138, %rd325, %rd78;
	min.s64 	%rd367, %rd325, %rd78;
	selp.f64 	%fd351, %fd314, %fd112, %p138;
$L__BB2_91:
	setp.ne.s32 	%p139, %r169, 0;
	@%p139 bra 	$L__BB2_93;
	shr.u32 	%r278, %r1, 1;
	and.b32  	%r279, %r278, 496;
	mov.u32 	%r280, _ZN6thrust24THRUST_300001_SM_1000_NS8cuda_cub4core6detail5shmemE;
	add.s32 	%r281, %r280, %r279;
	st.shared.f64 	[%r281+8], %fd351;
	st.shared.u64 	[%r281+16], %rd367;
$L__BB2_93:
	bar.sync 	0;
	setp.ne.s32 	%p140, %r1, 0;
	@%p140 bra 	$L__BB2_204;
	setp.lt.s32 	%p141, %r36, 33;
	mov.f64 	%fd316, %fd351;
	mov.u64 	%rd327, %rd367;
	@%p141 bra 	$L__BB2_98;
	ld.shared.f64 	%fd117, [_ZN6thrust24THRUST_300001_SM_1000_NS8cuda_cub4core6detail5shmemE+24];
	ld.shared.u64 	%rd81, [_ZN6thrust24THRUST_300001_SM_1000_NS8cuda_cub4core6detail5shmemE+32];
	abs.f64 	%fd118, %fd351;
	abs.f64 	%fd119, %fd117;
	setp.lt.f64 	%p142, %fd118, %fd119;
	mov.f64 	%fd316, %fd117;
	mov.u64 	%rd327, %rd81;
	@%p142 bra 	$L__BB2_98;
	setp.lt.f64 	%p143, %fd119, %fd118;
	mov.f64 	%fd316, %fd351;
	mov.u64 	%rd327, %rd367;
	@%p143 bra 	$L__BB2_98;
	setp.lt.s64 	%p144, %rd367, %rd81;
	min.s64 	%rd327, %rd367, %rd81;
	selp.f64 	%fd316, %fd351, %fd117, %p144;
$L__BB2_98:
	setp.lt.s32 	%p145, %r36, 65;
	mov.f64 	%fd317, %fd316;
	mov.u64 	%rd328, %rd327;
	@%p145 bra 	$L__BB2_102;
	ld.shared.f64 	%fd122, [_ZN6thrust24THRUST_300001_SM_1000_NS8cuda_cub4core6detail5shmemE+40];
	ld.shared.u64 	%rd84, [_ZN6thrust24THRUST_300001_SM_1000_NS8cuda_cub4core6detail5shmemE+48];
	abs.f64 	%fd123, %fd316;
	abs.f64 	%fd124, %fd122;
	setp.lt.f64 	%p146, %fd123, %fd124;
	mov.f64 	%fd317, %fd122;
	mov.u64 	%rd328, %rd84;
	@%p146 bra 	$L__BB2_102;
	setp.lt.f64 	%p147, %fd124, %fd123;
	mov.f64 	%fd317, %fd316;
	mov.u64 	%rd328, %rd327;
	@%p147 bra 	$L__BB2_102;
	setp.lt.s64 	%p148, %rd327, %rd84;
	min.s64 	%rd328, %rd327, %rd84;
	selp.f64 	%fd317, %fd316, %fd122, %p148;
$L__BB2_102:
	setp.lt.s32 	%p149, %r36, 97;
	mov.f64 	%fd318, %fd317;
	mov.u64 	%rd329, %rd328;
	@%p149 bra 	$L__BB2_106;
	ld.shared.f64 	%fd127, [_ZN6thrust24THRUST_300001_SM_1000_NS8cuda_cub4core6detail5shmemE+56];
	ld.shared.u64 	%rd87, [_ZN6thrust24THRUST_300001_SM_1000_NS8cuda_cub4core6detail5shmemE+64];
	abs.f64 	%fd128, %fd317;
	abs.f64 	%fd129, %fd127;
	setp.lt.f64 	%p150, %fd128, %fd129;
	mov.f64 	%fd318, %fd127;
	mov.u64 	%rd329, %rd87;
	@%p150 bra 	$L__BB2_106;
	setp.lt.f64 	%p151, %fd129, %fd128;
	mov.f64 	%fd318, %fd317;
	mov.u64 	%rd329, %rd328;
	@%p151 bra 	$L__BB2_106;
	setp.lt.s64 	%p152, %rd328, %rd87;
	min.s64 	%rd329, %rd328, %rd87;
	selp.f64 	%fd318, %fd317, %fd127, %p152;
$L__BB2_106:
	setp.lt.s32 	%p153, %r36, 129;
	mov.f64 	%fd319, %fd318;
	mov.u64 	%rd330, %rd329;
	@%p153 bra 	$L__BB2_110;
	ld.shared.f64 	%fd132, [_ZN6thrust24THRUST_300001_SM_1000_NS8cuda_cub4core6detail5shmemE+72];
	ld.shared.u64 	%rd90, [_ZN6thrust24THRUST_300001_SM_1000_NS8cuda_cub4core6detail5shmemE+80];
	abs.f64 	%fd133, %fd318;
	abs.f64 	%fd134, %fd132;
	setp.lt.f64 	%p154, %fd133, %fd134;
	mov.f64 	%fd319, %fd132;
	mov.u64 	%rd330, %rd90;
	@%p154 bra 	$L__BB2_110;
	setp.lt.f64 	%p155, %fd134, %fd133;
	mov.f64 	%fd319, %fd318;
	mov.u64 	%rd330, %rd329;
	@%p155 bra 	$L__BB2_110;
	setp.lt.s64 	%p156, %rd329, %rd90;
	min.s64 	%rd330, %rd329, %rd90;
	selp.f64 	%fd319, %fd318, %fd132, %p156;
$L__BB2_110:
	setp.lt.s32 	%p157, %r36, 161;
	mov.f64 	%fd320, %fd319;
	mov.u64 	%rd331, %rd330;
	@%p157 bra 	$L__BB2_114;
	ld.shared.f64 	%fd137, [_ZN6thrust24THRUST_300001_SM_1000_NS8cuda_cub4core6detail5shmemE+88];
	ld.shared.u64 	%rd93, [_ZN6thrust24THRUST_300001_SM_1000_NS8cuda_cub4core6detail5shmemE+96];
	abs.f64 	%fd138, %fd319;
	abs.f64 	%fd139, %fd137;
	setp.lt.f64 	%p158, %fd138, %fd139;
	mov.f64 	%fd320, %fd137;
	mov.u64 	%rd331, %rd93;
	@%p158 bra 	$L__BB2_114;
	setp.lt.f64 	%p159, %fd139, %fd138;
	mov.f64 	%fd320, %fd319;
	mov.u64 	%rd331, %rd330;
	@%p159 bra 	$L__BB2_114;
	setp.lt.s64 	%p160, %rd330, %rd93;
	min.s64 	%rd331, %rd330, %rd93;
	selp.f64 	%fd320, %fd319, %fd137, %p160;
$L__BB2_114:
	setp.lt.s32 	%p161, %r36, 193;
	mov.f64 	%fd321, %fd320;
	mov.u64 	%rd332, %rd331;
	@%p161 bra 	$L__BB2_118;
	ld.shared.f64 	%fd142, [_ZN6thrust24THRUST_300001_SM_1000_NS8cuda_cub4core6detail5shmemE+104];
	ld.shared.u64 	%rd96, [_ZN6thrust24THRUST_300001_SM_1000_NS8cuda_cub4core6detail5shmemE+112];
	abs.f64 	%fd143, %fd320;
	abs.f64 	%fd144, %fd142;
	setp.lt.f64 	%p162, %fd143, %fd144;
	mov.f64 	%fd321, %fd142;
	mov.u64 	%rd332, %rd96;
	@%p162 bra 	$L__BB2_118;
	setp.lt.f64 	%p163, %fd144, %fd143;
	mov.f64 	%fd321, %fd320;
	mov.u64 	%rd332, %rd331;
	@%p163 bra 	$L__BB2_118;
	setp.lt.s64 	%p164, %rd331, %rd96;
	min.s64 	%rd332, %rd331, %rd96;
	selp.f64 	%fd321, %fd320, %fd142, %p164;
$L__BB2_118:
	setp.lt.s32 	%p165, %r36, 225;
	mov.u64 	%rd367, %rd332;
	mov.f64 	%fd351, %fd321;
	@%p165 bra 	$L__BB2_204;
	ld.shared.f64 	%fd147, [_ZN6thrust24THRUST_300001_SM_1000_NS8cuda_cub4core6detail5shmemE+120];
	ld.shared.u64 	%rd99, [_ZN6thrust24THRUST_300001_SM_1000_NS8cuda_cub4core6detail5shmemE+128];
	abs.f64 	%fd148, %fd321;
	abs.f64 	%fd149, %fd147;
	setp.lt.f64 	%p166, %fd148, %fd149;
	mov.u64 	%rd367, %rd99;
	mov.f64 	%fd351, %fd147;
	@%p166 bra 	$L__BB2_204;
	setp.lt.f64 	%p167, %fd149, %fd148;
	mov.u64 	%rd367, %rd332;
	mov.f64 	%fd351, %fd321;
	@%p167 bra 	$L__BB2_204;
	setp.lt.s64 	%p168, %rd332, %rd99;
	min.s64 	%rd367, %rd332, %rd99;
	selp.f64 	%fd351, %fd321, %fd147, %p168;
	bra.uni 	$L__BB2_204;
$L__BB2_122:
	mov.u32 	%r17, %tid.x;
	cvt.u64.u32 	%rd200, %r17;
	cvta.to.global.u64 	%rd201, %rd197;
	mul.wide.u32 	%rd202, %r17, 8;
	add.s64 	%rd203, %rd201, %rd202;
	ld.global.f64 	%fd274, [%rd203];
	add.s32 	%r37, %r17, 256;
	cvt.u64.u32 	%rd204, %r37;
	ld.global.f64 	%fd275, [%rd203+2048];
	add.s32 	%r38, %r17, 512;
	cvt.u64.u32 	%rd205, %r38;
	ld.global.f64 	%fd276, [%rd203+4096];
	add.s32 	%r39, %r17, 768;
	cvt.u64.u32 	%rd206, %r39;
	ld.global.f64 	%fd277, [%rd203+6144];
	or.b32  	%r40, %r17, 1024;
	cvt.u64.u32 	%rd101, %r40;
	add.s64 	%rd354, %rd198, %rd101;
	ld.global.f64 	%fd338, [%rd203+8192];
	abs.f64 	%fd278, %fd274;
	abs.f64 	%fd279, %fd275;
	setp.geu.f64 	%p3, %fd278, %fd279;
	selp.f64 	%fd280, %fd274, %fd275, %p3;
	selp.b64 	%rd207, %rd200, %rd204, %p3;
	abs.f64 	%fd281, %fd280;
	abs.f64 	%fd282, %fd276;
	setp.geu.f64 	%p4, %fd281, %fd282;
	selp.f64 	%fd283, %fd280, %fd276, %p4;
	selp.b64 	%rd208, %rd207, %rd205, %p4;
	abs.f64 	%fd284, %fd283;
	abs.f64 	%fd285, %fd277;
	setp.geu.f64 	%p5, %fd284, %fd285;
	selp.f64 	%fd152, %fd283, %fd277, %p5;
	selp.b64 	%rd104, %rd208, %rd206, %p5;
	abs.f64 	%fd153, %fd152;
	abs.f64 	%fd154, %fd338;
	setp.lt.f64 	%p6, %fd153, %fd154;
	@%p6 bra 	$L__BB2_124;
	setp.lt.f64 	%p7, %fd154, %fd153;
	setp.lt.u64 	%p8, %rd104, %rd101;
	or.pred  	%p9, %p7, %p8;
	selp.f64 	%fd338, %fd152, %fd338, %p9;
	add.s64 	%rd211, %rd198, %rd104;
	selp.b64 	%rd354, %rd211, %rd354, %p9;
$L__BB2_124:
	setp.lt.u32 	%p10, %r36, 2560;
	mov.b32 	%r394, 1280;
	@%p10 bra 	$L__BB2_137;
	mov.b32 	%r393, 1280;
	mov.f64 	%fd323, %fd338;
$L__BB2_126:
	cvt.u64.u32 	%rd212, %r393;
	add.s64 	%rd213, %rd200, %rd212;
	mul.wide.u32 	%rd214, %r393, 8;
	cvta.to.global.u64 	%rd215, %rd197;
	add.s64 	%rd217, %rd215, %rd202;
	add.s64 	%rd218, %rd217, %rd214;
	add.s64 	%rd335, %rd213, %rd198;
	ld.global.f64 	%fd324, [%rd218];
	ld.global.f64 	%fd325, [%rd218+2048];
	ld.global.f64 	%fd326, [%rd218+4096];
	ld.global.f64 	%fd327, [%rd218+6144];
	ld.global.f64 	%fd338, [%rd218+8192];
	abs.f64 	%fd163, %fd323;
	abs.f64 	%fd164, %fd324;
	setp.lt.f64 	%p11, %fd163, %fd164;
	@%p11 bra 	$L__BB2_128;
	setp.lt.f64 	%p12, %fd164, %fd163;
	setp.lt.s64 	%p13, %rd354, %rd335;
	or.pred  	%p14, %p12, %p13;
	selp.f64 	%fd324, %fd323, %fd324, %p14;
	selp.b64 	%rd335, %rd354, %rd335, %p14;
$L__BB2_128:
	cvt.u64.u32 	%rd219, %r393;
	add.s64 	%rd220, %rd200, %rd219;
	add.s64 	%rd221, %rd220, %rd198;
	add.s64 	%rd336, %rd221, 256;
	abs.f64 	%fd167, %fd324;
	abs.f64 	%fd168, %fd325;
	setp.lt.f64 	%p15, %fd167, %fd168;
	@%p15 bra 	$L__BB2_130;
	setp.lt.f64 	%p16, %fd168, %fd167;
	add.s64 	%rd226, %rd221, 256;
	setp.lt.s64 	%p17, %rd335, %rd226;
	or.pred  	%p18, %p16, %p17;
	selp.f64 	%fd325, %fd324, %fd325, %p18;
	selp.b64 	%rd336, %rd335, %rd226, %p18;
$L__BB2_130:
	add.s64 	%rd337, %rd221, 512;
	abs.f64 	%fd171, %fd325;
	abs.f64 	%fd172, %fd326;
	setp.lt.f64 	%p19, %fd171, %fd172;
	@%p19 bra 	$L__BB2_132;
	setp.lt.f64 	%p20, %fd172, %fd171;
	add.s64 	%rd234, %rd221, 512;
	setp.lt.s64 	%p21, %rd336, %rd234;
	or.pred  	%p22, %p20, %p21;
	selp.f64 	%fd326, %fd325, %fd326, %p22;
	selp.b64 	%rd337, %rd336, %rd234, %p22;
$L__BB2_132:
	add.s64 	%rd338, %rd221, 768;
	abs.f64 	%fd175, %fd326;
	abs.f64 	%fd176, %fd327;
	setp.lt.f64 	%p23, %fd175, %fd176;
	@%p23 bra 	$L__BB2_134;
	setp.lt.f64 	%p24, %fd176, %fd175;
	setp.lt.s64 	%p25, %rd337, %rd338;
	or.pred  	%p26, %p24, %p25;
	selp.f64 	%fd327, %fd326, %fd327, %p26;
	selp.b64 	%rd338, %rd337, %rd338, %p26;
$L__BB2_134:
	add.s64 	%rd354, %rd221, 1024;
	abs.f64 	%fd179, %fd327;
	abs.f64 	%fd180, %fd338;
	setp.lt.f64 	%p27, %fd179, %fd180;
	@%p27 bra 	$L__BB2_136;
	setp.lt.f64 	%p28, %fd180, %fd179;
	setp.lt.s64 	%p29, %rd338, %rd354;
	or.pred  	%p30, %p28, %p29;
	selp.f64 	%fd338, %fd327, %fd338, %p30;
	selp.b64 	%rd354, %rd338, %rd354, %p30;
$L__BB2_136:
	add.s32 	%r394, %r393, 1280;
	add.s32 	%r43, %r393, 2560;
	setp.le.s32 	%p31, %r43, %r36;
	mov.u32 	%r393, %r394;
	mov.f64 	%fd323, %fd338;
	@%p31 bra 	$L__BB2_126;
$L__BB2_137:
	setp.le.s32 	%p32, %r36, %r394;
	@%p32 bra 	$L__BB2_160;
	sub.s32 	%r21, %r36, %r394;
	setp.ge.s32 	%p33, %r17, %r21;
	@%p33 bra 	$L__BB2_160;
	cvta.to.global.u64 	%rd127, %rd197;
	not.b32 	%r44, %r17;
	add.s32 	%r45, %r36, %r44;
	sub.s32 	%r22, %r45, %r394;
	and.b32  	%r46, %r22, 768;
	setp.eq.s32 	%p34, %r46, 768;
	mov.u32 	%r397, %r17;
	@%p34 bra 	$L__BB2_145;
	add.s32 	%r47, %r17, %r394;
	cvt.u64.u32 	%rd242, %r47;
	add.s64 	%rd342, %rd198, %rd242;
	mul.wide.u32 	%rd243, %r47, 8;
	add.s64 	%rd341, %rd127, %rd243;
	shr.u32 	%r48, %r22, 8;
	add.s32 	%r49, %r48, 1;
	and.b32  	%r50, %r49, 3;
	neg.s32 	%r395, %r50;
	mov.u32 	%r397, %r17;
$L__BB2_141:
	.pragma "nounroll";
	mov.u64 	%rd132, %rd354;
	mov.f64 	%fd184, %fd338;
	ld.global.f64 	%fd185, [%rd341];
	abs.f64 	%fd186, %fd184;
	abs.f64 	%fd187, %fd185;
	setp.lt.f64 	%p35, %fd186, %fd187;
	mov.f64 	%fd338, %fd185;
	mov.u64 	%rd354, %rd342;
	@%p35 bra 	$L__BB2_144;
	setp.lt.f64 	%p36, %fd187, %fd186;
	mov.f64 	%fd338, %fd184;
	mov.u64 	%rd354, %rd132;
	@%p36 bra 	$L__BB2_144;
	setp.lt.s64 	%p37, %rd132, %rd342;
	selp.f64 	%fd338, %fd184, %fd185, %p37;
	min.s64 	%rd354, %rd132, %rd342;
$L__BB2_144:
	add.s32 	%r397, %r397, 256;
	add.s64 	%rd342, %rd342, 256;
	add.s64 	%rd341, %rd341, 2048;
	add.s32 	%r395, %r395, 1;
	setp.ne.s32 	%p38, %r395, 0;
	@%p38 bra 	$L__BB2_141;
$L__BB2_145:
	setp.lt.u32 	%p39, %r22, 768;
	@%p39 bra 	$L__BB2_160;
	add.s32 	%r398, %r397, %r394;
	cvt.u64.u32 	%rd244, %r398;
	add.s64 	%rd349, %rd198, %rd244;
	cvt.u64.u32 	%rd245, %r397;
	cvt.u64.u32 	%rd246, %r394;
	add.s64 	%rd247, %rd245, %rd246;
	shl.b64 	%rd248, %rd247, 3;
	add.s64 	%rd249, %rd248, %rd127;
	add.s64 	%rd348, %rd249, 6144;
	mul.wide.u32 	%rd250, %r398, 8;
	add.s64 	%rd347, %rd127, %rd250;
	add.s32 	%r399, %r397, 512;
$L__BB2_147:
	mov.u32 	%r32, %r399;
	ld.global.f64 	%fd193, [%rd347];
	abs.f64 	%fd194, %fd338;
	abs.f64 	%fd195, %fd193;
	setp.lt.f64 	%p40, %fd194, %fd195;
	mov.f64 	%fd335, %fd193;
	mov.u64 	%rd351, %rd349;
	@%p40 bra 	$L__BB2_150;
	setp.lt.f64 	%p41, %fd195, %fd194;
	mov.f64 	%fd335, %fd338;
	mov.u64 	%rd351, %rd354;
	@%p41 bra 	$L__BB2_150;
	setp.lt.s64 	%p42, %rd354, %rd349;
	selp.f64 	%fd335, %fd338, %fd193, %p42;
	min.s64 	%rd351, %rd354, %rd349;
$L__BB2_150:
	add.s32 	%r51, %r398, 256;
	cvt.u64.u32 	%rd251, %r51;
	add.s64 	%rd148, %rd198, %rd251;
	ld.global.f64 	%fd198, [%rd348+-4096];
	abs.f64 	%fd199, %fd335;
	abs.f64 	%fd200, %fd198;
	setp.lt.f64 	%p43, %fd199, %fd200;
	mov.f64 	%fd336, %fd198;
	mov.u64 	%rd352, %rd148;
	@%p43 bra 	$L__BB2_153;
	setp.lt.f64 	%p44, %fd200, %fd199;
	mov.f64 	%fd336, %fd335;
	mov.u64 	%rd352, %rd351;
	@%p44 bra 	$L__BB2_153;
	setp.lt.s64 	%p45, %rd351, %rd148;
	selp.f64 	%fd336, %fd335, %fd198, %p45;
	min.s64 	%rd352, %rd351, %rd148;
$L__BB2_153:
	add.s32 	%r52, %r398, 512;
	cvt.u64.u32 	%rd252, %r52;
	add.s64 	%rd151, %rd198, %rd252;
	ld.global.f64 	%fd203, [%rd348+-2048];
	abs.f64 	%fd204, %fd336;
	abs.f64 	%fd205, %fd203;
	setp.lt.f64 	%p46, %fd204, %fd205;
	mov.f64 	%fd337, %fd203;
	mov.u64 	%rd353, %rd151;
	@%p46 bra 	$L__BB2_156;
	setp.lt.f64 	%p47, %fd205, %fd204;
	mov.f64 	%fd337, %fd336;
	mov.u64 	%rd353, %rd352;
	@%p47 bra 	$L__BB2_156;
	setp.lt.s64 	%p48, %rd352, %rd151;
	selp.f64 	%fd337, %fd336, %fd203, %p48;
	min.s64 	%rd353, %rd352, %rd151;
$L__BB2_156:
	add.s32 	%r53, %r398, 768;
	cvt.u64.u32 	%rd253, %r53;
	add.s64 	%rd154, %rd198, %rd253;
	ld.global.f64 	%fd208, [%rd348];
	abs.f64 	%fd209, %fd337;
	abs.f64 	%fd210, %fd208;
	setp.lt.f64 	%p49, %fd209, %fd210;
	mov.f64 	%fd338, %fd208;
	mov.u64 	%rd354, %rd154;
	@%p49 bra 	$L__BB2_159;
	setp.lt.f64 	%p50, %fd210, %fd209;
	mov.f64 	%fd338, %fd337;
	mov.u64 	%rd354, %rd353;
	@%p50 bra 	$L__BB2_159;
	setp.lt.s64 	%p51, %rd353, %rd154;
	selp.f64 	%fd338, %fd337, %fd208, %p51;
	min.s64 	%rd354, %rd353, %rd154;
$L__BB2_159:
	add.s64 	%rd349, %rd349, 1024;
	add.s64 	%rd348, %rd348, 8192;
	add.s64 	%rd347, %rd347, 8192;
	add.s32 	%r399, %r32, 1024;
	add.s32 	%r54, %r32, 512;
	add.s32 	%r398, %r398, 1024;
	setp.lt.s32 	%p52, %r54, %r21;
	@%p52 bra 	$L__BB2_147;
$L__BB2_160:
	// begin inline asm
	mov.u32 %r55, %laneid;
	// end inline asm
	mov.b64 	%rd254, %fd338;
	mov.b64 	{%r57, %r62}, %rd254;
	mov.b32 	%r73, 1;
	mov.b32 	%r74, 31;
	mov.b32 	%r75, -1;
	// begin inline asm
	shfl.sync.down.b32 %r56, %r57, %r73, %r74, %r75;
	// end inline asm
	// begin inline asm
	shfl.sync.down.b32 %r61, %r62, %r73, %r74, %r75;
	// end inline asm
	mov.b64 	%rd255, {%r56, %r61};
	mov.b64 	%fd214, %rd255;
	mov.b64 	{%r67, %r72}, %rd354;
	// begin inline asm
	shfl.sync.down.b32 %r66, %r67, %r73, %r74, %r75;
	// end inline asm
	// begin inline asm
	shfl.sync.down.b32 %r71, %r72, %r73, %r74, %r75;
	// end inline asm
	mov.b64 	%rd161, {%r66, %r71};
	setp.gt.s32 	%p53, %r55, 30;
	mov.f64 	%fd340, %fd338;
	mov.u64 	%rd356, %rd354;
	@%p53 bra 	$L__BB2_164;
	abs.f64 	%fd215, %fd338;
	abs.f64 	%fd216, %fd214;
	setp.lt.f64 	%p54, %fd215, %fd216;
	mov.f64 	%fd340, %fd214;
	mov.u64 	%rd356, %rd161;
	@%p54 bra 	$L__BB2_164;
	setp.lt.f64 	%p55, %fd216, %fd215;
	mov.f64 	%fd340, %fd338;
	mov.u64 	%rd356, %rd354;
	@%p55 bra 	$L__BB2_164;
	setp.lt.s64 	%p56, %rd354, %rd161;
	selp.f64 	%fd340, %fd338, %fd214, %p56;
	min.s64 	%rd356, %rd354, %rd161;
$L__BB2_164:
	mov.b64 	%rd256, %fd340;
	mov.b64 	{%r77, %r82}, %rd256;
	mov.b32 	%r93, 2;
	mov.b32 	%r94, 31;
	mov.b32 	%r95, -1;
	// begin inline asm
	shfl.sync.down.b32 %r76, %r77, %r93, %r94, %r95;
	// end inline asm
	// begin inline asm
	shfl.sync.down.b32 %r81, %r82, %r93, %r94, %r95;
	// end inline asm
	mov.b64 	%rd257, {%r76, %r81};
	mov.b64 	%fd219, %rd257;
	mov.b64 	{%r87, %r92}, %rd356;
	// begin inline asm
	shfl.sync.down.b32 %r86, %r87, %r93, %r94, %r95;
	// end inline asm
	// begin inline asm
	shfl.sync.down.b32 %r91, %r92, %r93, %r94, %r95;
	// end inline asm
	mov.b64 	%rd164, {%r86, %r91};
	setp.gt.s32 	%p57, %r55, 29;
	mov.f64 	%fd341, %fd340;
	mov.u64 	%rd357, %rd356;
	@%p57 bra 	$L__BB2_168;
	abs.f64 	%fd220, %fd340;
	abs.f64 	%fd221, %fd219;
	setp.lt.f64 	%p58, %fd220, %fd221;
	mov.f64 	%fd341, %fd219;
	mov.u64 	%rd357, %rd164;
	@%p58 bra 	$L__BB2_168;
	setp.lt.f64 	%p59, %fd221, %fd220;
	mov.f64 	%fd341, %fd340;
	mov.u64 	%rd357, %rd356;
	@%p59 bra 	$L__BB2_168;
	setp.lt.s64 	%p60, %rd356, %rd164;
	selp.f64 	%fd341, %fd340, %fd219, %p60;
	min.s64 	%rd357, %rd356, %rd164;
$L__BB2_168:
	mov.b64 	%rd258, %fd341;
	mov.b64 	{%r97, %r102}, %rd258;
	mov.b32 	%r113, 4;
	mov.b32 	%r114, 31;
	mov.b32 	%r115, -1;
	// begin inline asm
	shfl.sync.down.b32 %r96, %r97, %r113, %r114, %r115;
	// end inline asm
	// begin inline asm
	shfl.sync.down.b32 %r101, %r102, %r113, %r114, %r115;
	// end inline asm
	mov.b64 	%rd259, {%r96, %r101};
	mov.b64 	%fd224, %rd259;
	mov.b64 	{%r107, %r112}, %rd357;
	// begin inline asm
	shfl.sync.down.b32 %r106, %r107, %r113, %r114, %r115;
	// end inline asm
	// begin inline asm
	shfl.sync.down.b32 %r111, %r112, %r113, %r114, %r115;
	// end inline asm
	mov.b64 	%rd167, {%r106, %r111};
	setp.gt.s32 	%p61, %r55, 27;
	mov.f64 	%fd342, %fd341;
	mov.u64 	%rd358, %rd357;
	@%p61 bra 	$L__BB2_172;
	abs.f64 	%fd225, %fd341;
	abs.f64 	%fd226, %fd224;
	setp.lt.f64 	%p62, %fd225, %fd226;
	mov.f64 	%fd342, %fd224;
	mov.u64 	%rd358, %rd167;
	@%p62 bra 	$L__BB2_172;
	setp.lt.f64 	%p63, %fd226, %fd225;
	mov.f64 	%fd342, %fd341;
	mov.u64 	%rd358, %rd357;
	@%p63 bra 	$L__BB2_172;
	setp.lt.s64 	%p64, %rd357, %rd167;
	selp.f64 	%fd342, %fd341, %fd224, %p64;
	min.s64 	%rd358, %rd357, %rd167;
$L__BB2_172:
	mov.b64 	%rd260, %fd342;
	mov.b64 	{%r117, %r122}, %rd260;
	mov.b32 	%r133, 8;
	mov.b32 	%r134, 31;
	mov.b32 	%r135, -1;
	// begin inline asm
	shfl.sync.down.b32 %r116, %r117, %r133, %r134, %r135;
	// end inline asm
	// begin inline asm
	shfl.sync.down.b32 %r121, %r122, %r133, %r134, %r135;
	// end inline asm
	mov.b64 	%rd261, {%r116, %r121};
	mov.b64 	%fd229, %rd261;
	mov.b64 	{%r127, %r132}, %rd358;
	// begin inline asm
	shfl.sync.down.b32 %r126, %r127, %r133, %r134, %r135;
	// end inline asm
	// begin inline asm
	shfl.sync.down.b32 %r131, %r132, %r133, %r134, %r135;
	// end inline asm
	mov.b64 	%rd170, {%r126, %r131};
	setp.gt.s32 	%p65, %r55, 23;
	mov.f64 	%fd343, %fd342;
	mov.u64 	%rd359, %rd358;
	@%p65 bra 	$L__BB2_176;
	abs.f64 	%fd230, %fd342;
	abs.f64 	%fd231, %fd229;
	setp.lt.f64 	%p66, %fd230, %fd231;
	mov.f64 	%fd343, %fd229;
	mov.u64 	%rd359, %rd170;
	@%p66 bra 	$L__BB2_176;
	setp.lt.f64 	%p67, %fd231, %fd230;
	mov.f64 	%fd343, %fd342;
	mov.u64 	%rd359, %rd358;
	@%p67 bra 	$L__BB2_176;
	setp.lt.s64 	%p68, %rd358, %rd170;
	selp.f64 	%fd343, %fd342, %fd229, %p68;
	min.s64 	%rd359, %rd358, %rd170;
$L__BB2_176:
	mov.b64 	%rd262, %fd343;
	mov.b64 	{%r137, %r142}, %rd262;
	mov.b32 	%r153, 16;
	mov.b32 	%r154, 31;
	mov.b32 	%r155, -1;
	// begin inline asm
	shfl.sync.down.b32 %r136, %r137, %r153, %r154, %r155;
	// end inline asm
	// begin inline asm
	shfl.sync.down.b32 %r141, %r142, %r153, %r154, %r155;
	// end inline asm
	mov.b64 	%rd263, {%r136, %r141};
	mov.b64 	%fd234, %rd263;
	mov.b64 	{%r147, %r152}, %rd359;
	// begin inline asm
	shfl.sync.down.b32 %r146, %r147, %r153, %r154, %r155;
	// end inline asm
	// begin inline asm
	shfl.sync.down.b32 %r151, %r152, %r153, %r154, %r155;
	// end inline asm
	mov.b64 	%rd173, {%r146, %r151};
	setp.gt.s32 	%p69, %r55, 15;
	mov.f64 	%fd351, %fd343;
	mov.u64 	%rd367, %rd359;
	@%p69 bra 	$L__BB2_180;
	abs.f64 	%fd235, %fd343;
	abs.f64 	%fd236, %fd234;
	setp.lt.f64 	%p70, %fd235, %fd236;
	mov.f64 	%fd351, %fd234;
	mov.u64 	%rd367, %rd173;
	@%p70 bra 	$L__BB2_180;
	setp.lt.f64 	%p71, %fd236, %fd235;
	mov.f64 	%fd351, %fd343;
	mov.u64 	%rd367, %rd359;
	@%p71 bra 	$L__BB2_180;
	setp.lt.s64 	%p72, %rd359, %rd173;
	selp.f64 	%fd351, %fd343, %fd234, %p72;
	min.s64 	%rd367, %rd359, %rd173;
$L__BB2_180:
	setp.ne.s32 	%p73, %r55, 0;
	@%p73 bra 	$L__BB2_182;
	shr.u32 	%r156, %r17, 1;
	and.b32  	%r157, %r156, 496;
	mov.u32 	%r158, _ZN6thrust24THRUST_300001_SM_1000_NS8cuda_cub4core6detail5shmemE;
	add.s32 	%r159, %r158, %r157;
	st.shared.f64 	[%r159+8], %fd351;
	st.shared.u64 	[%r159+16], %rd367;
$L__BB2_182:
	bar.sync 	0;
	setp.ne.s32 	%p74, %r17, 0;
	@%p74 bra 	$L__BB2_204;
	ld.shared.f64 	%fd239, [_ZN6thrust24THRUST_300001_SM_1000_NS8cuda_cub4core6detail5shmemE+24];
	ld.shared.u64 	%rd176, [_ZN6thrust24THRUST_300001_SM_1000_NS8cuda_cub4core6detail5shmemE+32];
	abs.f64 	%fd240, %fd351;
	abs.f64 	%fd241, %fd239;
	setp.lt.f64 	%p75, %fd240, %fd241;
	mov.f64 	%fd345, %fd239;
	mov.u64 	%rd361, %rd176;
	@%p75 bra 	$L__BB2_186;
	setp.lt.f64 	%p76, %fd241, %fd240;
	mov.f64 	%fd345, %fd351;
	mov.u64 	%rd361, %rd367;
	@%p76 bra 	$L__BB2_186;
	setp.lt.s64 	%p77, %rd367, %rd176;
	selp.f64 	%fd345, %fd351, %fd239, %p77;
	min.s64 	%rd361, %rd367, %rd176;
$L__BB2_186:
	ld.shared.f64 	%fd244, [_ZN6thrust24THRUST_300001_SM_1000_NS8cuda_cub4core6detail5shmemE+40];
	ld.shared.u64 	%rd179, [_ZN6thrust24THRUST_300001_SM_1000_NS8cuda_cub4core6detail5shmemE+48];
	abs.f64 	%fd245, %fd345;
	abs.f64 	%fd246, %fd244;
	setp.lt.f64 	%p78, %fd245, %fd246;
	mov.f64 	%fd346, %fd244;
	mov.u64 	%rd362, %rd179;
	@%p78 bra 	$L__BB2_189;
	setp.lt.f64 	%p79, %fd246, %fd245;
	mov.f64 	%fd346, %fd345;
	mov.u64 	%rd362, %rd361;
	@%p79 bra 	$L__BB2_189;
	setp.lt.s64 	%p80, %rd361, %rd179;
	selp.f64 	%fd346, %fd345, %fd244, %p80;
	min.s64 	%rd362, %rd361, %rd179;
$L__BB2_189:
	ld.shared.f64 	%fd249, [_ZN6thrust24THRUST_300001_SM_1000_NS8cuda_cub4core6detail5shmemE+56];
	ld.shared.u64 	%rd182, [_ZN6thrust24THRUST_300001_SM_1000_NS8cuda_cub4core6detail5shmemE+64];
	abs.f64 	%fd250, %fd346;
	abs.f64 	%fd251, %fd249;
	setp.lt.f64 	%p81, %fd250, %fd251;
	mov.f64 	%fd347, %fd249;
	mov.u64 	%rd363, %rd182;
	@%p81 bra 	$L__BB2_192;
	setp.lt.f64 	%p82, %fd251, %fd250;
	mov.f64 	%fd347, %fd346;
	mov.u64 	%rd363, %rd362;
	@%p82 bra 	$L__BB2_192;
	setp.lt.s64 	%p83, %rd362, %rd182;
	selp.f64 	%fd347, %fd346, %fd249, %p83;
	min.s64 	%rd363, %rd362, %rd182;
$L__BB2_192:
	ld.shared.f64 	%fd254, [_ZN6thrust24THRUST_300001_SM_1000_NS8cuda_cub4core6detail5shmemE+72];
	ld.shared.u64 	%rd185, [_ZN6thrust24THRUST_300001_SM_1000_NS8cuda_cub4core6detail5shmemE+80];
	abs.f64 	%fd255, %fd347;
	abs.f64 	%fd256, %fd254;
	setp.lt.f64 	%p84, %fd255, %fd256;
	mov.f64 	%fd348, %fd254;
	mov.u64 	%rd364, %rd185;
	@%p84 bra 	$L__BB2_195;
	setp.lt.f64 	%p85, %fd256, %fd255;
	mov.f64 	%fd348, %fd347;
	mov.u64 	%rd364, %rd363;
	@%p85 bra 	$L__BB2_195;
	setp.lt.s64 	%p86, %rd363, %rd185;
	selp.f64 	%fd348, %fd347, %fd254, %p86;
	min.s64 	%rd364, %rd363, %rd185;
$L__BB2_195:
	ld.shared.f64 	%fd259, [_ZN6thrust24THRUST_300001_SM_1000_NS8cuda_cub4core6detail5shmemE+88];
	ld.shared.u64 	%rd188, [_ZN6thrust24THRUST_300001_SM_1000_NS8cuda_cub4core6detail5shmemE+96];
	abs.f64 	%fd260, %fd348;
	abs.f64 	%fd261, %fd259;
	setp.lt.f64 	%p87, %fd260, %fd261;
	mov.f64 	%fd349, %fd259;
	mov.u64 	%rd365, %rd188;
	@%p87 bra 	$L__BB2_198;
	setp.lt.f64 	%p88, %fd261, %fd260;
	mov.f64 	%fd349, %fd348;
	mov.u64 	%rd365, %rd364;
	@%p88 bra 	$L__BB2_198;
	setp.lt.s64 	%p89, %rd364, %rd188;
	selp.f64 	%fd349, %fd348, %fd259, %p89;
	min.s64 	%rd365, %rd364, %rd188;
$L__BB2_198:
	ld.shared.f64 	%fd264, [_ZN6thrust24THRUST_300001_SM_1000_NS8cuda_cub4core6detail5shmemE+104];
	ld.shared.u64 	%rd191, [_ZN6thrust24THRUST_300001_SM_1000_NS8cuda_cub4core6detail5shmemE+112];
	abs.f64 	%fd265, %fd349;
	abs.f64 	%fd266, %fd264;
	setp.lt.f64 	%p90, %fd265, %fd266;
	mov.f64 	%fd350, %fd264;
	mov.u64 	%rd366, %rd191;
	@%p90 bra 	$L__BB2_201;
	setp.lt.f64 	%p91, %fd266, %fd265;
	mov.f64 	%fd350, %fd349;
	mov.u64 	%rd366, %rd365;
	@%p91 bra 	$L__BB2_201;
	setp.lt.s64 	%p92, %rd365, %rd191;
	selp.f64 	%fd350, %fd349, %fd264, %p92;
	min.s64 	%rd366, %rd365, %rd191;
$L__BB2_201:
	ld.shared.f64 	%fd269, [_ZN6thrust24THRUST_300001_SM_1000_NS8cuda_cub4core6detail5shmemE+120];
	ld.shared.u64 	%rd194, [_ZN6thrust24THRUST_300001_SM_1000_NS8cuda_cub4core6detail5shmemE+128];
	abs.f64 	%fd270, %fd350;
	abs.f64 	%fd271, %fd269;
	setp.lt.f64 	%p93, %fd270, %fd271;
	mov.u64 	%rd367, %rd194;
	mov.f64 	%fd351, %fd269;
	@%p93 bra 	$L__BB2_204;
	setp.lt.f64 	%p94, %fd271, %fd270;
	mov.u64 	%rd367, %rd366;
	mov.f64 	%fd351, %fd350;
	@%p94 bra 	$L__BB2_204;
	setp.lt.s64 	%p95, %rd366, %rd194;
	selp.f64 	%fd351, %fd350, %fd269, %p95;
	min.s64 	%rd367, %rd366, %rd194;
$L__BB2_204:
	mov.u32 	%r387, %tid.x;
	setp.ne.s32 	%p212, %r387, 0;
	@%p212 bra 	$L__BB2_206;
	ld.param.u64 	%rd297, [_ZN6thrust24THRUST_300001_SM_1000_NS8cuda_cub4core6detail13_kernel_agentINS1_8__reduce11ReduceAgentINS0_12zip_iteratorIN4cuda3std3__45tupleIJNS0_10device_ptrIdEENS0_17counting_iteratorIlNS0_11use_defaultESF_SF_EEEEEEEPNSB_IJdlEEESJ_iNS1_9__extrema9arg_max_fIdl10comparatorEEEEJSI_SK_iSO_EEEvDpT0__param_1];
	cvta.to.global.u64 	%rd296, %rd297;
	st.global.f64 	[%rd296], %fd351;
	st.global.u64 	[%rd296+8], %rd367;
$L__BB2_206:
	ret;

}
	// .globl	_ZN6thrust24THRUST_300001_SM_1000_NS8cuda_cub4core6detail13_kernel_agentINS1_8__reduce11ReduceAgentINS0_12zip_iteratorIN4cuda3std3__45tupleIJNS0_10device_ptrIdEENS0_17counting_iteratorIlNS0_11use_defaultESF_SF_EEEEEEEPNSB_IJdlEEESJ_iNS1_9__extrema9arg_max_fIdl10comparatorEEEEJSI_SK_iN3cub18CUB_300001_SM_100013GridEvenShareIiEENSR_9GridQueueIjEESO_EEEvDpT0_
.visible .entry _ZN6thrust24THRUST_300001_SM_1000_NS8cuda_cub4core6detail13_kernel_agentINS1_8__reduce11ReduceAgentINS0_12zip_iteratorIN4cuda3std3__45tupleIJNS0_10device_ptrIdEENS0_17counting_iteratorIlNS0_11use_defaultESF_SF_EEEEEEEPNSB_IJdlEEESJ_iNS1_9__extrema9arg_max_fIdl10comparatorEEEEJSI_SK_iN3cub18CUB_300001_SM_100013GridEvenShareIiEENSR_9GridQueueIjEESO_EEEvDpT0_(
	.param .align 8 .b8 _ZN6thrust24THRUST_300001_SM_1000_NS8cuda_cub4core6detail13_kernel_agentINS1_8__reduce11ReduceAgentINS0_12zip_iteratorIN4cuda3std3__45tupleIJNS0_10device_ptrIdEENS0_17counting_iteratorIlNS0_11use_defaultESF_SF_EEEEEEEPNSB_IJdlEEESJ_iNS1_9__extrema9arg_max_fIdl10comparatorEEEEJSI_SK_iN3cub18CUB_300001_SM_100013GridEvenShareIiEENSR_9GridQueueIjEESO_EEEvDpT0__param_0[16],
	.param .u64 .ptr .align 1 _ZN6thrust24THRUST_300001_SM_1000_NS8cuda_cub4core6detail13_kernel_agentINS1_8__reduce11ReduceAgentINS0_12zip_iteratorIN4cuda3std3__45tupleIJNS0_10device_ptrIdEENS0_17counting_iteratorIlNS0_11use_defaultESF_SF_EEEEEEEPNSB_IJdlEEESJ_iNS1_9__extrema9arg_max_fIdl10comparatorEEEEJSI_SK_iN3cub18CUB_300001_SM_100013GridEvenShareIiEENSR_9GridQueueIjEESO_EEEvDpT0__param_1,
	.param .u32 _ZN6thrust24THRUST_300001_SM_1000_NS8cuda_cub4core6detail13_kernel_agentINS1_8__reduce11ReduceAgentINS0_12zip_iteratorIN4cuda3std3__45tupleIJNS0_10device_ptrIdEENS0_17counting_iteratorIlNS0_11use_defaultESF_SF_EEEEEEEPNSB_IJdlEEESJ_iNS1_9__extrema9arg_max_fIdl10comparatorEEEEJSI_SK_iN3cub18CUB_300001_SM_100013GridEvenShareIiEENSR_9GridQueueIjEESO_EEEvDpT0__param_2,
	.param .align 4 .b8 _ZN6thrust24THRUST_300001_SM_1000_NS8cuda_cub4core6detail13_kernel_agentINS1_8__reduce11ReduceAgentINS0_12zip_iteratorIN4cuda3std3__45tupleIJNS0_10device_ptrIdEENS0_17counting_iteratorIlNS0_11use_defaultESF_SF_EEEEEEEPNSB_IJdlEEESJ_iNS1_9__extrema9arg_max_fIdl10comparatorEEEEJSI_SK_iN3cub18CUB_300001_SM_100013GridEvenShareIiEENSR_9GridQueueIjEESO_EEEvDpT0__param_3[40],
	.param .align 8 .b8 _ZN6thrust24THRUST_300001_SM_1000_NS8cuda_cub4core6detail13_kernel_agentINS1_8__reduce11ReduceAgentINS0_12zip_iteratorIN4cuda3std3__45tupleIJNS0_10device_ptrIdEENS0_17counting_iteratorIlNS0_11use_defaultESF_SF_EEEEEEEPNSB_IJdlEEESJ_iNS1_9__extrema9arg_max_fIdl10comparatorEEEEJSI_SK_iN3cub18CUB_300001_SM_100013GridEvenShareIiEENSR_9GridQueueIjEESO_EEEvDpT0__param_4[8],
	.param .align 1 .b8 _ZN6thrust24THRUST_300001_SM_1000_NS8cuda_cub4core6detail13_kernel_agentINS1_8__reduce11ReduceAgentINS0_12zip_iteratorIN4cuda3std3__45tupleIJNS0_10device_ptrIdEENS0_17counting_iteratorIlNS0_11use_defaultESF_SF_EEEEEEEPNSB_IJdlEEESJ_iNS1_9__extrema9arg_max_fIdl10comparatorEEEEJSI_SK_iN3cub18CUB_300001_SM_100013GridEvenShareIiEENSR_9GridQueueIjEESO_EEEvDpT0__param_5[1]
)
.maxntid 256
{
	.reg .pred 	%p<215>;
	.reg .b32 	%r<437>;
	.reg .b64 	%rd<318>;
	.reg .b64 	%fd<352>;

	ld.param.u64 	%rd3, [_ZN6thrust24THRUST_300001_SM_1000_NS8cuda_cub4core6detail13_kernel_agentINS1_8__reduce11ReduceAgentINS0_12zip_iteratorIN4cuda3std3__45tupleIJNS0_10device_ptrIdEENS0_17counting_iteratorIlNS0_11use_defaultESF_SF_EEEEEEEPNSB_IJdlEEESJ_iNS1_9__extrema9arg_max_fIdl10comparatorEEEEJSI_SK_iN3cub18CUB_300001_SM_100013GridEvenShareIiEENSR_9GridQueueIjEESO_EEEvDpT0__param_0+8];
	ld.param.u64 	%rd181, [_ZN6thrust24THRUST_300001_SM_1000_NS8cuda_cub4core6detail13_kernel_agentINS1_8__reduce11ReduceAgentINS0_12zip_iteratorIN4cuda3std3__45tupleIJNS0_10device_ptrIdEENS0_17counting_iteratorIlNS0_11use_defaultESF_SF_EEEEEEEPNSB_IJdlEEESJ_iNS1_9__extrema9arg_max_fIdl10comparatorEEEEJSI_SK_iN3cub18CUB_300001_SM_100013GridEvenShareIiEENSR_9GridQueueIjEESO_EEEvDpT0__param_0];
	ld.param.u64 	%rd182, [_ZN6thrust24THRUST_300001_SM_1000_NS8cuda_cub4core6detail13_kernel_agentINS1_8__reduce11ReduceAgentINS0_12zip_iteratorIN4cuda3std3__45tupleIJNS0_10device_ptrIdEENS0_17counting_iteratorIlNS0_11use_defaultESF_SF_EEEEEEEPNSB_IJdlEEESJ_iNS1_9__extrema9arg_max_fIdl10comparatorEEEEJSI_SK_iN3cub18CUB_300001_SM_100013GridEvenShareIiEENSR_9GridQueueIjEESO_EEEvDpT0__param_4];
	ld.param.u32 	%r66, [_ZN6thrust24THRUST_300001_SM_1000_NS8cuda_cub4core6detail13_kernel_agentINS1_8__reduce11ReduceAgentINS0_12zip_iteratorIN4cuda3std3__45tupleIJNS0_10device_ptrIdEENS0_17counting_iteratorIlNS0_11use_defaultESF_SF_EEEEEEEPNSB_IJdlEEESJ_iNS1_9__extrema9arg_max_fIdl10comparatorEEEEJSI_SK_iN3cub18CUB_300001_SM_100013GridEvenShareIiEENSR_9GridQueueIjEESO_EEEvDpT0__param_2];
	cvta.to.global.u64 	%rd1, %rd182;
	cvta.to.global.u64 	%rd2, %rd181;
	mov.u32 	%r1, %ctaid.x;
	mul.lo.s32 	%r2, %r1, 1280;
	mov.u32 	%r67, %nctaid.x;
	mul.lo.s32 	%r3, %r67, 1280;
	add.s32 	%r68, %r2, 1280;
	setp.le.s32 	%p1, %r68, %r66;
	@%p1 bra 	$L__BB3_121;
	sub.s32 	%r4, %r66, %r2;
	mov.u32 	%r5, %tid.x;
	setp.ge.s32 	%p98, %r5, %r4;
	mov.f64 	%fd298, 0d0000000000000000;
	mov.b64 	%rd264, 0;
	mov.u32 	%r420, %r5;
	@%p98 bra 	$L__BB3_3;
	add.s32 	%r190, %r2, %r5;
	cvt.s64.s32 	%rd219, %r190;
	mul.wide.s32 	%rd220, %r190, 8;
	add.s64 	%rd221, %rd2, %rd220;
	add.s64 	%rd264, %rd3, %rd219;
	ld.global.f64 	%fd298, [%rd221];
	add.s32 	%r420, %r5, 256;
$L__BB3_3:
	setp.ge.s32 	%p99, %r420, %r4;
	@%p99 bra 	$L__BB3_25;
	not.b32 	%r191, %r420;
	add.s32 	%r192, %r66, %r191;
	sub.s32 	%r8, %r192, %r2;
	and.b32  	%r193, %r8, 768;
	setp.eq.s32 	%p100, %r193, 768;
	@%p100 bra 	$L__BB3_10;
	add.s32 	%r418, %r420, %r2;
	shr.u32 	%r194, %r8, 8;
	add.s32 	%r195, %r194, 1;
	and.b32  	%r196, %r195, 3;
	neg.s32 	%r417, %r196;
$L__BB3_6:
	.pragma "nounroll";
	mov.u64 	%rd6, %rd264;
	mov.f64 	%fd3, %fd298;
	cvt.s64.s32 	%rd223, %r418;
	add.s64 	%rd7, %rd3, %rd223;
	mul.wide.s32 	%rd224, %r418, 8;
	add.s64 	%rd225, %rd2, %rd224;
	ld.global.f64 	%fd4, [%rd225];
	abs.f64 	%fd5, %fd3;
	abs.f64 	%fd6, %fd4;
	setp.lt.f64 	%p101, %fd5, %fd6;
	mov.u64 	%rd264, %rd7;
	mov.f64 	%fd298, %fd4;
	@%p101 bra 	$L__BB3_9;
	setp.lt.f64 	%p102, %fd6, %fd5;
	mov.u64 	%rd264, %rd6;
	mov.f64 	%fd298, %fd3;
	@%p102 bra 	$L__BB3_9;
	setp.lt.s64 	%p103, %rd6, %rd7;
	min.s64 	%rd264, %rd6, %rd7;
	selp.f64 	%fd298, %fd3, %fd4, %p103;
$L__BB3_9:
	add.s32 	%r420, %r420, 256;
	add.s32 	%r418, %r418, 256;
	add.s32 	%r417, %r417, 1;
	setp.ne.s32 	%p104, %r417, 0;
	@%p104 bra 	$L__BB3_6;
$L__BB3_10:
	setp.lt.u32 	%p105, %r8, 768;
	@%p105 bra 	$L__BB3_25;
	add.s32 	%r421, %r420, %r2;
	add.s32 	%r424, %r421, 256;
	add.s32 	%r423, %r421, 512;
	add.s32 	%r422, %r421, 768;
	add.s64 	%rd12, %rd2, 4096;
$L__BB3_12:
	cvt.s64.s32 	%rd226, %r424;
	add.s64 	%rd14, %rd3, %rd226;
	cvt.s64.s32 	%rd227, %r423;
	add.s64 	%rd15, %rd3, %rd227;
	cvt.s64.s32 	%rd228, %r422;
	add.s64 	%rd16, %rd3, %rd228;
	cvt.s64.s32 	%rd229, %r421;
	mul.wide.s32 	%rd230, %r421, 8;
	add.s64 	%rd17, %rd12, %rd230;
	add.s64 	%rd18, %rd3, %rd229;
	ld.global.f64 	%fd12, [%rd17+-4096];
	abs.f64 	%fd13, %fd298;
	abs.f64 	%fd14, %fd12;
	setp.lt.f64 	%p106, %fd13, %fd14;
	mov.u64 	%rd261, %rd18;
	mov.f64 	%fd295, %fd12;
	@%p106 bra 	$L__BB3_15;
	setp.lt.f64 	%p107, %fd14, %fd13;
	mov.u64 	%rd261, %rd264;
	mov.f64 	%fd295, %fd298;
	@%p107 bra 	$L__BB3_15;
	setp.lt.s64 	%p108, %rd264, %rd18;
	min.s64 	%rd261, %rd264, %rd18;
	selp.f64 	%fd295, %fd298, %fd12, %p108;
$L__BB3_15:
	ld.global.f64 	%fd17, [%rd17+-2048];
	abs.f64 	%fd18, %fd295;
	abs.f64 	%fd19, %fd17;
	setp.lt.f64 	%p109, %fd18, %fd19;
	mov.u64 	%rd262, %rd14;
	mov.f64 	%fd296, %fd17;
	@%p109 bra 	$L__BB3_18;
	setp.lt.f64 	%p110, %fd19, %fd18;
	mov.u64 	%rd262, %rd261;
	mov.f64 	%fd296, %fd295;
	@%p110 bra 	$L__BB3_18;
	setp.lt.s64 	%p111, %rd261, %rd14;
	min.s64 	%rd262, %rd261, %rd14;
	selp.f64 	%fd296, %fd295, %fd17, %p111;
$L__BB3_18:
	ld.global.f64 	%fd22, [%rd17];
	abs.f64 	%fd23, %fd296;
	abs.f64 	%fd24, %fd22;
	setp.lt.f64 	%p112, %fd23, %fd24;
	mov.u64 	%rd263, %rd15;
	mov.f64 	%fd297, %fd22;
	@%p112 bra 	$L__BB3_21;
	setp.lt.f64 	%p113, %fd24, %fd23;
	mov.u64 	%rd263, %rd262;
	mov.f64 	%fd297, %fd296;
	@%p113 bra 	$L__BB3_21;
	setp.lt.s64 	%p114, %rd262, %rd15;
	min.s64 	%rd263, %rd262, %rd15;
	selp.f64 	%fd297, %fd296, %fd22, %p114;
$L__BB3_21:
	ld.global.f64 	%fd27, [%rd17+2048];
	abs.f64 	%fd28, %fd297;
	abs.f64 	%fd29, %fd27;
	setp.lt.f64 	%p115, %fd28, %fd29;
	mov.u64 	%rd264, %rd16;
	mov.f64 	%fd298, %fd27;
	@%p115 bra 	$L__BB3_24;
	setp.lt.f64 	%p116, %fd29, %fd28;
	mov.u64 	%rd264, %rd263;
	mov.f64 	%fd298, %fd297;
	@%p116 bra 	$L__BB3_24;
	setp.lt.s64 	%p117, %rd263, %rd16;
	min.s64 	%rd264, %rd263, %rd16;
	selp.f64 	%fd298, %fd297, %fd27, %p117;
$L__BB3_24:
	add.s32 	%r420, %r420, 1024;
	add.s32 	%r424, %r424, 1024;
	add.s32 	%r423, %r423, 1024;
	add.s32 	%r422, %r422, 1024;
	add.s32 	%r421, %r421, 1024;
	setp.lt.s32 	%p118, %r420, %r4;
	@%p118 bra 	$L__BB3_12;
$L__BB3_25:
	setp.lt.s32 	%p119, %r4, 256;
	@%p119 bra 	$L__BB3_70;
	// begin inline asm
	mov.u32 %r310, %laneid;
	// end inline asm
	mov.b64 	%rd241, %fd298;
	mov.b64 	{%r312, %r317}, %rd241;
	mov.b32 	%r328, 1;
	mov.b32 	%r329, 31;
	mov.b32 	%r330, -1;
	// begin inline asm
	shfl.sync.down.b32 %r311, %r312, %r328, %r329, %r330;
	// end inline asm
	// begin inline asm
	shfl.sync.down.b32 %r316, %r317, %r328, %r329, %r330;
	// end inline asm
	mov.b64 	%rd242, {%r311, %r316};
	mov.b64 	%fd33, %rd242;
	mov.b64 	{%r322, %r327}, %rd264;
	// begin inline asm
	shfl.sync.down.b32 %r321, %r322, %r328, %r329, %r330;
	// end inline asm
	// begin inline asm
	shfl.sync.down.b32 %r326, %r327, %r328, %r329, %r330;
	// end inline asm
	mov.b64 	%rd28, {%r321, %r326};
	setp.gt.s32 	%p171, %r310, 30;
	mov.u64 	%rd266, %rd264;
	mov.f64 	%fd300, %fd298;
	@%p171 bra 	$L__BB3_30;
	abs.f64 	%fd34, %fd298;
	abs.f64 	%fd35, %fd33;
	setp.lt.f64 	%p172, %fd34, %fd35;
	mov.u64 	%rd266, %rd28;
	mov.f64 	%fd300, %fd33;
	@%p172 bra 	$L__BB3_30;
	setp.lt.f64 	%p173, %fd35, %fd34;
	mov.u64 	%rd266, %rd264;
	mov.f64 	%fd300, %fd298;
	@%p173 bra 	$L__BB3_30;
	setp.lt.s64 	%p174, %rd264, %rd28;
	min.s64 	%rd266, %rd264, %rd28;
	selp.f64 	%fd300, %fd298, %fd33, %p174;
$L__BB3_30:
	mov.b64 	%rd243, %fd300;
	mov.b64 	{%r332, %r337}, %rd243;
	mov.b32 	%r348, 2;
	mov.b32 	%r349, 31;
	mov.b32 	%r350, -1;
	// begin inline asm
	shfl.sync.down.b32 %r331, %r332, %r348, %r349, %r350;
	// end inline asm
	// begin inline asm
	shfl.sync.down.b32 %r336, %r337, %r348, %r349, %r350;
	// end inline asm
	mov.b64 	%rd244, {%r331, %r336};
	mov.b64 	%fd38, %rd244;
	mov.b64 	{%r342, %r347}, %rd266;
	// begin inline asm
	shfl.sync.down.b32 %r341, %r342, %r348, %r349, %r350;
	// end inline asm
	// begin inline asm
	shfl.sync.down.b32 %r346, %r347, %r348, %r349, %r350;
	// end inline asm
	mov.b64 	%rd31, {%r341, %r346};
	setp.gt.s32 	%p175, %r310, 29;
	mov.u64 	%rd267, %rd266;
	mov.f64 	%fd301, %fd300;
	@%p175 bra 	$L__BB3_34;
	abs.f64 	%fd39, %fd300;
	abs.f64 	%fd40, %fd38;
	setp.lt.f64 	%p176, %fd39, %fd40;
	mov.u64 	%rd267, %rd31;
	mov.f64 	%fd301, %fd38;
	@%p176 bra 	$L__BB3_34;
	setp.lt.f64 	%p177, %fd40, %fd39;
	mov.u64 	%rd267, %rd266;
	mov.f64 	%fd301, %fd300;
	@%p177 bra 	$L__BB3_34;
	setp.lt.s64 	%p178, %rd266, %rd31;
	min.s64 	%rd267, %rd266, %rd31;
	selp.f64 	%fd301, %fd300, %fd38, %p178;
$L__BB3_34:
	mov.b64 	%rd245, %fd301;
	mov.b64 	{%r352, %r357}, %rd245;
	mov.b32 	%r368, 4;
	mov.b32 	%r369, 31;
	mov.b32 	%r370, -1;
	// begin inline asm
	shfl.sync.down.b32 %r351, %r352, %r368, %r369, %r370;
	// end inline asm
	// begin inline asm
	shfl.sync.down.b32 %r356, %r357, %r368, %r369, %r370;
	// end inline asm
	mov.b64 	%rd246, {%r351, %r356};
	mov.b64 	%fd43, %rd246;
	mov.b64 	{%r362, %r367}, %rd267;
	// begin inline asm
	shfl.sync.down.b32 %r361, %r362, %r368, %r369, %r370;
	// end inline asm
	// begin inline asm
	shfl.sync.down.b32 %r366, %r367, %r368, %r369, %r370;
	// end inline asm
	mov.b64 	%rd34, {%r361, %r366};
	setp.gt.s32 	%p179, %r310, 27;
	mov.u64 	%rd268, %rd267;
	mov.f64 	%fd302, %fd301;
	@%p179 bra 	$L__BB3_38;
	abs.f64 	%fd44, %fd301;
	abs.f64 	%fd45, %fd43;
	setp.lt.f64 	%p180, %fd44, %fd45;
	mov.u64 	%rd268, %rd34;
	mov.f64 	%fd302, %fd43;
	@%p180 bra 	$L__BB3_38;
	setp.lt.f64 	%p181, %fd45, %fd44;
	mov.u64 	%rd268, %rd267;
	mov.f64 	%fd302, %fd301;
	@%p181 bra 	$L__BB3_38;
	setp.lt.s64 	%p182, %rd267, %rd34;
	min.s64 	%rd268, %rd267, %rd34;
	selp.f64 	%fd302, %fd301, %fd43, %p182;
$L__BB3_38:
	mov.b64 	%rd247, %fd302;
	mov.b64 	{%r372, %r377}, %rd247;
	mov.b32 	%r388, 8;
	mov.b32 	%r389, 31;
	mov.b32 	%r390, -1;
	// begin inline asm
	shfl.sync.down.b32 %r371, %r372, %r388, %r389, %r390;
	// end inline asm
	// begin inline asm
	shfl.sync.down.b32 %r376, %r377, %r388, %r389, %r390;
	// end inline asm
	mov.b64 	%rd248, {%r371, %r376};
	mov.b64 	%fd48, %rd248;
	mov.b64 	{%r382, %r387}, %rd268;
	// begin inline asm
	shfl.sync.down.b32 %r381, %r382, %r388, %r389, %r390;
	// end inline asm
	// begin inline asm
	shfl.sync.down.b32 %r386, %r387, %r388, %r389, %r390;
	// end inline asm
	mov.b64 	%rd37, {%r381, %r386};
	setp.gt.s32 	%p183, %r310, 23;
	mov.u64 	%rd269, %rd268;
	mov.f64 	%fd303, %fd302;
	@%p183 bra 	$L__BB3_42;
	abs.f64 	%fd49, %fd302;
	abs.f64 	%fd50, %fd48;
	setp.lt.f64 	%p184, %fd49, %fd50;
	mov.u64 	%rd269, %rd37;
	mov.f64 	%fd303, %fd48;
	@%p184 bra 	$L__BB3_42;
	setp.lt.f64 	%p185, %fd50, %fd49;
	mov.u64 	%rd269, %rd268;
	mov.f64 	%fd303, %fd302;
	@%p185 bra 	$L__BB3_42;
	setp.lt.s64 	%p186, %rd268, %rd37;
	min.s64 	%rd269, %rd268, %rd37;
	selp.f64 	%fd303, %fd302, %fd48, %p186;
$L__BB3_42:
	mov.b64 	%rd249, %fd303;
	mov.b64 	{%r392, %r397}, %rd249;
	mov.b32 	%r408, 16;
	mov.b32 	%r409, 31;
	mov.b32 	%r410, -1;
	// begin inline asm
	shfl.sync.down.b32 %r391, %r392, %r408, %r409, %r410;
	// end inline asm
	// begin inline asm
	shfl.sync.down.b32 %r396, %r397, %r408, %r409, %r410;
	// end inline asm
	mov.b64 	%rd250, {%r391, %r396};
	mov.b64 	%fd53, %rd250;
	mov.b64 	{%r402, %r407}, %rd269;
	// begin inline asm
	shfl.sync.down.b32 %r401, %r402, %r408, %r409, %r410;
	// end inline asm
	// begin inline asm
	shfl.sync.down.b32 %r406, %r407, %r408, %r409, %r410;
	// end inline asm
	mov.b64 	%rd40, {%r401, %r406};
	setp.gt.s32 	%p187, %r310, 15;
	mov.u64 	%rd317, %rd269;
	mov.f64 	%fd351, %fd303;
	@%p187 bra 	$L__BB3_46;
	abs.f64 	%fd54, %fd303;
	abs.f64 	%fd55, %fd53;
	setp.lt.f64 	%p188, %fd54, %fd55;
	mov.u64 	%rd317, %rd40;
	mov.f64 	%fd351, %fd53;
	@%p188 bra 	$L__BB3_46;
	setp.lt.f64 	%p189, %fd55, %fd54;
	mov.u64 	%rd317, %rd269;
	mov.f64 	%fd351, %fd303;
	@%p189 bra 	$L__BB3_46;
	setp.lt.s64 	%p190, %rd269, %rd40;
	min.s64 	%rd317, %rd269, %rd40;
	selp.f64 	%fd351, %fd303, %fd53, %p190;
$L__BB3_46:
	setp.ne.s32 	%p191, %r310, 0;
	@%p191 bra 	$L__BB3_48;
	shr.u32 	%r411, %r5, 1;
	and.b32  	%r412, %r411, 496;
	mov.u32 	%r413, _ZN6thrust24THRUST_300001_SM_1000_NS8cuda_cub4core6detail5shmemE;
	add.s32 	%r414, %r413, %r412;
	st.shared.f64 	[%r414+8], %fd351;
	st.shared.u64 	[%r414+16], %rd317;
$L__BB3_48:
	bar.sync 	0;
	setp.ne.s32 	%p192, %r5, 0;
	@%p192 bra 	$L__BB3_208;
	ld.shared.f64 	%fd58, [_ZN6thrust24THRUST_300001_SM_1000_NS8cuda_cub4core6detail5shmemE+24];
	ld.shared.u64 	%rd43, [_ZN6thrust24THRUST_300001_SM_1000_NS8cuda_cub4core6detail5shmemE+32];
	abs.f64 	%fd59, %fd351;
	abs.f64 	%fd60, %fd58;
	setp.lt.f64 	%p193, %fd59, %fd60;
	mov.u64 	%rd271, %rd43;
	mov.f64 	%fd305, %fd58;
	@%p193 bra 	$L__BB3_52;
	setp.lt.f64 	%p194, %fd60, %fd59;
	mov.u64 	%rd271, %rd317;
	mov.f64 	%fd305, %fd351;
	@%p194 bra 	$L__BB3_52;
	setp.lt.s64 	%p195, %rd317, %rd43;
	min.s64 	%rd271, %rd317, %rd43;
	selp.f64 	%fd305, %fd351, %fd58, %p195;
$L__BB3_52:
	ld.shared.f64 	%fd63, [_ZN6thrust24THRUST_300001_SM_1000_NS8cuda_cub4core6detail5shmemE+40];
	ld.shared.u64 	%rd46, [_ZN6thrust24THRUST_300001_SM_1000_NS8cuda_cub4core6detail5shmemE+48];
	abs.f64 	%fd64, %fd305;
	abs.f64 	%fd65, %fd63;
	setp.lt.f64 	%p196, %fd64, %fd65;
	mov.u64 	%rd272, %rd46;
	mov.f64 	%fd306, %fd63;
	@%p196 bra 	$L__BB3_55;
	setp.lt.f64 	%p197, %fd65, %fd64;
	mov.u64 	%rd272, %rd271;
	mov.f64 	%fd306, %fd305;
	@%p197 bra 	$L__BB3_55;
	setp.lt.s64 	%p198, %rd271, %rd46;
	min.s64 	%rd272, %rd271, %rd46;
	selp.f64 	%fd306, %fd305, %fd63, %p198;
$L__BB3_55:
	ld.shared.f64 	%fd68, [_ZN6thrust24THRUST_300001_SM_1000_NS8cuda_cub4core6detail5shmemE+56];
	ld.shared.u64 	%rd49, [_ZN6thrust24THRUST_300001_SM_1000_NS8cuda_cub4core6detail5shmemE+64];
	abs.f64 	%fd69, %fd306;
	abs.f64 	%fd70, %fd68;
	setp.lt.f64 	%p199, %fd69, %fd70;
	mov.u64 	%rd273, %rd49;
	mov.f64 	%fd307, %fd68;
	@%p199 bra 	$L__BB3_58;
	setp.lt.f64 	%p200, %fd70, %fd69;
	mov.u64 	%rd273, %rd272;
	mov.f64 	%fd307, %fd306;
	@%p200 bra 	$L__BB3_58;
	setp.lt.s64 	%p201, %rd272, %rd49;
	min.s64 	%rd273, %rd272, %rd49;
	selp.f64 	%fd307, %fd306, %fd68, %p201;
$L__BB3_58:
	ld.shared.f64 	%fd73, [_ZN6thrust24THRUST_300001_SM_1000_NS8cuda_cub4core6detail5shmemE+72];
	ld.shared.u64 	%rd52, [_ZN6thrust24THRUST_300001_SM_1000_NS8cuda_cub4core6detail5shmemE+80];
	abs.f64 	%fd74, %fd307;
	abs.f64 	%fd75, %fd73;
	setp.lt.f64 	%p202, %fd74, %fd75;
	mov.u64 	%rd274, %rd52;
	mov.f64 	%fd308, %fd73;
	@%p202 bra 	$L__BB3_61;
	setp.lt.f64 	%p203, %fd75, %fd74;
	mov.u64 	%rd274, %rd273;
	mov.f64 	%fd308, %fd307;
	@%p203 bra 	$L__BB3_61;
	setp.lt.s64 	%p204, %rd273, %rd52;
	min.s64 	%rd274, %rd273, %rd52;
	selp.f64 	%fd308, %fd307, %fd73, %p204;
$L__BB3_61:
	ld.shared.f64 	%fd78, [_ZN6thrust24THRUST_300001_SM_1000_NS8cuda_cub4core6detail5shmemE+88];
	ld.shared.u64 	%rd55, [_ZN6thrust24THRUST_300001_SM_1000_NS8cuda_cub4core6detail5shmemE+96];
	abs.f64 	%fd79, %fd308;
	abs.f64 	%fd80, %fd78;
	setp.lt.f64 	%p205, %fd79, %fd80;
	mov.u64 	%rd275, %rd55;
	mov.f64 	%fd309, %fd78;
	@%p205 bra 	$L__BB3_64;
	setp.lt.f64 	%p206, %fd80, %fd79;
	mov.u64 	%rd275, %rd274;
	mov.f64 	%fd309, %fd308;
	@%p206 bra 	$L__BB3_64;
	setp.lt.s64 	%p207, %rd274, %rd55;
	min.s64 	%rd275, %rd274, %rd55;
	selp.f64 	%fd309, %fd308, %fd78, %p207;
$L__BB3_64:
	ld.shared.f64 	%fd83, [_ZN6thrust24THRUST_300001_SM_1000_NS8cuda_cub4core6detail5shmemE+104];
	ld.shared.u64 	%rd58, [_ZN6thrust24THRUST_300001_SM_1000_NS8cuda_cub4core6detail5shmemE+112];
	abs.f64 	%fd84, %fd309;
	abs.f64 	%fd85, %fd83;
	setp.lt.f64 	%p208, %fd84, %fd85;
	mov.u64 	%rd276, %rd58;
	mov.f64 	%fd310, %fd83;
	@%p208 bra 	$L__BB3_67;
	setp.lt.f64 	%p209, %fd85, %fd84;
	mov.u64 	%rd276, %rd275;
	mov.f64 	%fd310, %fd309;
	@%p209 bra 	$L__BB3_67;
	setp.lt.s64 	%p210, %rd275, %rd58;
	min.s64 	%rd276, %rd275, %rd58;
	selp.f64 	%fd310, %fd309, %fd83, %p210;
$L__BB3_67:
	ld.shared.f64 	%fd88, [_ZN6thrust24THRUST_300001_SM_1000_NS8cuda_cub4core6detail5shmemE+120];
	ld.shared.u64 	%rd61, [_ZN6thrust24THRUST_300001_SM_1000_NS8cuda_cub4core6detail5shmemE+128];
	abs.f64 	%fd89, %fd310;
	abs.f64 	%fd90, %fd88;
	setp.lt.f64 	%p211, %fd89, %fd90;
	mov.u64 	%rd317, %rd61;
	mov.f64 	%fd351, %fd88;
	@%p211 bra 	$L__BB3_208;
	setp.lt.f64 	%p212, %fd90, %fd89;
	mov.u64 	%rd317, %rd276;
	mov.f64 	%fd351, %fd310;
	@%p212 bra 	$L__BB3_208;
	setp.lt.s64 	%p213, %rd276, %rd61;
	min.s64 	%rd317, %rd276, %rd61;
	selp.f64 	%fd351, %fd310, %fd88, %p213;
	bra.uni 	$L__BB3_208;
$L__BB3_70:
	// begin inline asm
	mov.u32 %r197, %laneid;
	// end inline asm
	and.b32  	%r218, %r5, 992;
	add.s32 	%r219, %r218, 32;
	setp.gt.s32 	%p120, %r219, %r4;
	not.b32 	%r220, %r218;
	add.s32 	%r221, %r4, %r220;
	selp.b32 	%r216, %r221, 31, %p120;
	mov.b64 	%rd231, %fd298;
	mov.b64 	{%r199, %r204}, %rd231;
	mov.b32 	%r215, 1;
	mov.b32 	%r217, -1;
	// begin inline asm
	shfl.sync.down.b32 %r198, %r199, %r215, %r216, %r217;
	// end inline asm
	// begin inline asm
	shfl.sync.down.b32 %r203, %r204, %r215, %r216, %r217;
	// end inline asm
	mov.b64 	%rd232, {%r198, %r203};
	mov.b64 	%fd92, %rd232;
	mov.b64 	{%r209, %r214}, %rd264;
	// begin inline asm
	shfl.sync.down.b32 %r208, %r209, %r215, %r216, %r217;
	// end inline asm
	// begin inline asm
	shfl.sync.down.b32 %r213, %r214, %r215, %r216, %r217;
	// end inline asm
	mov.b64 	%rd63, {%r208, %r213};
	setp.ge.s32 	%p121, %r197, %r216;
	mov.u64 	%rd277, %rd264;
	mov.f64 	%fd311, %fd298;
	@%p121 bra 	$L__BB3_74;
	abs.f64 	%fd93, %fd298;
	abs.f64 	%fd94, %fd92;
	setp.lt.f64 	%p122, %fd93, %fd94;
	mov.u64 	%rd277, %rd63;
	mov.f64 	%fd311, %fd92;
	@%p122 bra 	$L__BB3_74;
	setp.lt.f64 	%p123, %fd94, %fd93;
	mov.u64 	%rd277, %rd264;
	mov.f64 	%fd311, %fd298;
	@%p123 bra 	$L__BB3_74;
	setp.lt.s64 	%p124, %rd264, %rd63;
	min.s64 	%rd277, %rd264, %rd63;
	selp.f64 	%fd311, %fd298, %fd92, %p124;
$L__BB3_74:
	mov.b64 	%rd233, %fd311;
	mov.b64 	{%r223, %r228}, %rd233;
	mov.b32 	%r239, 2;
	mov.b32 	%r241, -1;
	// begin inline asm
	shfl.sync.down.b32 %r222, %r223, %r239, %r216, %r241;
	// end inline asm
	// begin inline asm
	shfl.sync.down.b32 %r227, %r228, %r239, %r216, %r241;
	// end inline asm
	mov.b64 	%rd234, {%r222, %r227};
	mov.b64 	%fd97, %rd234;
	mov.b64 	{%r233, %r238}, %rd277;
	// begin inline asm
	shfl.sync.down.b32 %r232, %r233, %r239, %r216, %r241;
	// end inline asm
	// begin inline asm
	shfl.sync.down.b32 %r237, %r238, %r239, %r216, %r241;
	// end inline asm
	mov.b64 	%rd66, {%r232, %r237};
	add.s32 	%r242, %r197, 2;
	setp.gt.s32 	%p125, %r242, %r216;
	mov.u64 	%rd278, %rd277;
	mov.f64 	%fd312, %fd311;
	@%p125 bra 	$L__BB3_78;
	abs.f64 	%fd98, %fd311;
	abs.f64 	%fd99, %fd97;
	setp.lt.f64 	%p126, %fd98, %fd99;
	mov.u64 	%rd278, %rd66;
	mov.f64 	%fd312, %fd97;
	@%p126 bra 	$L__BB3_78;
	setp.lt.f64 	%p127, %fd99, %fd98;
	mov.u64 	%rd278, %rd277;
	mov.f64 	%fd312, %fd311;
	@%p127 bra 	$L__BB3_78;
	setp.lt.s64 	%p128, %rd277, %rd66;
	min.s64 	%rd278, %rd277, %rd66;
	selp.f64 	%fd312, %fd311, %fd97, %p128;
$L__BB3_78:
	mov.b64 	%rd235, %fd312;
	mov.b64 	{%r244, %r249}, %rd235;
	mov.b32 	%r260, 4;
	mov.b32 	%r262, -1;
	// begin inline asm
	shfl.sync.down.b32 %r243, %r244, %r260, %r216, %r262;
	// end inline asm
	// begin inline asm
	shfl.sync.down.b32 %r248, %r249, %r260, %r216, %r262;
	// end inline asm
	mov.b64 	%rd236, {%r243, %r248};
	mov.b64 	%fd102, %rd236;
	mov.b64 	{%r254, %r259}, %rd278;
	// begin inline asm
	shfl.sync.down.b32 %r253, %r254, %r260, %r216, %r262;
	// end inline asm
	// begin inline asm
	shfl.sync.down.b32 %r258, %r259, %r260, %r216, %r262;
	// end inline asm
	mov.b64 	%rd69, {%r253, %r258};
	add.s32 	%r263, %r197, 4;
	setp.gt.s32 	%p129, %r263, %r216;
	mov.u64 	%rd279, %rd278;
	mov.f64 	%fd313, %fd312;
	@%p129 bra 	$L__BB3_82;
	abs.f64 	%fd103, %fd312;
	abs.f64 	%fd104, %fd102;
	setp.lt.f64 	%p130, %fd103, %fd104;
	mov.u64 	%rd279, %rd69;
	mov.f64 	%fd313, %fd102;
	@%p130 bra 	$L__BB3_82;
	setp.lt.f64 	%p131, %fd104, %fd103;
	mov.u64 	%rd279, %rd278;
	mov.f64 	%fd313, %fd312;
	@%p131 bra 	$L__BB3_82;
	setp.lt.s64 	%p132, %rd278, %rd69;
	min.s64 	%rd279, %rd278, %rd69;
	selp.f64 	%fd313, %fd312, %fd102, %p132;
$L__BB3_82:
	mov.b64 	%rd237, %fd313;
	mov.b64 	{%r265, %r270}, %rd237;
	mov.b32 	%r281, 8;
	mov.b32 	%r283, -1;
	// begin inline asm
	shfl.sync.down.b32 %r264, %r265, %r281, %r216, %r283;
	// end inline asm
	// begin inline asm
	shfl.sync.down.b32 %r269, %r270, %r281, %r216, %r283;
	// end inline asm
	mov.b64 	%rd238, {%r264, %r269};
	mov.b64 	%fd107, %rd238;
	mov.b64 	{%r275, %r280}, %rd279;
	// begin inline asm
	shfl.sync.down.b32 %r274, %r275, %r281, %r216, %r283;
	// end inline asm
	// begin inline asm
	shfl.sync.down.b32 %r279, %r280, %r281, %r216, %r283;
	// end inline asm
	mov.b64 	%rd72, {%r274, %r279};
	add.s32 	%r284, %r197, 8;
	setp.gt.s32 	%p133, %r284, %r216;
	mov.u64 	%rd280, %rd279;
	mov.f64 	%fd314, %fd313;
	@%p133 bra 	$L__BB3_86;
	abs.f64 	%fd108, %fd313;
	abs.f64 	%fd109, %fd107;
	setp.lt.f64 	%p134, %fd108, %fd109;
	mov.u64 	%rd280, %rd72;
	mov.f64 	%fd314, %fd107;
	@%p134 bra 	$L__BB3_86;
	setp.lt.f64 	%p135, %fd109, %fd108;
	mov.u64 	%rd280, %rd279;
	mov.f64 	%fd314, %fd313;
	@%p135 bra 	$L__BB3_86;
	setp.lt.s64 	%p136, %rd279, %rd72;
	min.s64 	%rd280, %rd279, %rd72;
	selp.f64 	%fd314, %fd313, %fd107, %p136;
$L__BB3_86:
	mov.b64 	%rd239, %fd314;
	mov.b64 	{%r286, %r291}, %rd239;
	mov.b32 	%r302, 16;
	mov.b32 	%r304, -1;
	// begin inline asm
	shfl.sync.down.b32 %r285, %r286, %r302, %r216, %r304;
	// end inline asm
	// begin inline asm
	shfl.sync.down.b32 %r290, %r291, %r302, %r216, %r304;
	// end inline asm
	mov.b64 	%rd240, {%r285, %r290};
	mov.b64 	%fd112, %rd240;
	mov.b64 	{%r296, %r301}, %rd280;
	// begin inline asm
	shfl.sync.down.b32 %r295, %r296, %r302, %r216, %r304;
	// end inline asm
	// begin inline asm
	shfl.sync.down.b32 %r300, %r301, %r302, %r216, %r304;
	// end inline asm
	mov.b64 	%rd75, {%r295, %r300};
	add.s32 	%r305, %r197, 16;
	setp.gt.s32 	%p137, %r305, %r216;
	mov.u64 	%rd317, %rd280;
	mov.f64 	%fd351, %fd314;
	@%p137 bra 	$L__BB3_90;
	abs.f64 	%fd113, %fd314;
	abs.f64 	%fd114, %fd112;
	setp.lt.f64 	%p138, %fd113, %fd114;
	mov.u64 	%rd317, %rd75;
	mov.f64 	%fd351, %fd112;
	@%p138 bra 	$L__BB3_90;
	setp.lt.f64 	%p139, %fd114, %fd113;
	mov.u64 	%rd317, %rd280;
	mov.f64 	%fd351, %fd314;
	@%p139 bra 	$L__BB3_90;
	setp.lt.s64 	%p140, %rd280, %rd75;
	min.s64 	%rd317, %rd280, %rd75;
	selp.f64 	%fd351, %fd314, %fd112, %p140;
$L__BB3_90:
	setp.ne.s32 	%p141, %r197, 0;
	@%p141 bra 	$L__BB3_92;
	shr.u32 	%r306, %r5, 1;
	and.b32  	%r307, %r306, 496;
	mov.u32 	%r308, _ZN6thrust24THRUST_300001_SM_1000_NS8cuda_cub4core6detail5shmemE;
	add.s32 	%r309, %r308, %r307;
	st.shared.f64 	[%r309+8], %fd351;
	st.shared.u64 	[%r309+16], %rd317;
$L__BB3_92:
	bar.sync 	0;
	setp.ne.s32 	%p142, %r5, 0;
	@%p142 bra 	$L__BB3_208;
	setp.lt.s32 	%p143, %r4, 33;
	mov.f64 	%fd316, %fd351;
	mov.u64 	%rd282, %rd317;
	@%p143 bra 	$L__BB3_97;
	ld.shared.f64 	%fd117, [_ZN6thrust24THRUST_300001_SM_1000_NS8cuda_cub4core6detail5shmemE+24];
	ld.shared.u64 	%rd78, [_ZN6thrust24THRUST_300001_SM_1000_NS8cuda_cub4core6detail5shmemE+32];
	abs.f64 	%fd118, %fd351;
	abs.f64 	%fd119, %fd117;
	setp.lt.f64 	%p144, %fd118, %fd119;
	mov.f64 	%fd316, %fd117;
	mov.u64 	%rd282, %rd78;
	@%p144 bra 	$L__BB3_97;
	setp.lt.f64 	%p145, %fd119, %fd118;
	mov.f64 	%fd316, %fd351;
	mov.u64 	%rd282, %rd317;
	@%p145 bra 	$L__BB3_97;
	setp.lt.s64 	%p146, %rd317, %rd78;
	min.s64 	%rd282, %rd317, %rd78;
	selp.f64 	%fd316, %fd351, %fd117, %p146;
$L__BB3_97:
	setp.lt.s32 	%p147, %r4, 65;
	mov.f64 	%fd317, %fd316;
	mov.u64 	%rd283, %rd282;
	@%p147 bra 	$L__BB3_101;
	ld.shared.f64 	%fd122, [_ZN6thrust24THRUST_300001_SM_1000_NS8cuda_cub4core6detail5shmemE+40];
	ld.shared.u64 	%rd81, [_ZN6thrust24THRUST_300001_SM_1000_NS8cuda_cub4core6detail5shmemE+48];
	abs.f64 	%fd123, %fd316;
	abs.f64 	%fd124, %fd122;
	setp.lt.f64 	%p148, %fd123, %fd124;
	mov.f64 	%fd317, %fd122;
	mov.u64 	%rd283, %rd81;
	@%p148 bra 	$L__BB3_101;
	setp.lt.f64 	%p149, %fd124, %fd123;
	mov.f64 	%fd317, %fd316;
	mov.u64 	%rd283, %rd282;
	@%p149 bra 	$L__BB3_101;
	setp.lt.s64 	%p150, %rd282, %rd81;
	selp.f64 	%fd317, %fd316, %fd122, %p150;
	min.s64 	%rd283, %rd282, %rd81;
$L__BB3_101:
	setp.lt.s32 	%p151, %r4, 97;
	mov.f64 	%fd318, %fd317;
	mov.u64 	%rd284, %rd283;
	@%p151 bra 	$L__BB3_105;
	ld.shared.f64 	%fd127, [_ZN6thrust24THRUST_300001_SM_1000_NS8cuda_cub4core6detail5shmemE+56];
	ld.shared.u64 	%rd84, [_ZN6thrust24THRUST_300001_SM_1000_NS8cuda_cub4core6detail5shmemE+64];
	abs.f64 	%fd128, %fd317;
	abs.f64 	%fd129, %fd127;
	setp.lt.f64 	%p152, %fd128, %fd129;
	mov.f64 	%fd318, %fd127;
	mov.u64 	%rd284, %rd84;
	@%p152 bra 	$L__BB3_105;
	setp.lt.f64 	%p153, %fd129, %fd128;
	mov.f64 	%fd318, %fd317;
	mov.u64 	%rd284, %rd283;
	@%p153 bra 	$L__BB3_105;
	setp.lt.s64 	%p154, %rd283, %rd84;
	selp.f64 	%fd318, %fd317, %fd127, %p154;
	min.s64 	%rd284, %rd283, %rd84;
$L__BB3_105:
	setp.lt.s32 	%p155, %r4, 129;
	mov.f64 	%fd319, %fd318;
	mov.u64 	%rd285, %rd284;
	@%p155 bra 	$L__BB3_109;
	ld.shared.f64 	%fd132, [_ZN6thrust24THRUST_300001_SM_1000_NS8cuda_cub4core6detail5shmemE+72];
	ld.shared.u64 	%rd87, [_ZN6thrust24THRUST_300001_SM_1000_NS8cuda_cub4core6detail5shmemE+80];
	abs.f64 	%fd133, %fd318;
	abs.f64 	%fd134, %fd132;
	setp.lt.f64 	%p156, %fd133, %fd134;
	mov.f64 	%fd319, %fd132;
	mov.u64 	%rd285, %rd87;
	@%p156 bra 	$L__BB3_109;
	setp.lt.f64 	%p157, %fd134, %fd133;
	mov.f64 	%fd319, %fd318;
	mov.u64 	%rd285, %rd284;
	@%p157 bra 	$L__BB3_109;
	setp.lt.s64 	%p158, %rd284, %rd87;
	selp.f64 	%fd319, %fd318, %fd132, %p158;
	min.s64 	%rd285, %rd284, %rd87;
$L__BB3_109:
	setp.lt.s32 	%p159, %r4, 161;
	mov.f64 	%fd320, %fd319;
	mov.u64 	%rd286, %rd285;
	@%p159 bra 	$L__BB3_113;
	ld.shared.f64 	%fd137, [_ZN6thrust24THRUST_300001_SM_1000_NS8cuda_cub4core6detail5shmemE+88];
	ld.shared.u64 	%rd90, [_ZN6thrust24THRUST_300001_SM_1000_NS8cuda_cub4core6detail5shmemE+96];
	abs.f64 	%fd138, %fd319;
	abs.f64 	%fd139, %fd137;
	setp.lt.f64 	%p160, %fd138, %fd139;
	mov.f64 	%fd320, %fd137;
	mov.u64 	%rd286, %rd90;
	@%p160 bra 	$L__BB3_113;
	setp.lt.f64 	%p161, %fd139, %fd138;
	mov.f64 	%fd320, %fd319;
	mov.u64 	%rd286, %rd285;
	@%p161 bra 	$L__BB3_113;
	setp.lt.s64 	%p162, %rd285, %rd90;
	selp.f64 	%fd320, %fd319, %fd137, %p162;
	min.s64 	%rd286, %rd285, %rd90;
$L__BB3_113:
	setp.lt.s32 	%p163, %r4, 193;
	mov.f64 	%fd321, %fd320;
	mov.u64 	%rd287, %rd286;
	@%p163 bra 	$L__BB3_117;
	ld.shared.f64 	%fd142, [_ZN6thrust24THRUST_300001_SM_1000_NS8cuda_cub4core6detail5shmemE+104];
	ld.shared.u64 	%rd93, [_ZN6thrust24THRUST_300001_SM_1000_NS8cuda_cub4core6detail5shmemE+112];
	abs.f64 	%fd143, %fd320;
	abs.f64 	%fd144, %fd142;
	setp.lt.f64 	%p164, %fd143, %fd144;
	mov.f64 	%fd321, %fd142;
	mov.u64 	%rd287, %rd93;
	@%p164 bra 	$L__BB3_117;
	setp.lt.f64 	%p165, %fd144, %fd143;
	mov.f64 	%fd321, %fd320;
	mov.u64 	%rd287, %rd286;
	@%p165 bra 	$L__BB3_117;
	setp.lt.s64 	%p166, %rd286, %rd93;
	selp.f64 	%fd321, %fd320, %fd142, %p166;
	min.s64 	%rd287, %rd286, %rd93;
$L__BB3_117:
	setp.lt.s32 	%p167, %r4, 225;
	mov.u64 	%rd317, %rd287;
	mov.f64 	%fd351, %fd321;
	@%p167 bra 	$L__BB3_208;
	ld.shared.f64 	%fd147, [_ZN6thrust24THRUST_300001_SM_1000_NS8cuda_cub4core6detail5shmemE+120];
	ld.shared.u64 	%rd96, [_ZN6thrust24THRUST_300001_SM_1000_NS8cuda_cub4core6detail5shmemE+128];
	abs.f64 	%fd148, %fd321;
	abs.f64 	%fd149, %fd147;
	setp.lt.f64 	%p168, %fd148, %fd149;
	mov.u64 	%rd317, %rd96;
	mov.f64 	%fd351, %fd147;
	@%p168 bra 	$L__BB3_208;
	setp.lt.f64 	%p169, %fd149, %fd148;
	mov.u64 	%rd317, %rd287;
	mov.f64 	%fd351, %fd321;
	@%p169 bra 	$L__BB3_208;
	setp.lt.s64 	%p170, %rd287, %rd96;
	selp.f64 	%fd351, %fd321, %fd147, %p170;
	min.s64 	%rd317, %rd287, %rd96;
	bra.uni 	$L__BB3_208;
$L__BB3_121:
	mov.u32 	%r35, %tid.x;
	cvt.s64.s32 	%rd183, %r2;
	add.s64 	%rd98, %rd3, %rd183;
	cvt.u64.u32 	%rd99, %r35;
	add.s64 	%rd184, %rd99, %rd183;
	shl.b64 	%rd185, %rd184, 3;
	add.s64 	%rd186, %rd2, %rd185;
	ld.global.f64 	%fd274, [%rd186];
	add.s32 	%r69, %r35, 256;
	cvt.u64.u32 	%rd187, %r69;
	ld.global.f64 	%fd275, [%rd186+2048];
	add.s32 	%r70, %r35, 512;
	cvt.u64.u32 	%rd188, %r70;
	ld.global.f64 	%fd276, [%rd186+4096];
	add.s32 	%r71, %r35, 768;
	cvt.u64.u32 	%rd189, %r71;
	ld.global.f64 	%fd277, [%rd186+6144];
	or.b32  	%r72, %r35, 1024;
	cvt.u64.u32 	%rd100, %r72;
	add.s64 	%rd305, %rd98, %rd100;
	ld.global.f64 	%fd339, [%rd186+8192];
	abs.f64 	%fd278, %fd274;
	abs.f64 	%fd279, %fd275;
	setp.geu.f64 	%p2, %fd278, %fd279;
	selp.f64 	%fd280, %fd274, %fd275, %p2;
	selp.b64 	%rd190, %rd99, %rd187, %p2;
	abs.f64 	%fd281, %fd280;
	abs.f64 	%fd282, %fd276;
	setp.geu.f64 	%p3, %fd281, %fd282;
	selp.f64 	%fd283, %fd280, %fd276, %p3;
	selp.b64 	%rd191, %rd190, %rd188, %p3;
	abs.f64 	%fd284, %fd283;
	abs.f64 	%fd285, %fd277;
	setp.geu.f64 	%p4, %fd284, %fd285;
	selp.f64 	%fd152, %fd283, %fd277, %p4;
	selp.b64 	%rd102, %rd191, %rd189, %p4;
	abs.f64 	%fd153, %fd152;
	abs.f64 	%fd154, %fd339;
	setp.lt.f64 	%p5, %fd153, %fd154;
	@%p5 bra 	$L__BB3_123;
	setp.lt.f64 	%p6, %fd154, %fd153;
	setp.lt.u64 	%p7, %rd102, %rd100;
	or.pred  	%p8, %p6, %p7;
	selp.f64 	%fd339, %fd152, %fd339, %p8;
	add.s64 	%rd194, %rd98, %rd102;
	selp.b64 	%rd305, %rd194, %rd305, %p8;
$L__BB3_123:
	setp.le.s32 	%p9, %r66, %r3;
	@%p9 bra 	$L__BB3_164;
	setp.ne.s32 	%p10, %r35, 0;
	@%p10 bra 	$L__BB3_126;
	atom.global.add.u32 	%r73, [%rd1+4], 1280;
	add.s32 	%r74, %r73, %r3;
	st.shared.u32 	[_ZN6thrust24THRUST_300001_SM_1000_NS8cuda_cub4core6detail5shmemE+152], %r74;
$L__BB3_126:
	bar.sync 	0;
	ld.shared.u32 	%r427, [_ZN6thrust24THRUST_300001_SM_1000_NS8cuda_cub4core6detail5shmemE+152];
	add.s32 	%r75, %r427, 1280;
	setp.gt.s32 	%p11, %r75, %r66;
	@%p11 bra 	$L__BB3_141;
	mov.f64 	%fd323, %fd339;
	mov.u64 	%rd289, %rd305;
$L__BB3_128:
	cvt.s64.s32 	%rd195, %r427;
	add.s64 	%rd196, %rd99, %rd195;
	shl.b64 	%rd197, %rd196, 3;
	add.s64 	%rd198, %rd2, %rd197;
	add.s64 	%rd290, %rd196, %rd3;
	ld.global.f64 	%fd324, [%rd198];
	add.s64 	%rd291, %rd290, 256;
	ld.global.f64 	%fd325, [%rd198+2048];
	add.s64 	%rd292, %rd290, 512;
	ld.global.f64 	%fd326, [%rd198+4096];
	add.s64 	%rd293, %rd290, 768;
	ld.global.f64 	%fd327, [%rd198+6144];
	add.s64 	%rd305, %rd290, 1024;
	ld.global.f64 	%fd339, [%rd198+8192];
	abs.f64 	%fd163, %fd323;
	abs.f64 	%fd164, %fd324;
	setp.lt.f64 	%p12, %fd163, %fd164;
	@%p12 bra 	$L__BB3_130;
	setp.lt.f64 	%p13, %fd164, %fd163;
	setp.lt.s64 	%p14, %rd289, %rd290;
	or.pred  	%p15, %p13, %p14;
	selp.f64 	%fd324, %fd323, %fd324, %p15;
	selp.b64 	%rd290, %rd289, %rd290, %p15;
$L__BB3_130:
	abs.f64 	%fd167, %fd324;
	abs.f64 	%fd168, %fd325;
	setp.lt.f64 	%p16, %fd167, %fd168;
	@%p16 bra 	$L__BB3_132;
	setp.lt.f64 	%p17, %fd168, %fd167;
	setp.lt.s64 	%p18, %rd290, %rd291;
	or.pred  	%p19, %p17, %p18;
	selp.f64 	%fd325, %fd324, %fd325, %p19;
	selp.b64 	%rd291, %rd290, %rd291, %p19;
$L__BB3_132:
	abs.f64 	%fd171, %fd325;
	abs.f64 	%fd172, %fd326;
	setp.lt.f64 	%p20, %fd171, %fd172;
	@%p20 bra 	$L__BB3_134;
	setp.lt.f64 	%p21, %fd172, %fd171;
	setp.lt.s64 	%p22, %rd291, %rd292;
	or.pred  	%p23, %p21, %p22;
	selp.f64 	%fd326, %fd325, %fd326, %p23;
	selp.b64 	%rd292, %rd291, %rd292, %p23;
$L__BB3_134:
	abs.f64 	%fd175, %fd326;
	abs.f64 	%fd176, %fd327;
	setp.lt.f64 	%p24, %fd175, %fd176;
	@%p24 bra 	$L__BB3_136;
	setp.lt.f64 	%p25, %fd176, %fd175;
	setp.lt.s64 	%p26, %rd292, %rd293;
	or.pred  	%p27, %p25, %p26;
	selp.f64 	%fd327, %fd326, %fd327, %p27;
	selp.b64 	%rd293, %rd292, %rd293, %p27;
$L__BB3_136:
	abs.f64 	%fd179, %fd327;
	abs.f64 	%fd180, %fd339;
	setp.lt.f64 	%p28, %fd179, %fd180;
	@%p28 bra 	$L__BB3_138;
	setp.lt.f64 	%p29, %fd180, %fd179;
	setp.lt.s64 	%p30, %rd293, %rd305;
	or.pred  	%p31, %p29, %p30;
	selp.f64 	%fd339, %fd327, %fd339, %p31;
	selp.b64 	%rd305, %rd293, %rd305, %p31;
$L__BB3_138:
	setp.ne.s32 	%p32, %r35, 0;
	bar.sync 	0;
	@%p32 bra 	$L__BB3_140;
	atom.global.add.u32 	%r76, [%rd1+4], 1280;
	add.s32 	%r77, %r76, %r3;
	st.shared.u32 	[_ZN6thrust24THRUST_300001_SM_1000_NS8cuda_cub4core6detail5shmemE+152], %r77;
$L__BB3_140:
	bar.sync 	0;
	ld.shared.u32 	%r427, [_ZN6thrust24THRUST_300001_SM_1000_NS8cuda_cub4core6detail5shmemE+152];
	add.s32 	%r78, %r427, 1280;
	setp.le.s32 	%p33, %r78, %r66;
	mov.f64 	%fd323, %fd339;
	mov.u64 	%rd289, %rd305;
	@%p33 bra 	$L__BB3_128;
$L__BB3_141:
	setp.le.s32 	%p34, %r66, %r427;
	@%p34 bra 	$L__BB3_164;
	sub.s32 	%r40, %r66, %r427;
	setp.ge.s32 	%p35, %r35, %r40;
	@%p35 bra 	$L__BB3_164;
	not.b32 	%r79, %r35;
	add.s32 	%r80, %r66, %r79;
	sub.s32 	%r41, %r80, %r427;
	and.b32  	%r81, %r41, 768;
	setp.eq.s32 	%p36, %r81, 768;
	mov.u32 	%r431, %r35;
	@%p36 bra 	$L__BB3_149;
	add.s32 	%r429, %r35, %r427;
	shr.u32 	%r82, %r41, 8;
	add.s32 	%r83, %r82, 1;
	and.b32  	%r84, %r83, 3;
	neg.s32 	%r428, %r84;
	mov.u32 	%r431, %r35;
$L__BB3_145:
	.pragma "nounroll";
	mov.u64 	%rd122, %rd305;
	mov.f64 	%fd184, %fd339;
	cvt.s64.s32 	%rd200, %r429;
	add.s64 	%rd123, %rd3, %rd200;
	mul.wide.s32 	%rd201, %r429, 8;
	add.s64 	%rd202, %rd2, %rd201;
	ld.global.f64 	%fd185, [%rd202];
	abs.f64 	%fd186, %fd184;
	abs.f64 	%fd187, %fd185;
	setp.lt.f64 	%p37, %fd186, %fd187;
	mov.f64 	%fd339, %fd185;
	mov.u64 	%rd305, %rd123;
	@%p37 bra 	$L__BB3_148;
	setp.lt.f64 	%p38, %fd187, %fd186;
	mov.f64 	%fd339, %fd184;
	mov.u64 	%rd305, %rd122;
	@%p38 bra 	$L__BB3_148;
	setp.lt.s64 	%p39, %rd122, %rd123;
	selp.f64 	%fd339, %fd184, %fd185, %p39;
	min.s64 	%rd305, %rd122, %rd123;
$L__BB3_148:
	add.s32 	%r431, %r431, 256;
	add.s32 	%r429, %r429, 256;
	add.s32 	%r428, %r428, 1;
	setp.ne.s32 	%p40, %r428, 0;
	@%p40 bra 	$L__BB3_145;
$L__BB3_149:
	setp.lt.u32 	%p41, %r41, 768;
	@%p41 bra 	$L__BB3_164;
	add.s32 	%r432, %r431, %r427;
	add.s32 	%r435, %r432, 256;
	add.s32 	%r434, %r432, 512;
	add.s32 	%r433, %r432, 768;
	add.s64 	%rd128, %rd2, 4096;
$L__BB3_151:
	cvt.s64.s32 	%rd203, %r435;
	add.s64 	%rd130, %rd3, %rd203;
	cvt.s64.s32 	%rd204, %r434;
	add.s64 	%rd131, %rd3, %rd204;
	cvt.s64.s32 	%rd205, %r433;
	add.s64 	%rd132, %rd3, %rd205;
	cvt.s64.s32 	%rd206, %r432;
	mul.wide.s32 	%rd207, %r432, 8;
	add.s64 	%rd133, %rd128, %rd207;
	add.s64 	%rd134, %rd3, %rd206;
	ld.global.f64 	%fd193, [%rd133+-4096];
	abs.f64 	%fd194, %fd339;
	abs.f64 	%fd195, %fd193;
	setp.lt.f64 	%p42, %fd194, %fd195;
	mov.f64 	%fd335, %fd193;
	mov.u64 	%rd301, %rd134;
	@%p42 bra 	$L__BB3_154;
	setp.lt.f64 	%p43, %fd195, %fd194;
	mov.f64 	%fd335, %fd339;
	mov.u64 	%rd301, %rd305;
	@%p43 bra 	$L__BB3_154;
	setp.lt.s64 	%p44, %rd305, %rd134;
	selp.f64 	%fd335, %fd339, %fd193, %p44;
	min.s64 	%rd301, %rd305, %rd134;
$L__BB3_154:
	ld.global.f64 	%fd198, [%rd133+-2048];
	abs.f64 	%fd199, %fd335;
	abs.f64 	%fd200, %fd198;
	setp.lt.f64 	%p45, %fd199, %fd200;
	mov.f64 	%fd336, %fd198;
	mov.u64 	%rd302, %rd130;
	@%p45 bra 	$L__BB3_157;
	setp.lt.f64 	%p46, %fd200, %fd199;
	mov.f64 	%fd336, %fd335;
	mov.u64 	%rd302, %rd301;
	@%p46 bra 	$L__BB3_157;
	setp.lt.s64 	%p47, %rd301, %rd130;
	selp.f64 	%fd336, %fd335, %fd198, %p47;
	min.s64 	%rd302, %rd301, %rd130;
$L__BB3_157:
	ld.global.f64 	%fd203, [%rd133];
	abs.f64 	%fd204, %fd336;
	abs.f64 	%fd205, %fd203;
	setp.lt.f64 	%p48, %fd204, %fd205;
	mov.f64 	%fd337, %fd203;
	mov.u64 	%rd303, %rd131;
	@%p48 bra 	$L__BB3_160;
	setp.lt.f64 	%p49, %fd205, %fd204;
	mov.f64 	%fd337, %fd336;
	mov.u64 	%rd303, %rd302;
	@%p49 bra 	$L__BB3_160;
	setp.lt.s64 	%p50, %rd302, %rd131;
	selp.f64 	%fd337, %fd336, %fd203, %p50;
	min.s64 	%rd303, %rd302, %rd131;
$L__BB3_160:
	ld.global.f64 	%fd208, [%rd133+2048];
	abs.f64 	%fd209, %fd337;
	abs.f64 	%fd210, %fd208;
	setp.lt.f64 	%p51, %fd209, %fd210;
	mov.f64 	%fd339, %fd208;
	mov.u64 	%rd305, %rd132;
	@%p51 bra 	$L__BB3_163;
	setp.lt.f64 	%p52, %fd210, %fd209;
	mov.f64 	%fd339, %fd337;
	mov.u64 	%rd305, %rd303;
	@%p52 bra 	$L__BB3_163;
	setp.lt.s64 	%p53, %rd303, %rd132;
	selp.f64 	%fd339, %fd337, %fd208, %p53;
	min.s64 	%rd305, %rd303, %rd132;
$L__BB3_163:
	add.s32 	%r431, %r431, 1024;
	add.s32 	%r435, %r435, 1024;
	add.s32 	%r434, %r434, 1024;
	add.s32 	%r433, %r433, 1024;
	add.s32 	%r432, %r432, 1024;
	setp.lt.s32 	%p54, %r431, %r40;
	@%p54 bra 	$L__BB3_151;
$L__BB3_164:
	// begin inline asm
	mov.u32 %r85, %laneid;
	// end inline asm
	mov.b64 	%rd208, %fd339;
	mov.b64 	{%r87, %r92}, %rd208;
	mov.b32 	%r103, 1;
	mov.b32 	%r104, 31;
	mov.b32 	%r105, -1;
	// begin inline asm
	shfl.sync.down.b32 %r86, %r87, %r103, %r104, %r105;
	// end inline asm
	// begin inline asm
	shfl.sync.down.b32 %r91, %r92, %r103, %r104, %r105;
	// end inline asm
	mov.b64 	%rd209, {%r86, %r91};
	mov.b64 	%fd214, %rd209;
	mov.b64 	{%r97, %r102}, %rd305;
	// begin inline asm
	shfl.sync.down.b32 %r96, %r97, %r103, %r104, %r105;
	// end inline asm
	// begin inline asm
	shfl.sync.down.b32 %r101, %r102, %r103, %r104, %r105;
	// end inline asm
	mov.b64 	%rd144, {%r96, %r101};
	setp.gt.s32 	%p55, %r85, 30;
	mov.f64 	%fd340, %fd339;
	mov.u64 	%rd306, %rd305;
	@%p55 bra 	$L__BB3_168;
	abs.f64 	%fd215, %fd339;
	abs.f64 	%fd216, %fd214;
	setp.lt.f64 	%p56, %fd215, %fd216;
	mov.f64 	%fd340, %fd214;
	mov.u64 	%rd306, %rd144;
	@%p56 bra 	$L__BB3_168;
	setp.lt.f64 	%p57, %fd216, %fd215;
	mov.f64 	%fd340, %fd339;
	mov.u64 	%rd306, %rd305;
	@%p57 bra 	$L__BB3_168;
	setp.lt.s64 	%p58, %rd305, %rd144;
	selp.f64 	%fd340, %fd339, %fd214, %p58;
	min.s64 	%rd306, %rd305, %rd144;
$L__BB3_168:
	mov.b64 	%rd210, %fd340;
	mov.b64 	{%r107, %r112}, %rd210;
	mov.b32 	%r123, 2;
	mov.b32 	%r124, 31;
	mov.b32 	%r125, -1;
	// begin inline asm
	shfl.sync.down.b32 %r106, %r107, %r123, %r124, %r125;
	// end inline asm
	// begin inline asm
	shfl.sync.down.b32 %r111, %r112, %r123, %r124, %r125;
	// end inline asm
	mov.b64 	%rd211, {%r106, %r111};
	mov.b64 	%fd219, %rd211;
	mov.b64 	{%r117, %r122}, %rd306;
	// begin inline asm
	shfl.sync.down.b32 %r116, %r117, %r123, %r124, %r125;
	// end inline asm
	// begin inline asm
	shfl.sync.down.b32 %r121, %r122, %r123, %r124, %r125;
	// end inline asm
	mov.b64 	%rd147, {%r116, %r121};
	setp.gt.s32 	%p59, %r85, 29;
	mov.f64 	%fd341, %fd340;
	mov.u64 	%rd307, %rd306;
	@%p59 bra 	$L__BB3_172;
	abs.f64 	%fd220, %fd340;
	abs.f64 	%fd221, %fd219;
	setp.lt.f64 	%p60, %fd220, %fd221;
	mov.f64 	%fd341, %fd219;
	mov.u64 	%rd307, %rd147;
	@%p60 bra 	$L__BB3_172;
	setp.lt.f64 	%p61, %fd221, %fd220;
	mov.f64 	%fd341, %fd340;
	mov.u64 	%rd307, %rd306;
	@%p61 bra 	$L__BB3_172;
	setp.lt.s64 	%p62, %rd306, %rd147;
	selp.f64 	%fd341, %fd340, %fd219, %p62;
	min.s64 	%rd307, %rd306, %rd147;
$L__BB3_172:
	mov.b64 	%rd212, %fd341;
	mov.b64 	{%r127, %r132}, %rd212;
	mov.b32 	%r143, 4;
	mov.b32 	%r144, 31;
	mov.b32 	%r145, -1;
	// begin inline asm
	shfl.sync.down.b32 %r126, %r127, %r143, %r144, %r145;
	// end inline asm
	// begin inline asm
	shfl.sync.down.b32 %r131, %r132, %r143, %r144, %r145;
	// end inline asm
	mov.b64 	%rd213, {%r126, %r131};
	mov.b64 	%fd224, %rd213;
	mov.b64 	{%r137, %r142}, %rd307;
	// begin inline asm
	shfl.sync.down.b32 %r136, %r137, %r143, %r144, %r145;
	// end inline asm
	// begin inline asm
	shfl.sync.down.b32 %r141, %r142, %r143, %r144, %r145;
	// end inline asm
	mov.b64 	%rd150, {%r136, %r141};
	setp.gt.s32 	%p63, %r85, 27;
	mov.f64 	%fd342, %fd341;
	mov.u64 	%rd308, %rd307;
	@%p63 bra 	$L__BB3_176;
	abs.f64 	%fd225, %fd341;
	abs.f64 	%fd226, %fd224;
	setp.lt.f64 	%p64, %fd225, %fd226;
	mov.f64 	%fd342, %fd224;
	mov.u64 	%rd308, %rd150;
	@%p64 bra 	$L__BB3_176;
	setp.lt.f64 	%p65, %fd226, %fd225;
	mov.f64 	%fd342, %fd341;
	mov.u64 	%rd308, %rd307;
	@%p65 bra 	$L__BB3_176;
	setp.lt.s64 	%p66, %rd307, %rd150;
	selp.f64 	%fd342, %fd341, %fd224, %p66;
	min.s64 	%rd308, %rd307, %rd150;
$L__BB3_176:
	mov.b64 	%rd214, %fd342;
	mov.b64 	{%r147, %r152}, %rd214;
	mov.b32 	%r163, 8;
	mov.b32 	%r164, 31;
	mov.b32 	%r165, -1;
	// begin inline asm
	shfl.sync.down.b32 %r146, %r147, %r163, %r164, %r165;
	// end inline asm
	// begin inline asm
	shfl.sync.down.b32 %r151, %r152, %r163, %r164, %r165;
	// end inline asm
	mov.b64 	%rd215, {%r146, %r151};
	mov.b64 	%fd229, %rd215;
	mov.b64 	{%r157, %r162}, %rd308;
	// begin inline asm
	shfl.sync.down.b32 %r156, %r157, %r163, %r164, %r165;
	// end inline asm
	// begin inline asm
	shfl.sync.down.b32 %r161, %r162, %r163, %r164, %r165;
	// end inline asm
	mov.b64 	%rd153, {%r156, %r161};
	setp.gt.s32 	%p67, %r85, 23;
	mov.f64 	%fd343, %fd342;
	mov.u64 	%rd309, %rd308;
	@%p67 bra 	$L__BB3_180;
	abs.f64 	%fd230, %fd342;
	abs.f64 	%fd231, %fd229;
	setp.lt.f64 	%p68, %fd230, %fd231;
	mov.f64 	%fd343, %fd229;
	mov.u64 	%rd309, %rd153;
	@%p68 bra 	$L__BB3_180;
	setp.lt.f64 	%p69, %fd231, %fd230;
	mov.f64 	%fd343, %fd342;
	mov.u64 	%rd309, %rd308;
	@%p69 bra 	$L__BB3_180;
	setp.lt.s64 	%p70, %rd308, %rd153;
	selp.f64 	%fd343, %fd342, %fd229, %p70;
	min.s64 	%rd309, %rd308, %rd153;
$L__BB3_180:
	mov.b64 	%rd216, %fd343;
	mov.b64 	{%r167, %r172}, %rd216;
	mov.b32 	%r183, 16;
	mov.b32 	%r184, 31;
	mov.b32 	%r185, -1;
	// begin inline asm
	shfl.sync.down.b32 %r166, %r167, %r183, %r184, %r185;
	// end inline asm
	// begin inline asm
	shfl.sync.down.b32 %r171, %r172, %r183, %r184, %r185;
	// end inline asm
	mov.b64 	%rd217, {%r166, %r171};
	mov.b64 	%fd234, %rd217;
	mov.b64 	{%r177, %r182}, %rd309;
	// begin inline asm
	shfl.sync.down.b32 %r176, %r177, %r183, %r184, %r185;
	// end inline asm
	// begin inline asm
	shfl.sync.down.b32 %r181, %r182, %r183, %r184, %r185;
	// end inline asm
	mov.b64 	%rd156, {%r176, %r181};
	setp.gt.s32 	%p71, %r85, 15;
	mov.f64 	%fd351, %fd343;
	mov.u64 	%rd317, %rd309;
	@%p71 bra 	$L__BB3_184;
	abs.f64 	%fd235, %fd343;
	abs.f64 	%fd236, %fd234;
	setp.lt.f64 	%p72, %fd235, %fd236;
	mov.f64 	%fd351, %fd234;
	mov.u64 	%rd317, %rd156;
	@%p72 bra 	$L__BB3_184;
	setp.lt.f64 	%p73, %fd236, %fd235;
	mov.f64 	%fd351, %fd343;
	mov.u64 	%rd317, %rd309;
	@%p73 bra 	$L__BB3_184;
	setp.lt.s64 	%p74, %rd309, %rd156;
	selp.f64 	%fd351, %fd343, %fd234, %p74;
	min.s64 	%rd317, %rd309, %rd156;
$L__BB3_184:
	setp.ne.s32 	%p75, %r85, 0;
	@%p75 bra 	$L__BB3_186;
	shr.u32 	%r186, %r35, 1;
	and.b32  	%r187, %r186, 496;
	mov.u32 	%r188, _ZN6thrust24THRUST_300001_SM_1000_NS8cuda_cub4core6detail5shmemE;
	add.s32 	%r189, %r188, %r187;
	st.shared.f64 	[%r189+8], %fd351;
	st.shared.u64 	[%r189+16], %rd317;
$L__BB3_186:
	bar.sync 	0;
	setp.ne.s32 	%p76, %r35, 0;
	@%p76 bra 	$L__BB3_208;
	ld.shared.f64 	%fd239, [_ZN6thrust24THRUST_300001_SM_1000_NS8cuda_cub4core6detail5shmemE+24];
	ld.shared.u64 	%rd159, [_ZN6thrust24THRUST_300001_SM_1000_NS8cuda_cub4core6detail5shmemE+32];
	abs.f64 	%fd240, %fd351;
	abs.f64 	%fd241, %fd239;
	setp.lt.f64 	%p77, %fd240, %fd241;
	mov.f64 	%fd345, %fd239;
	mov.u64 	%rd311, %rd159;
	@%p77 bra 	$L__BB3_190;
	setp.lt.f64 	%p78, %fd241, %fd240;
	mov.f64 	%fd345, %fd351;
	mov.u64 	%rd311, %rd317;
	@%p78 bra 	$L__BB3_190;
	setp.lt.s64 	%p79, %rd317, %rd159;
	selp.f64 	%fd345, %fd351, %fd239, %p79;
	min.s64 	%rd311, %rd317, %rd159;
$L__BB3_190:
	ld.shared.f64 	%fd244, [_ZN6thrust24THRUST_300001_SM_1000_NS8cuda_cub4core6detail5shmemE+40];
	ld.shared.u64 	%rd162, [_ZN6thrust24THRUST_300001_SM_1000_NS8cuda_cub4core6detail5shmemE+48];
	abs.f64 	%fd245, %fd345;
	abs.f64 	%fd246, %fd244;
	setp.lt.f64 	%p80, %fd245, %fd246;
	mov.f64 	%fd346, %fd244;
	mov.u64 	%rd312, %rd162;
	@%p80 bra 	$L__BB3_193;
	setp.lt.f64 	%p81, %fd246, %fd245;
	mov.f64 	%fd346, %fd345;
	mov.u64 	%rd312, %rd311;
	@%p81 bra 	$L__BB3_193;
	setp.lt.s64 	%p82, %rd311, %rd162;
	selp.f64 	%fd346, %fd345, %fd244, %p82;
	min.s64 	%rd312, %rd311, %rd162;
$L__BB3_193:
	ld.shared.f64 	%fd249, [_ZN6thrust24THRUST_300001_SM_1000_NS8cuda_cub4core6detail5shmemE+56];
	ld.shared.u64 	%rd165, [_ZN6thrust24THRUST_300001_SM_1000_NS8cuda_cub4core6detail5shmemE+64];
	abs.f64 	%fd250, %fd346;
	abs.f64 	%fd251, %fd249;
	setp.lt.f64 	%p83, %fd250, %fd251;
	mov.f64 	%fd347, %fd249;
	mov.u64 	%rd313, %rd165;
	@%p83 bra 	$L__BB3_196;
	setp.lt.f64 	%p84, %fd251, %fd250;
	mov.f64 	%fd347, %fd346;
	mov.u64 	%rd313, %rd312;
	@%p84 bra 	$L__BB3_196;
	setp.lt.s64 	%p85, %rd312, %rd165;
	selp.f64 	%fd347, %fd346, %fd249, %p85;
	min.s64 	%rd313, %rd312, %rd165;
$L__BB3_196:
	ld.shared.f64 	%fd254, [_ZN6thrust24THRUST_300001_SM_1000_NS8cuda_cub4core6detail5shmemE+72];
	ld.shared.u64 	%rd168, [_ZN6thrust24THRUST_300001_SM_1000_NS8cuda_cub4core6detail5shmemE+80];
	abs.f64 	%fd255, %fd347;
	abs.f64 	%fd256, %fd254;
	setp.lt.f64 	%p86, %fd255, %fd256;
	mov.f64 	%fd348, %fd254;
	mov.u64 	%rd314, %rd168;
	@%p86 bra 	$L__BB3_199;
	setp.lt.f64 	%p87, %fd256, %fd255;
	mov.f64 	%fd348, %fd347;
	mov.u64 	%rd314, %rd313;
	@%p87 bra 	$L__BB3_199;
	setp.lt.s64 	%p88, %rd313, %rd168;
	selp.f64 	%fd348, %fd347, %fd254, %p88;
	min.s64 	%rd314, %rd313, %rd168;
$L__BB3_199:
	ld.shared.f64 	%fd259, [_ZN6thrust24THRUST_300001_SM_1000_NS8cuda_cub4core6detail5shmemE+88];
	ld.shared.u64 	%rd171, [_ZN6thrust24THRUST_300001_SM_1000_NS8cuda_cub4core6detail5shmemE+96];
	abs.f64 	%fd260, %fd348;
	abs.f64 	%fd261, %fd259;
	setp.lt.f64 	%p89, %fd260, %fd261;
	mov.f64 	%fd349, %fd259;
	mov.u64 	%rd315, %rd171;
	@%p89 bra 	$L__BB3_202;
	setp.lt.f64 	%p90, %fd261, %fd260;
	mov.f64 	%fd349, %fd348;
	mov.u64 	%rd315, %rd314;
	@%p90 bra 	$L__BB3_202;
	setp.lt.s64 	%p91, %rd314, %rd171;
	selp.f64 	%fd349, %fd348, %fd259, %p91;
	min.s64 	%rd315, %rd314, %rd171;
$L__BB3_202:
	ld.shared.f64 	%fd264, [_ZN6thrust24THRUST_300001_SM_1000_NS8cuda_cub4core6detail5shmemE+104];
	ld.shared.u64 	%rd174, [_ZN6thrust24THRUST_300001_SM_1000_NS8cuda_cub4core6detail5shmemE+112];
	abs.f64 	%fd265, %fd349;
	abs.f64 	%fd266, %fd264;
	setp.lt.f64 	%p92, %fd265, %fd266;
	mov.f64 	%fd350, %fd264;
	mov.u64 	%rd316, %rd174;
	@%p92 bra 	$L__BB3_205;
	setp.lt.f64 	%p93, %fd266, %fd265;
	mov.f64 	%fd350, %fd349;
	mov.u64 	%rd316, %rd315;
	@%p93 bra 	$L__BB3_205;
	setp.lt.s64 	%p94, %rd315, %rd174;
	selp.f64 	%fd350, %fd349, %fd264, %p94;
	min.s64 	%rd316, %rd315, %rd174;
$L__BB3_205:
	ld.shared.f64 	%fd269, [_ZN6thrust24THRUST_300001_SM_1000_NS8cuda_cub4core6detail5shmemE+120];
	ld.shared.u64 	%rd177, [_ZN6thrust24THRUST_300001_SM_1000_NS8cuda_cub4core6detail5shmemE+128];
	abs.f64 	%fd270, %fd350;
	abs.f64 	%fd271, %fd269;
	setp.lt.f64 	%p95, %fd270, %fd271;
	mov.u64 	%rd317, %rd177;
	mov.f64 	%fd351, %fd269;
	@%p95 bra 	$L__BB3_208;
	setp.lt.f64 	%p96, %fd271, %fd270;
	mov.u64 	%rd317, %rd316;
	mov.f64 	%fd351, %fd350;
	@%p96 bra 	$L__BB3_208;
	setp.lt.s64 	%p97, %rd316, %rd177;
	selp.f64 	%fd351, %fd350, %fd269, %p97;
	min.s64 	%rd317, %rd316, %rd177;
$L__BB3_208:
	mov.u32 	%r415, %tid.x;
	setp.ne.s32 	%p214, %r415, 0;
	@%p214 bra 	$L__BB3_210;
	ld.param.u64 	%rd254, [_ZN6thrust24THRUST_300001_SM_1000_NS8cuda_cub4core6detail13_kernel_agentINS1_8__reduce11ReduceAgentINS0_12zip_iteratorIN4cuda3std3__45tupleIJNS0_10device_ptrIdEENS0_17counting_iteratorIlNS0_11use_defaultESF_SF_EEEEEEEPNSB_IJdlEEESJ_iNS1_9__extrema9arg_max_fIdl10comparatorEEEEJSI_SK_iN3cub18CUB_300001_SM_100013GridEvenShareIiEENSR_9GridQueueIjEESO_EEEvDpT0__param_1];
	cvta.to.global.u64 	%rd251, %rd254;
	mul.wide.u32 	%rd252, %r1, 16;
	add.s64 	%rd253, %rd251, %rd252;
	st.global.f64 	[%rd253], %fd351;
	st.global.u64 	[%rd253+8], %rd317;
$L__BB3_210:
	ret;

}
	// .globl	_ZN6thrust24THRUST_300001_SM_1000_NS8cuda_cub4core6detail13_kernel_agentINS1_8__reduce10DrainAgentIiEEJN3cub18CUB_300001_SM_10009GridQueueIjEEiEEEvDpT0_
.visible .entry _ZN6thrust24THRUST_300001_SM_1000_NS8cuda_cub4core6detail13_kernel_agentINS1_8__reduce10DrainAgentIiEEJN3cub18CUB_300001_SM_10009GridQueueIjEEiEEEvDpT0_(
	.param .align 8 .b8 _ZN6thrust24THRUST_300001_SM_1000_NS8cuda_cub4core6detail13_kernel_agentINS1_8__reduce10DrainAgentIiEEJN3cub18CUB_300001_SM_10009GridQueueIjEEiEEEvDpT0__param_0[8],
	.param .u32 _ZN6thrust24THRUST_300001_SM_1000_NS8cuda_cub4core6detail13_kernel_agentINS1_8__reduce10DrainAgentIiEEJN3cub18CUB_300001_SM_10009GridQueueIjEEiEEEvDpT0__param_1
)
.maxntid 1
{
	.reg .b32 	%r<3>;
	.reg .b64 	%rd<3>;

	ld.param.u64 	%rd1, [_ZN6thrust24THRUST_300001_SM_1000_NS8cuda_cub4core6detail13_kernel_agentINS1_8__reduce10DrainAgentIiEEJN3cub18CUB_300001_SM_10009GridQueueIjEEiEEEvDpT0__param_0];
	ld.param.u32 	%r1, [_ZN6thrust24THRUST_300001_SM_1000_NS8cuda_cub4core6detail13_kernel_agentINS1_8__reduce10DrainAgentIiEEJN3cub18CUB_300001_SM_10009GridQueueIjEEiEEEvDpT0__param_1];
	cvta.to.global.u64 	%rd2, %rd1;
	st.global.u32 	[%rd2], %r1;
	mov.b32 	%r2, 0;
	st.global.u32 	[%rd2+4], %r2;
	ret;

}
	// .globl	_ZN6thrust24THRUST_300001_SM_1000_NS8cuda_cub4core6detail13_kernel_agentINS1_8__reduce11ReduceAgentIPN4cuda3std3__45tupleIJdlEEESC_SB_iNS1_9__extrema9arg_max_fIdl10comparatorEEEEJSC_SC_iSG_EEEvDpT0_
.visible .entry _ZN6thrust24THRUST_300001_SM_1000_NS8cuda_cub4core6detail13_kernel_agentINS1_8__reduce11ReduceAgentIPN4cuda3std3__45tupleIJdlEEESC_SB_iNS1_9__extrema9arg_max_fIdl10comparatorEEEEJSC_SC_iSG_EEEvDpT0_(
	.param .u64 .ptr .align 1 _ZN6thrust24THRUST_300001_SM_1000_NS8cuda_cub4core6detail13_kernel_agentINS1_8__reduce11ReduceAgentIPN4cuda3std3__45tupleIJdlEEESC_SB_iNS1_9__extrema9arg_max_fIdl10comparatorEEEEJSC_SC_iSG_EEEvDpT0__param_0,
	.param .u64 .ptr .align 1 _ZN6thrust24THRUST_300001_SM_1000_NS8cuda_cub4core6detail13_kernel_agentINS1_8__reduce11ReduceAgentIPN4cuda3std3__45tupleIJdlEEESC_SB_iNS1_9__extrema9arg_max_fIdl10comparatorEEEEJSC_SC_iSG_EEEvDpT0__param_1,
	.param .u32 _ZN6thrust24THRUST_300001_SM_1000_NS8cuda_cub4core6detail13_kernel_agentINS1_8__reduce11ReduceAgentIPN4cuda3std3__45tupleIJdlEEESC_SB_iNS1_9__extrema9arg_max_fIdl10comparatorEEEEJSC_SC_iSG_EEEvDpT0__param_2,
	.param .align 1 .b8 _ZN6thrust24THRUST_300001_SM_1000_NS8cuda_cub4core6detail13_kernel_agentINS1_8__reduce11ReduceAgentIPN4cuda3std3__45tupleIJdlEEESC_SB_iNS1_9__extrema9arg_max_fIdl10comparatorEEEEJSC_SC_iSG_EEEvDpT0__param_3[1]
)
.maxntid 256
{
	.reg .pred 	%p<222>;
	.reg .b32 	%r<390>;
	.reg .b64 	%rd<395>;
	.reg .b64 	%fd<358>;

	ld.param.u32 	%r37, [_ZN6thrust24THRUST_300001_SM_1000_NS8cuda_cub4core6detail13_kernel_agentINS1_8__reduce11ReduceAgentIPN4cuda3std3__45tupleIJdlEEESC_SB_iNS1_9__extrema9arg_max_fIdl10comparatorEEEEJSC_SC_iSG_EEEvDpT0__param_2];
	setp.eq.s32 	%p1, %r37, 0;
	@%p1 bra 	$L__BB5_211;
	setp.gt.s32 	%p2, %r37, 1279;
	@%p2 bra 	$L__BB5_121;
	mov.u32 	%r1, %tid.x;
	setp.ge.s32 	%p105, %r1, %r37;
	mov.f64 	%fd301, 0d0000000000000000;
	mov.b64 	%rd337, 0;
	mov.u32 	%r380, %r1;
	@%p105 bra 	$L__BB5_4;
	ld.param.u64 	%rd323, [_ZN6thrust24THRUST_300001_SM_1000_NS8cuda_cub4core6detail13_kernel_agentINS1_8__reduce11ReduceAgentIPN4cuda3std3__45tupleIJdlEEESC_SB_iNS1_9__extrema9arg_max_fIdl10comparatorEEEEJSC_SC_iSG_EEEvDpT0__param_0];
	mul.wide.u32 	%rd273, %r1, 16;
	add.s64 	%rd270, %rd323, %rd273;
	// begin inline asm
	ld.global.nc.u64 %rd269, [%rd270];
	// end inline asm
	add.s64 	%rd272, %rd270, 8;
	// begin inline asm
	ld.global.nc.u64 %rd337, [%rd272];
	// end inline asm
	mov.b64 	%fd301, %rd269;
	add.s32 	%r380, %r1, 256;
$L__BB5_4:
	setp.ge.s32 	%p106, %r380, %r37;
	@%p106 bra 	$L__BB5_25;
	not.b32 	%r153, %r380;
	add.s32 	%r4, %r37, %r153;
	and.b32  	%r154, %r4, 768;
	setp.eq.s32 	%p107, %r154, 768;
	@%p107 bra 	$L__BB5_11;
	ld.param.u64 	%rd324, [_ZN6thrust24THRUST_300001_SM_1000_NS8cuda_cub4core6detail13_kernel_agentINS1_8__reduce11ReduceAgentIPN4cuda3std3__45tupleIJdlEEESC_SB_iNS1_9__extrema9arg_max_fIdl10comparatorEEEEJSC_SC_iSG_EEEvDpT0__param_0];
	mul.wide.u32 	%rd275, %r380, 16;
	add.s64 	%rd328, %rd324, %rd275;
	shr.u32 	%r155, %r4, 8;
	add.s32 	%r156, %r155, 1;
	and.b32  	%r157, %r156, 3;
	neg.s32 	%r378, %r157;
$L__BB5_7:
	.pragma "nounroll";
	mov.u64 	%rd5, %rd337;
	mov.f64 	%fd3, %fd301;
	// begin inline asm
	ld.global.nc.u64 %rd276, [%rd328];
	// end inline asm
	add.s64 	%rd279, %rd328, 8;
	// begin inline asm
	ld.global.nc.u64 %rd278, [%rd279];
	// end inline asm
	mov.b64 	%fd4, %rd276;
	abs.f64 	%fd5, %fd3;
	abs.f64 	%fd6, %fd4;
	setp.lt.f64 	%p108, %fd5, %fd6;
	mov.u64 	%rd337, %rd278;
	mov.f64 	%fd301, %fd4;
	@%p108 bra 	$L__BB5_10;
	setp.lt.f64 	%p109, %fd6, %fd5;
	mov.u64 	%rd337, %rd5;
	mov.f64 	%fd301, %fd3;
	@%p109 bra 	$L__BB5_10;
	setp.lt.s64 	%p110, %rd5, %rd278;
	min.s64 	%rd337, %rd5, %rd278;
	selp.f64 	%fd301, %fd3, %fd4, %p110;
$L__BB5_10:
	add.s32 	%r380, %r380, 256;
	add.s64 	%rd328, %rd328, 4096;
	add.s32 	%r378, %r378, 1;
	setp.ne.s32 	%p111, %r378, 0;
	@%p111 bra 	$L__BB5_7;
$L__BB5_11:
	setp.lt.u32 	%p112, %r4, 768;
	@%p112 bra 	$L__BB5_25;
$L__BB5_12:
	ld.param.u64 	%rd325, [_ZN6thrust24THRUST_300001_SM_1000_NS8cuda_cub4core6detail13_kernel_agentINS1_8__reduce11ReduceAgentIPN4cuda3std3__45tupleIJdlEEESC_SB_iNS1_9__extrema9arg_max_fIdl10comparatorEEEEJSC_SC_iSG_EEEvDpT0__param_0];
	mul.wide.s32 	%rd284, %r380, 16;
	add.s64 	%rd281, %rd325, %rd284;
	// begin inline asm
	ld.global.nc.u64 %rd280, [%rd281];
	// end inline asm
	add.s64 	%rd283, %rd281, 8;
	// begin inline asm
	ld.global.nc.u64 %rd282, [%rd283];
	// end inline asm
	mov.b64 	%fd12, %rd280;
	abs.f64 	%fd13, %fd301;
	abs.f64 	%fd14, %fd12;
	setp.lt.f64 	%p113, %fd13, %fd14;
	mov.u64 	%rd334, %rd282;
	mov.f64 	%fd298, %fd12;
	@%p113 bra 	$L__BB5_15;
	setp.lt.f64 	%p114, %fd14, %fd13;
	mov.u64 	%rd334, %rd337;
	mov.f64 	%fd298, %fd301;
	@%p114 bra 	$L__BB5_15;
	setp.lt.s64 	%p115, %rd337, %rd282;
	min.s64 	%rd334, %rd337, %rd282;
	selp.f64 	%fd298, %fd301, %fd12, %p115;
$L__BB5_15:
	add.s64 	%rd286, %rd281, 4096;
	// begin inline asm
	ld.global.nc.u64 %rd285, [%rd286];
	// end inline asm
	add.s64 	%rd288, %rd281, 4104;
	// begin inline asm
	ld.global.nc.u64 %rd287, [%rd288];
	// end inline asm
	mov.b64 	%fd17, %rd285;
	abs.f64 	%fd18, %fd298;
	abs.f64 	%fd19, %fd17;
	setp.lt.f64 	%p116, %fd18, %fd19;
	mov.u64 	%rd335, %rd287;
	mov.f64 	%fd299, %fd17;
	@%p116 bra 	$L__BB5_18;
	setp.lt.f64 	%p117, %fd19, %fd18;
	mov.u64 	%rd335, %rd334;
	mov.f64 	%fd299, %fd298;
	@%p117 bra 	$L__BB5_18;
	setp.lt.s64 	%p118, %rd334, %rd287;
	min.s64 	%rd335, %rd334, %rd287;
	selp.f64 	%fd299, %fd298, %fd17, %p118;
$L__BB5_18:
	add.s64 	%rd290, %rd281, 8192;
	// begin inline asm
	ld.global.nc.u64 %rd289, [%rd290];
	// end inline asm
	add.s64 	%rd292, %rd281, 8200;
	// begin inline asm
	ld.global.nc.u64 %rd291, [%rd292];
	// end inline asm
	mov.b64 	%fd22, %rd289;
	abs.f64 	%fd23, %fd299;
	abs.f64 	%fd24, %fd22;
	setp.lt.f64 	%p119, %fd23, %fd24;
	mov.u64 	%rd336, %rd291;
	mov.f64 	%fd300, %fd22;
	@%p119 bra 	$L__BB5_21;
	setp.lt.f64 	%p120, %fd24, %fd23;
	mov.u64 	%rd336, %rd335;
	mov.f64 	%fd300, %fd299;
	@%p120 bra 	$L__BB5_21;
	setp.lt.s64 	%p121, %rd335, %rd291;
	min.s64 	%rd336, %rd335, %rd291;
	selp.f64 	%fd300, %fd299, %fd22, %p121;
$L__BB5_21:
	add.s64 	%rd294, %rd281, 12288;
	// begin inline asm
	ld.global.nc.u64 %rd293, [%rd294];
	// end inline asm
	add.s64 	%rd296, %rd281, 12296;
	// begin inline asm
	ld.global.nc.u64 %rd295, [%rd296];
	// end inline asm
	mov.b64 	%fd27, %rd293;
	abs.f64 	%fd28, %fd300;
	abs.f64 	%fd29, %fd27;
	setp.lt.f64 	%p122, %fd28, %fd29;
	mov.u64 	%rd337, %rd295;
	mov.f64 	%fd301, %fd27;
	@%p122 bra 	$L__BB5_24;
	setp.lt.f64 	%p123, %fd29, %fd28;
	mov.u64 	%rd337, %rd336;
	mov.f64 	%fd301, %fd300;
	@%p123 bra 	$L__BB5_24;
	setp.lt.s64 	%p124, %rd336, %rd295;
	min.s64 	%rd337, %rd336, %rd295;
	selp.f64 	%fd301, %fd300, %fd27, %p124;
$L__BB5_24:
	add.s32 	%r380, %r380, 1024;
	setp.lt.s32 	%p125, %r380, %r37;
	@%p125 bra 	$L__BB5_12;
$L__BB5_25:
	setp.lt.s32 	%p126, %r37, 256;
	@%p126 bra 	$L__BB5_70;
	// begin inline asm
	mov.u32 %r271, %laneid;
	// end inline asm
	mov.b64 	%rd307, %fd301;
	mov.b64 	{%r273, %r278}, %rd307;
	mov.b32 	%r289, 1;
	mov.b32 	%r290, 31;
	mov.b32 	%r291, -1;
	// begin inline asm
	shfl.sync.down.b32 %r272, %r273, %r289, %r290, %r291;
	// end inline asm
	// begin inline asm
	shfl.sync.down.b32 %r277, %r278, %r289, %r290, %r291;
	// end inline asm
	mov.b64 	%rd308, {%r272, %r277};
	mov.b64 	%fd33, %rd308;
	mov.b64 	{%r283, %r288}, %rd337;
	// begin inline asm
	shfl.sync.down.b32 %r282, %r283, %r289, %r290, %r291;
	// end inline asm
	// begin inline asm
	shfl.sync.down.b32 %r287, %r288, %r289, %r290, %r291;
	// end inline asm
	mov.b64 	%rd27, {%r282, %r287};
	setp.gt.s32 	%p178, %r271, 30;
	mov.u64 	%rd339, %rd337;
	mov.f64 	%fd303, %fd301;
	@%p178 bra 	$L__BB5_30;
	abs.f64 	%fd34, %fd301;
	abs.f64 	%fd35, %fd33;
	setp.lt.f64 	%p179, %fd34, %fd35;
	mov.u64 	%rd339, %rd27;
	mov.f64 	%fd303, %fd33;
	@%p179 bra 	$L__BB5_30;
	setp.lt.f64 	%p180, %fd35, %fd34;
	mov.u64 	%rd339, %rd337;
	mov.f64 	%fd303, %fd301;
	@%p180 bra 	$L__BB5_30;
	setp.lt.s64 	%p181, %rd337, %rd27;
	min.s64 	%rd339, %rd337, %rd27;
	selp.f64 	%fd303, %fd301, %fd33, %p181;
$L__BB5_30:
	mov.b64 	%rd309, %fd303;
	mov.b64 	{%r293, %r298}, %rd309;
	mov.b32 	%r309, 2;
	mov.b32 	%r310, 31;
	mov.b32 	%r311, -1;
	// begin inline asm
	shfl.sync.down.b32 %r292, %r293, %r309, %r310, %r311;
	// end inline asm
	// begin inline asm
	shfl.sync.down.b32 %r297, %r298, %r309, %r310, %r311;
	// end inline asm
	mov.b64 	%rd310, {%r292, %r297};
	mov.b64 	%fd38, %rd310;
	mov.b64 	{%r303, %r308}, %rd339;
	// begin inline asm
	shfl.sync.down.b32 %r302, %r303, %r309, %r310, %r311;
	// end inline asm
	// begin inline asm
	shfl.sync.down.b32 %r307, %r308, %r309, %r310, %r311;
	// end inline asm
	mov.b64 	%rd30, {%r302, %r307};
	setp.gt.s32 	%p182, %r271, 29;
	mov.u64 	%rd340, %rd339;
	mov.f64 	%fd304, %fd303;
	@%p182 bra 	$L__BB5_34;
	abs.f64 	%fd39, %fd303;
	abs.f64 	%fd40, %fd38;
	setp.lt.f64 	%p183, %fd39, %fd40;
	mov.u64 	%rd340, %rd30;
	mov.f64 	%fd304, %fd38;
	@%p183 bra 	$L__BB5_34;
	setp.lt.f64 	%p184, %fd40, %fd39;
	mov.u64 	%rd340, %rd339;
	mov.f64 	%fd304, %fd303;
	@%p184 bra 	$L__BB5_34;
	setp.lt.s64 	%p185, %rd339, %rd30;
	min.s64 	%rd340, %rd339, %rd30;
	selp.f64 	%fd304, %fd303, %fd38, %p185;
$L__BB5_34:
	mov.b64 	%rd311, %fd304;
	mov.b64 	{%r313, %r318}, %rd311;
	mov.b32 	%r329, 4;
	mov.b32 	%r330, 31;
	mov.b32 	%r331, -1;
	// begin inline asm
	shfl.sync.down.b32 %r312, %r313, %r329, %r330, %r331;
	// end inline asm
	// begin inline asm
	shfl.sync.down.b32 %r317, %r318, %r329, %r330, %r331;
	// end inline asm
	mov.b64 	%rd312, {%r312, %r317};
	mov.b64 	%fd43, %rd312;
	mov.b64 	{%r323, %r328}, %rd340;
	// begin inline asm
	shfl.sync.down.b32 %r322, %r323, %r329, %r330, %r331;
	// end inline asm
	// begin inline asm
	shfl.sync.down.b32 %r327, %r328, %r329, %r330, %r331;
	// end inline asm
	mov.b64 	%rd33, {%r322, %r327};
	setp.gt.s32 	%p186, %r271, 27;
	mov.u64 	%rd341, %rd340;
	mov.f64 	%fd305, %fd304;
	@%p186 bra 	$L__BB5_38;
	abs.f64 	%fd44, %fd304;
	abs.f64 	%fd45, %fd43;
	setp.lt.f64 	%p187, %fd44, %fd45;
	mov.u64 	%rd341, %rd33;
	mov.f64 	%fd305, %fd43;
	@%p187 bra 	$L__BB5_38;
	setp.lt.f64 	%p188, %fd45, %fd44;
	mov.u64 	%rd341, %rd340;
	mov.f64 	%fd305, %fd304;
	@%p188 bra 	$L__BB5_38;
	setp.lt.s64 	%p189, %rd340, %rd33;
	min.s64 	%rd341, %rd340, %rd33;
	selp.f64 	%fd305, %fd304, %fd43, %p189;
$L__BB5_38:
	mov.b64 	%rd313, %fd305;
	mov.b64 	{%r333, %r338}, %rd313;
	mov.b32 	%r349, 8;
	mov.b32 	%r350, 31;
	mov.b32 	%r351, -1;
	// begin inline asm
	shfl.sync.down.b32 %r332, %r333, %r349, %r350, %r351;
	// end inline asm
	// begin inline asm
	shfl.sync.down.b32 %r337, %r338, %r349, %r350, %r351;
	// end inline asm
	mov.b64 	%rd314, {%r332, %r337};
	mov.b64 	%fd48, %rd314;
	mov.b64 	{%r343, %r348}, %rd341;
	// begin inline asm
	shfl.sync.down.b32 %r342, %r343, %r349, %r350, %r351;
	// end inline asm
	// begin inline asm
	shfl.sync.down.b32 %r347, %r348, %r349, %r350, %r351;
	// end inline asm
	mov.b64 	%rd36, {%r342, %r347};
	setp.gt.s32 	%p190, %r271, 23;
	mov.u64 	%rd342, %rd341;
	mov.f64 	%fd306, %fd305;
	@%p190 bra 	$L__BB5_42;
	abs.f64 	%fd49, %fd305;
	abs.f64 	%fd50, %fd48;
	setp.lt.f64 	%p191, %fd49, %fd50;
	mov.u64 	%rd342, %rd36;
	mov.f64 	%fd306, %fd48;
	@%p191 bra 	$L__BB5_42;
	setp.lt.f64 	%p192, %fd50, %fd49;
	mov.u64 	%rd342, %rd341;
	mov.f64 	%fd306, %fd305;
	@%p192 bra 	$L__BB5_42;
	setp.lt.s64 	%p193, %rd341, %rd36;
	min.s64 	%rd342, %rd341, %rd36;
	selp.f64 	%fd306, %fd305, %fd48, %p193;
$L__BB5_42:
	mov.b64 	%rd315, %fd306;
	mov.b64 	{%r353, %r358}, %rd315;
	mov.b32 	%r369, 16;
	mov.b32 	%r370, 31;
	mov.b32 	%r371, -1;
	// begin inline asm
	shfl.sync.down.b32 %r352, %r353, %r369, %r370, %r371;
	// end inline asm
	// begin inline asm
	shfl.sync.down.b32 %r357, %r358, %r369, %r370, %r371;
	// end inline asm
	mov.b64 	%rd316, {%r352, %r357};
	mov.b64 	%fd53, %rd316;
	mov.b64 	{%r363, %r368}, %rd342;
	// begin inline asm
	shfl.sync.down.b32 %r362, %r363, %r369, %r370, %r371;
	// end inline asm
	// begin inline asm
	shfl.sync.down.b32 %r367, %r368, %r369, %r370, %r371;
	// end inline asm
	mov.b64 	%rd39, {%r362, %r367};
	setp.gt.s32 	%p194, %r271, 15;
	mov.u64 	%rd394, %rd342;
	mov.f64 	%fd357, %fd306;
	@%p194 bra 	$L__BB5_46;
	abs.f64 	%fd54, %fd306;
	abs.f64 	%fd55, %fd53;
	setp.lt.f64 	%p195, %fd54, %fd55;
	mov.u64 	%rd394, %rd39;
	mov.f64 	%fd357, %fd53;
	@%p195 bra 	$L__BB5_46;
	setp.lt.f64 	%p196, %fd55, %fd54;
	mov.u64 	%rd394, %rd342;
	mov.f64 	%fd357, %fd306;
	@%p196 bra 	$L__BB5_46;
	setp.lt.s64 	%p197, %rd342, %rd39;
	min.s64 	%rd394, %rd342, %rd39;
	selp.f64 	%fd357, %fd306, %fd53, %p197;
$L__BB5_46:
	setp.ne.s32 	%p198, %r271, 0;
	@%p198 bra 	$L__BB5_48;
	shr.u32 	%r372, %r1, 1;
	and.b32  	%r373, %r372, 496;
	mov.u32 	%r374, _ZN6thrust24THRUST_300001_SM_1000_NS8cuda_cub4core6detail5shmemE;
	add.s32 	%r375, %r374, %r373;
	st.shared.f64 	[%r375+8], %fd357;
	st.shared.u64 	[%r375+16], %rd394;
$L__BB5_48:
	bar.sync 	0;
	setp.ne.s32 	%p199, %r1, 0;
	@%p199 bra 	$L__BB5_209;
	ld.shared.f64 	%fd58, [_ZN6thrust24THRUST_300001_SM_1000_NS8cuda_cub4core6detail5shmemE+24];
	ld.shared.u64 	%rd42, [_ZN6thrust24THRUST_300001_SM_1000_NS8cuda_cub4core6detail5shmemE+32];
	abs.f64 	%fd59, %fd357;
	abs.f64 	%fd60, %fd58;
	setp.lt.f64 	%p200, %fd59, %fd60;
	mov.u64 	%rd344, %rd42;
	mov.f64 	%fd308, %fd58;
	@%p200 bra 	$L__BB5_52;
	setp.lt.f64 	%p201, %fd60, %fd59;
	mov.u64 	%rd344, %rd394;
	mov.f64 	%fd308, %fd357;
	@%p201 bra 	$L__BB5_52;
	setp.lt.s64 	%p202, %rd394, %rd42;
	min.s64 	%rd344, %rd394, %rd42;
	selp.f64 	%fd308, %fd357, %fd58, %p202;
$L__BB5_52:
	ld.shared.f64 	%fd63, [_ZN6thrust24THRUST_300001_SM_1000_NS8cuda_cub4core6detail5shmemE+40];
	ld.shared.u64 	%rd45, [_ZN6thrust24THRUST_300001_SM_1000_NS8cuda_cub4core6detail5shmemE+48];
	abs.f64 	%fd64, %fd308;
	abs.f64 	%fd65, %fd63;
	setp.lt.f64 	%p203, %fd64, %fd65;
	mov.u64 	%rd345, %rd45;
	mov.f64 	%fd309, %fd63;
	@%p203 bra 	$L__BB5_55;
	setp.lt.f64 	%p204, %fd65, %fd64;
	mov.u64 	%rd345, %rd344;
	mov.f64 	%fd309, %fd308;
	@%p204 bra 	$L__BB5_55;
	setp.lt.s64 	%p205, %rd344, %rd45;
	min.s64 	%rd345, %rd344, %rd45;
	selp.f64 	%fd309, %fd308, %fd63, %p205;
$L__BB5_55:
	ld.shared.f64 	%fd68, [_ZN6thrust24THRUST_300001_SM_1000_NS8cuda_cub4core6detail5shmemE+56];
	ld.shared.u64 	%rd48, [_ZN6thrust24THRUST_300001_SM_1000_NS8cuda_cub4core6detail5shmemE+64];
	abs.f64 	%fd69, %fd309;
	abs.f64 	%fd70, %fd68;
	setp.lt.f64 	%p206, %fd69, %fd70;
	mov.u64 	%rd346, %rd48;
	mov.f64 	%fd310, %fd68;
	@%p206 bra 	$L__BB5_58;
	setp.lt.f64 	%p207, %fd70, %fd69;
	mov.u64 	%rd346, %rd345;
	mov.f64 	%fd310, %fd309;
	@%p207 bra 	$L__BB5_58;
	setp.lt.s64 	%p208, %rd345, %rd48;
	min.s64 	%rd346, %rd345, %rd48;
	selp.f64 	%fd310, %fd309, %fd68, %p208;
$L__BB5_58:
	ld.shared.f64 	%fd73, [_ZN6thrust24THRUST_300001_SM_1000_NS8cuda_cub4core6detail5shmemE+72];
	ld.shared.u64 	%rd51, [_ZN6thrust24THRUST_300001_SM_1000_NS8cuda_cub4core6detail5shmemE+80];
	abs.f64 	%fd74, %fd310;
	abs.f64 	%fd75, %fd73;
	setp.lt.f64 	%p209, %fd74, %fd75;
	mov.u64 	%rd347, %rd51;
	mov.f64 	%fd311, %fd73;
	@%p209 bra 	$L__BB5_61;
	setp.lt.f64 	%p210, %fd75, %fd74;
	mov.u64 	%rd347, %rd346;
	mov.f64 	%fd311, %fd310;
	@%p210 bra 	$L__BB5_61;
	setp.lt.s64 	%p211, %rd346, %rd51;
	min.s64 	%rd347, %rd346, %rd51;
	selp.f64 	%fd311, %fd310, %fd73, %p211;
$L__BB5_61:
	ld.shared.f64 	%fd78, [_ZN6thrust24THRUST_300001_SM_1000_NS8cuda_cub4core6detail5shmemE+88];
	ld.shared.u64 	%rd54, [_ZN6thrust24THRUST_300001_SM_1000_NS8cuda_cub4core6detail5shmemE+96];
	abs.f64 	%fd79, %fd311;
	abs.f64 	%fd80, %fd78;
	setp.lt.f64 	%p212, %fd79, %fd80;
	mov.u64 	%rd348, %rd54;
	mov.f64 	%fd312, %fd78;
	@%p212 bra 	$L__BB5_64;
	setp.lt.f64 	%p213, %fd80, %fd79;
	mov.u64 	%rd348, %rd347;
	mov.f64 	%fd312, %fd311;
	@%p213 bra 	$L__BB5_64;
	setp.lt.s64 	%p214, %rd347, %rd54;
	min.s64 	%rd348, %rd347, %rd54;
	selp.f64 	%fd312, %fd311, %fd78, %p214;
$L__BB5_64:
	ld.shared.f64 	%fd83, [_ZN6thrust24THRUST_300001_SM_1000_NS8cuda_cub4core6detail5shmemE+104];
	ld.shared.u64 	%rd57, [_ZN6thrust24THRUST_300001_SM_1000_NS8cuda_cub4core6detail5shmemE+112];
	abs.f64 	%fd84, %fd312;
	abs.f64 	%fd85, %fd83;
	setp.lt.f64 	%p215, %fd84, %fd85;
	mov.u64 	%rd349, %rd57;
	mov.f64 	%fd313, %fd83;
	@%p215 bra 	$L__BB5_67;
	setp.lt.f64 	%p216, %fd85, %fd84;
	mov.u64 	%rd349, %rd348;
	mov.f64 	%fd313, %fd312;
	@%p216 bra 	$L__BB5_67;
	setp.lt.s64 	%p217, %rd348, %rd57;
	min.s64 	%rd349, %rd348, %rd57;
	selp.f64 	%fd313, %fd312, %fd83, %p217;
$L__BB5_67:
	ld.shared.f64 	%fd88, [_ZN6thrust24THRUST_300001_SM_1000_NS8cuda_cub4core6detail5shmemE+120];
	ld.shared.u64 	%rd60, [_ZN6thrust24THRUST_300001_SM_1000_NS8cuda_cub4core6detail5shmemE+128];
	abs.f64 	%fd89, %fd313;
	abs.f64 	%fd90, %fd88;
	setp.lt.f64 	%p218, %fd89, %fd90;
	mov.u64 	%rd394, %rd60;
	mov.f64 	%fd357, %fd88;
	@%p218 bra 	$L__BB5_209;
	setp.lt.f64 	%p219, %fd90, %fd89;
	mov.u64 	%rd394, %rd349;
	mov.f64 	%fd357, %fd313;
	@%p219 bra 	$L__BB5_209;
	setp.lt.s64 	%p220, %rd349, %rd60;
	min.s64 	%rd394, %rd349, %rd60;
	selp.f64 	%fd357, %fd313, %fd88, %p220;
	bra.uni 	$L__BB5_209;
$L__BB5_70:
	// begin inline asm
	mov.u32 %r158, %laneid;
	// end inline asm
	and.b32  	%r179, %r1, 992;
	add.s32 	%r180, %r179, 32;
	setp.gt.s32 	%p127, %r180, %r37;
	not.b32 	%r181, %r179;
	add.s32 	%r182, %r37, %r181;
	selp.b32 	%r177, %r182, 31, %p127;
	mov.b64 	%rd297, %fd301;
	mov.b64 	{%r160, %r165}, %rd297;
	mov.b32 	%r176, 1;
	mov.b32 	%r178, -1;
	// begin inline asm
	shfl.sync.down.b32 %r159, %r160, %r176, %r177, %r178;
	// end inline asm
	// begin inline asm
	shfl.sync.down.b32 %r164, %r165, %r176, %r177, %r178;
	// end inline asm
	mov.b64 	%rd298, {%r159, %r164};
	mov.b64 	%fd92, %rd298;
	mov.b64 	{%r170, %r175}, %rd337;
	// begin inline asm
	shfl.sync.down.b32 %r169, %r170, %r176, %r177, %r178;
	// end inline asm
	// begin inline asm
	shfl.sync.down.b32 %r174, %r175, %r176, %r177, %r178;
	// end inline asm
	mov.b64 	%rd62, {%r169, %r174};
	setp.ge.s32 	%p128, %r158, %r177;
	mov.u64 	%rd350, %rd337;
	mov.f64 	%fd314, %fd301;
	@%p128 bra 	$L__BB5_74;
	abs.f64 	%fd93, %fd301;
	abs.f64 	%fd94, %fd92;
	setp.lt.f64 	%p129, %fd93, %fd94;
	mov.u64 	%rd350, %rd62;
	mov.f64 	%fd314, %fd92;
	@%p129 bra 	$L__BB5_74;
	setp.lt.f64 	%p130, %fd94, %fd93;
	mov.u64 	%rd350, %rd337;
	mov.f64 	%fd314, %fd301;
	@%p130 bra 	$L__BB5_74;
	setp.lt.s64 	%p131, %rd337, %rd62;
	min.s64 	%rd350, %rd337, %rd62;
	selp.f64 	%fd314, %fd301, %fd92, %p131;
$L__BB5_74:
	mov.b64 	%rd299, %fd314;
	mov.b64 	{%r184, %r189}, %rd299;
	mov.b32 	%r200, 2;
	mov.b32 	%r202, -1;
	// begin inline asm
	shfl.sync.down.b32 %r183, %r184, %r200, %r177, %r202;
	// end inline asm
	// begin inline asm
	shfl.sync.down.b32 %r188, %r189, %r200, %r177, %r202;
	// end inline asm
	mov.b64 	%rd300, {%r183, %r188};
	mov.b64 	%fd97, %rd300;
	mov.b64 	{%r194, %r199}, %rd350;
	// begin inline asm
	shfl.sync.down.b32 %r193, %r194, %r200, %r177, %r202;
	// end inline asm
	// begin inline asm
	shfl.sync.down.b32 %r198, %r199, %r200, %r177, %r202;
	// end inline asm
	mov.b64 	%rd65, {%r193, %r198};
	add.s32 	%r203, %r158, 2;
	setp.gt.s32 	%p132, %r203, %r177;
	mov.u64 	%rd351, %rd350;
	mov.f64 	%fd315, %fd314;
	@%p132 bra 	$L__BB5_78;
	abs.f64 	%fd98, %fd314;
	abs.f64 	%fd99, %fd97;
	setp.lt.f64 	%p133, %fd98, %fd99;
	mov.u64 	%rd351, %rd65;
	mov.f64 	%fd315, %fd97;
	@%p133 bra 	$L__BB5_78;
	setp.lt.f64 	%p134, %fd99, %fd98;
	mov.u64 	%rd351, %rd350;
	mov.f64 	%fd315, %fd314;
	@%p134 bra 	$L__BB5_78;
	setp.lt.s64 	%p135, %rd350, %rd65;
	min.s64 	%rd351, %rd350, %rd65;
	selp.f64 	%fd315, %fd314, %fd97, %p135;
$L__BB5_78:
	mov.b64 	%rd301, %fd315;
	mov.b64 	{%r205, %r210}, %rd301;
	mov.b32 	%r221, 4;
	mov.b32 	%r223, -1;
	// begin inline asm
	shfl.sync.down.b32 %r204, %r205, %r221, %r177, %r223;
	// end inline asm
	// begin inline asm
	shfl.sync.down.b32 %r209, %r210, %r221, %r177, %r223;
	// end inline asm
	mov.b64 	%rd302, {%r204, %r209};
	mov.b64 	%fd102, %rd302;
	mov.b64 	{%r215, %r220}, %rd351;
	// begin inline asm
	shfl.sync.down.b32 %r214, %r215, %r221, %r177, %r223;
	// end inline asm
	// begin inline asm
	shfl.sync.down.b32 %r219, %r220, %r221, %r177, %r223;
	// end inline asm
	mov.b64 	%rd68, {%r214, %r219};
	add.s32 	%r224, %r158, 4;
	setp.gt.s32 	%p136, %r224, %r177;
	mov.u64 	%rd352, %rd351;
	mov.f64 	%fd316, %fd315;
	@%p136 bra 	$L__BB5_82;
	abs.f64 	%fd103, %fd315;
	abs.f64 	%fd104, %fd102;
	setp.lt.f64 	%p137, %fd103, %fd104;
	mov.u64 	%rd352, %rd68;
	mov.f64 	%fd316, %fd102;
	@%p137 bra 	$L__BB5_82;
	setp.lt.f64 	%p138, %fd104, %fd103;
	mov.u64 	%rd352, %rd351;
	mov.f64 	%fd316, %fd315;
	@%p138 bra 	$L__BB5_82;
	setp.lt.s64 	%p139, %rd351, %rd68;
	min.s64 	%rd352, %rd351, %rd68;
	selp.f64 	%fd316, %fd315, %fd102, %p139;
$L__BB5_82:
	mov.b64 	%rd303, %fd316;
	mov.b64 	{%r226, %r231}, %rd303;
	mov.b32 	%r242, 8;
	mov.b32 	%r244, -1;
	// begin inline asm
	shfl.sync.down.b32 %r225, %r226, %r242, %r177, %r244;
	// end inline asm
	// begin inline asm
	shfl.sync.down.b32 %r230, %r231, %r242, %r177, %r244;
	// end inline asm
	mov.b64 	%rd304, {%r225, %r230};
	mov.b64 	%fd107, %rd304;
	mov.b64 	{%r236, %r241}, %rd352;
	// begin inline asm
	shfl.sync.down.b32 %r235, %r236, %r242, %r177, %r244;
	// end inline asm
	// begin inline asm
	shfl.sync.down.b32 %r240, %r241, %r242, %r177, %r244;
	// end inline asm
	mov.b64 	%rd71, {%r235, %r240};
	add.s32 	%r245, %r158, 8;
	setp.gt.s32 	%p140, %r245, %r177;
	mov.u64 	%rd353, %rd352;
	mov.f64 	%fd317, %fd316;
	@%p140 bra 	$L__BB5_86;
	abs.f64 	%fd108, %fd316;
	abs.f64 	%fd109, %fd107;
	setp.lt.f64 	%p141, %fd108, %fd109;
	mov.u64 	%rd353, %rd71;
	mov.f64 	%fd317, %fd107;
	@%p141 bra 	$L__BB5_86;
	setp.lt.f64 	%p142, %fd109, %fd108;
	mov.u64 	%rd353, %rd352;
	mov.f64 	%fd317, %fd316;
	@%p142 bra 	$L__BB5_86;
	setp.lt.s64 	%p143, %rd352, %rd71;
	min.s64 	%rd353, %rd352, %rd71;
	selp.f64 	%fd317, %fd316, %fd107, %p143;
$L__BB5_86:
	mov.b64 	%rd305, %fd317;
	mov.b64 	{%r247, %r252}, %rd305;
	mov.b32 	%r263, 16;
	mov.b32 	%r265, -1;
	// begin inline asm
	shfl.sync.down.b32 %r246, %r247, %r263, %r177, %r265;
	// end inline asm
	// begin inline asm
	shfl.sync.down.b32 %r251, %r252, %r263, %r177, %r265;
	// end inline asm
	mov.b64 	%rd306, {%r246, %r251};
	mov.b64 	%fd112, %rd306;
	mov.b64 	{%r257, %r262}, %rd353;
	// begin inline asm
	shfl.sync.down.b32 %r256, %r257, %r263, %r177, %r265;
	// end inline asm
	// begin inline asm
	shfl.sync.down.b32 %r261, %r262, %r263, %r177, %r265;
	// end inline asm
	mov.b64 	%rd74, {%r256, %r261};
	add.s32 	%r266, %r158, 16;
	setp.gt.s32 	%p144, %r266, %r177;
	mov.u64 	%rd394, %rd353;
	mov.f64 	%fd357, %fd317;
	@%p144 bra 	$L__BB5_90;
	abs.f64 	%fd113, %fd317;
	abs.f64 	%fd114, %fd112;
	setp.lt.f64 	%p145, %fd113, %fd114;
	mov.u64 	%rd394, %rd74;
	mov.f64 	%fd357, %fd112;
	@%p145 bra 	$L__BB5_90;
	setp.lt.f64 	%p146, %fd114, %fd113;
	mov.u64 	%rd394, %rd353;
	mov.f64 	%fd357, %fd317;
	@%p146 bra 	$L__BB5_90;
	setp.lt.s64 	%p147, %rd353, %rd74;
	min.s64 	%rd394, %rd353, %rd74;
	selp.f64 	%fd357, %fd317, %fd112, %p147;
$L__BB5_90:
	setp.ne.s32 	%p148, %r158, 0;
	@%p148 bra 	$L__BB5_92;
	shr.u32 	%r267, %r1, 1;
	and.b32  	%r268, %r267, 496;
	mov.u32 	%r269, _ZN6thrust24THRUST_300001_SM_1000_NS8cuda_cub4core6detail5shmemE;
	add.s32 	%r270, %r269, %r268;
	st.shared.f64 	[%r270+8], %fd357;
	st.shared.u64 	[%r270+16], %rd394;
$L__BB5_92:
	bar.sync 	0;
	setp.ne.s32 	%p149, %r1, 0;
	@%p149 bra 	$L__BB5_209;
	setp.lt.s32 	%p150, %r37, 33;
	mov.f64 	%fd319, %fd357;
	mov.u64 	%rd355, %rd394;
	@%p150 bra 	$L__BB5_97;
	ld.shared.f64 	%fd117, [_ZN6thrust24THRUST_300001_SM_1000_NS8cuda_cub4core6detail5shmemE+24];
	ld.shared.u64 	%rd77, [_ZN6thrust24THRUST_300001_SM_1000_NS8cuda_cub4core6detail5shmemE+32];
	abs.f64 	%fd118, %fd357;
	abs.f64 	%fd119, %fd117;
	setp.lt.f64 	%p151, %fd118, %fd119;
	mov.f64 	%fd319, %fd117;
	mov.u64 	%rd355, %rd77;
	@%p151 bra 	$L__BB5_97;
	setp.lt.f64 	%p152, %fd119, %fd118;
	mov.f64 	%fd319, %fd357;
	mov.u64 	%rd355, %rd394;
	@%p152 bra 	$L__BB5_97;
	setp.lt.s64 	%p153, %rd394, %rd77;
	min.s64 	%rd355, %rd394, %rd77;
	selp.f64 	%fd319, %fd357, %fd117, %p153;
$L__BB5_97:
	setp.lt.s32 	%p154, %r37, 65;
	mov.f64 	%fd320, %fd319;
	mov.u64 	%rd356, %rd355;
	@%p154 bra 	$L__BB5_101;
	ld.shared.f64 	%fd122, [_ZN6thrust24THRUST_300001_SM_1000_NS8cuda_cub4core6detail5shmemE+40];
	ld.shared.u64 	%rd80, [_ZN6thrust24THRUST_300001_SM_1000_NS8cuda_cub4core6detail5shmemE+48];
	abs.f64 	%fd123, %fd319;
	abs.f64 	%fd124, %fd122;
	setp.lt.f64 	%p155, %fd123, %fd124;
	mov.f64 	%fd320, %fd122;
	mov.u64 	%rd356, %rd80;
	@%p155 bra 	$L__BB5_101;
	setp.lt.f64 	%p156, %fd124, %fd123;
	mov.f64 	%fd320, %fd319;
	mov.u64 	%rd356, %rd355;
	@%p156 bra 	$L__BB5_101;
	setp.lt.s64 	%p157, %rd355, %rd80;
	min.s64 	%rd356, %rd355, %rd80;
	selp.f64 	%fd320, %fd319, %fd122, %p157;
$L__BB5_101:
	setp.lt.s32 	%p158, %r37, 97;
	mov.f64 	%fd321, %fd320;
	mov.u64 	%rd357, %rd356;
	@%p158 bra 	$L__BB5_105;
	ld.shared.f64 	%fd127, [_ZN6thrust24THRUST_300001_SM_1000_NS8cuda_cub4core6detail5shmemE+56];
	ld.shared.u64 	%rd83, [_ZN6thrust24THRUST_300001_SM_1000_NS8cuda_cub4core6detail5shmemE+64];
	abs.f64 	%fd128, %fd320;
	abs.f64 	%fd129, %fd127;
	setp.lt.f64 	%p159, %fd128, %fd129;
	mov.f64 	%fd321, %fd127;
	mov.u64 	%rd357, %rd83;
	@%p159 bra 	$L__BB5_105;
	setp.lt.f64 	%p160, %fd129, %fd128;
	mov.f64 	%fd321, %fd320;
	mov.u64 	%rd357, %rd356;
	@%p160 bra 	$L__BB5_105;
	setp.lt.s64 	%p161, %rd356, %rd83;
	min.s64 	%rd357, %rd356, %rd83;
	selp.f64 	%fd321, %fd320, %fd127, %p161;
$L__BB5_105:
	setp.lt.s32 	%p162, %r37, 129;
	mov.f64 	%fd322, %fd321;
	mov.u64 	%rd358, %rd357;
	@%p162 bra 	$L__BB5_109;
	ld.shared.f64 	%fd132, [_ZN6thrust24THRUST_300001_SM_1000_NS8cuda_cub4core6detail5shmemE+72];
	ld.shared.u64 	%rd86, [_ZN6thrust24THRUST_300001_SM_1000_NS8cuda_cub4core6detail5shmemE+80];
	abs.f64 	%fd133, %fd321;
	abs.f64 	%fd134, %fd132;
	setp.lt.f64 	%p163, %fd133, %fd134;
	mov.f64 	%fd322, %fd132;
	mov.u64 	%rd358, %rd86;
	@%p163 bra 	$L__BB5_109;
	setp.lt.f64 	%p164, %fd134, %fd133;
	mov.f64 	%fd322, %fd321;
	mov.u64 	%rd358, %rd357;
	@%p164 bra 	$L__BB5_109;
	setp.lt.s64 	%p165, %rd357, %rd86;
	min.s64 	%rd358, %rd357, %rd86;
	selp.f64 	%fd322, %fd321, %fd132, %p165;
$L__BB5_109:
	setp.lt.s32 	%p166, %r37, 161;
	mov.f64 	%fd323, %fd322;
	mov.u64 	%rd359, %rd358;
	@%p166 bra 	$L__BB5_113;
	ld.shared.f64 	%fd137, [_ZN6thrust24THRUST_300001_SM_1000_NS8cuda_cub4core6detail5shmemE+88];
	ld.shared.u64 	%rd89, [_ZN6thrust24THRUST_300001_SM_1000_NS8cuda_cub4core6detail5shmemE+96];
	abs.f64 	%fd138, %fd322;
	abs.f64 	%fd139, %fd137;
	setp.lt.f64 	%p167, %fd138, %fd139;
	mov.f64 	%fd323, %fd137;
	mov.u64 	%rd359, %rd89;
	@%p167 bra 	$L__BB5_113;
	setp.lt.f64 	%p168, %fd139, %fd138;
	mov.f64 	%fd323, %fd322;
	mov.u64 	%rd359, %rd358;
	@%p168 bra 	$L__BB5_113;
	setp.lt.s64 	%p169, %rd358, %rd89;
	min.s64 	%rd359, %rd358, %rd89;
	selp.f64 	%fd323, %fd322, %fd137, %p169;
$L__BB5_113:
	setp.lt.s32 	%p170, %r37, 193;
	mov.f64 	%fd324, %fd323;
	mov.u64 	%rd360, %rd359;
	@%p170 bra 	$L__BB5_117;
	ld.shared.f64 	%fd142, [_ZN6thrust24THRUST_300001_SM_1000_NS8cuda_cub4core6detail5shmemE+104];
	ld.shared.u64 	%rd92, [_ZN6thrust24THRUST_300001_SM_1000_NS8cuda_cub4core6detail5shmemE+112];
	abs.f64 	%fd143, %fd323;
	abs.f64 	%fd144, %fd142;
	setp.lt.f64 	%p171, %fd143, %fd144;
	mov.f64 	%fd324, %fd142;
	mov.u64 	%rd360, %rd92;
	@%p171 bra 	$L__BB5_117;
	setp.lt.f64 	%p172, %fd144, %fd143;
	mov.f64 	%fd324, %fd323;
	mov.u64 	%rd360, %rd359;
	@%p172 bra 	$L__BB5_117;
	setp.lt.s64 	%p173, %rd359, %rd92;
	min.s64 	%rd360, %rd359, %rd92;
	selp.f64 	%fd324, %fd323, %fd142, %p173;
$L__BB5_117:
	setp.lt.s32 	%p174, %r37, 225;
	mov.u64 	%rd394, %rd360;
	mov.f64 	%fd357, %fd324;
	@%p174 bra 	$L__BB5_209;
	ld.shared.f64 	%fd147, [_ZN6thrust24THRUST_300001_SM_1000_NS8cuda_cub4core6detail5shmemE+120];
	ld.shared.u64 	%rd95, [_ZN6thrust24THRUST_300001_SM_1000_NS8cuda_cub4core6detail5shmemE+128];
	abs.f64 	%fd148, %fd324;
	abs.f64 	%fd149, %fd147;
	setp.lt.f64 	%p175, %fd148, %fd149;
	mov.u64 	%rd394, %rd95;
	mov.f64 	%fd357, %fd147;
	@%p175 bra 	$L__BB5_209;
	setp.lt.f64 	%p176, %fd149, %fd148;
	mov.u64 	%rd394, %rd360;
	mov.f64 	%fd357, %fd324;
	@%p176 bra 	$L__BB5_209;
	setp.lt.s64 	%p177, %rd360, %rd95;
	min.s64 	%rd394, %rd360, %rd95;
	selp.f64 	%fd357, %fd324, %fd147, %p177;
	bra.uni 	$L__BB5_209;
$L__BB5_121:
	ld.param.u64 	%rd318, [_ZN6thrust24THRUST_300001_SM_1000_NS8cuda_cub4core6detail13_kernel_agentINS1_8__reduce11ReduceAgentIPN4cuda3std3__45tupleIJdlEEESC_SB_iNS1_9__extrema9arg_max_fIdl10comparatorEEEEJSC_SC_iSG_EEEvDpT0__param_0];
	mov.u32 	%r16, %tid.x;
	mul.wide.u32 	%rd208, %r16, 16;
	add.s64 	%rd189, %rd318, %rd208;
	// begin inline asm
	ld.global.nc.u64 %rd188, [%rd189];
	// end inline asm
	add.s64 	%rd191, %rd189, 8;
	// begin inline asm
	ld.global.nc.u64 %rd190, [%rd191];
	// end inline asm
	mov.b64 	%fd151, %rd188;
	add.s64 	%rd193, %rd189, 4096;
	// begin inline asm
	ld.global.nc.u64 %rd192, [%rd193];
	// end inline asm
	add.s64 	%rd195, %rd189, 4104;
	// begin inline asm
	ld.global.nc.u64 %rd361, [%rd195];
	// end inline asm
	mov.b64 	%fd325, %rd192;
	add.s64 	%rd197, %rd189, 8192;
	// begin inline asm
	ld.global.nc.u64 %rd196, [%rd197];
	// end inline asm
	add.s64 	%rd199, %rd189, 8200;
	// begin inline asm
	ld.global.nc.u64 %rd362, [%rd199];
	// end inline asm
	mov.b64 	%fd326, %rd196;
	add.s64 	%rd201, %rd189, 12288;
	// begin inline asm
	ld.global.nc.u64 %rd200, [%rd201];
	// end inline asm
	add.s64 	%rd203, %rd189, 12296;
	// begin inline asm
	ld.global.nc.u64 %rd363, [%rd203];
	// end inline asm
	mov.b64 	%fd327, %rd200;
	add.s64 	%rd205, %rd189, 16384;
	// begin inline asm
	ld.global.nc.u64 %rd204, [%rd205];
	// end inline asm
	add.s64 	%rd207, %rd189, 16392;
	// begin inline asm
	ld.global.nc.u64 %rd381, [%rd207];
	// end inline asm
	mov.b64 	%fd344, %rd204;
	abs.f64 	%fd156, %fd151;
	abs.f64 	%fd157, %fd325;
	setp.lt.f64 	%p3, %fd156, %fd157;
	@%p3 bra 	$L__BB5_123;
	setp.lt.f64 	%p4, %fd157, %fd156;
	setp.lt.s64 	%p5, %rd190, %rd361;
	or.pred  	%p6, %p4, %p5;
	selp.b64 	%rd361, %rd190, %rd361, %p6;
	selp.f64 	%fd325, %fd151, %fd325, %p6;
$L__BB5_123:
	abs.f64 	%fd160, %fd325;
	abs.f64 	%fd161, %fd326;
	setp.lt.f64 	%p7, %fd160, %fd161;
	@%p7 bra 	$L__BB5_125;
	setp.lt.f64 	%p8, %fd161, %fd160;
	setp.lt.s64 	%p9, %rd361, %rd362;
	or.pred  	%p10, %p8, %p9;
	selp.b64 	%rd362, %rd361, %rd362, %p10;
	selp.f64 	%fd326, %fd325, %fd326, %p10;
$L__BB5_125:
	abs.f64 	%fd164, %fd326;
	abs.f64 	%fd165, %fd327;
	setp.lt.f64 	%p11, %fd164, %fd165;
	@%p11 bra 	$L__BB5_127;
	setp.lt.f64 	%p12, %fd165, %fd164;
	setp.lt.s64 	%p13, %rd362, %rd363;
	or.pred  	%p14, %p12, %p13;
	selp.b64 	%rd363, %rd362, %rd363, %p14;
	selp.f64 	%fd327, %fd326, %fd327, %p14;
$L__BB5_127:
	abs.f64 	%fd168, %fd327;
	abs.f64 	%fd169, %fd344;
	setp.lt.f64 	%p15, %fd168, %fd169;
	@%p15 bra 	$L__BB5_129;
	setp.lt.f64 	%p16, %fd169, %fd168;
	setp.lt.s64 	%p17, %rd363, %rd381;
	or.pred  	%p18, %p16, %p17;
	selp.b64 	%rd381, %rd363, %rd381, %p18;
	selp.f64 	%fd344, %fd327, %fd344, %p18;
$L__BB5_129:
	setp.lt.u32 	%p19, %r37, 2560;
	mov.b32 	%r383, 1280;
	@%p19 bra 	$L__BB5_142;
	mov.b32 	%r382, 1280;
	mov.f64 	%fd329, %fd344;
	mov.u64 	%rd365, %rd381;
$L__BB5_131:
	ld.param.u64 	%rd319, [_ZN6thrust24THRUST_300001_SM_1000_NS8cuda_cub4core6detail13_kernel_agentINS1_8__reduce11ReduceAgentIPN4cuda3std3__45tupleIJdlEEESC_SB_iNS1_9__extrema9arg_max_fIdl10comparatorEEEEJSC_SC_iSG_EEEvDpT0__param_0];
	add.s32 	%r40, %r382, %r16;
	mul.wide.u32 	%rd229, %r40, 16;
	add.s64 	%rd210, %rd319, %rd229;
	// begin inline asm
	ld.global.nc.u64 %rd209, [%rd210];
	// end inline asm
	add.s64 	%rd212, %rd210, 8;
	// begin inline asm
	ld.global.nc.u64 %rd366, [%rd212];
	// end inline asm
	mov.b64 	%fd330, %rd209;
	add.s64 	%rd214, %rd210, 4096;
	// begin inline asm
	ld.global.nc.u64 %rd213, [%rd214];
	// end inline asm
	add.s64 	%rd216, %rd210, 4104;
	// begin inline asm
	ld.global.nc.u64 %rd367, [%rd216];
	// end inline asm
	mov.b64 	%fd331, %rd213;
	add.s64 	%rd218, %rd210, 8192;
	// begin inline asm
	ld.global.nc.u64 %rd217, [%rd218];
	// end inline asm
	add.s64 	%rd220, %rd210, 8200;
	// begin inline asm
	ld.global.nc.u64 %rd368, [%rd220];
	// end inline asm
	mov.b64 	%fd332, %rd217;
	add.s64 	%rd222, %rd210, 12288;
	// begin inline asm
	ld.global.nc.u64 %rd221, [%rd222];
	// end inline asm
	add.s64 	%rd224, %rd210, 12296;
	// begin inline asm
	ld.global.nc.u64 %rd369, [%rd224];
	// end inline asm
	mov.b64 	%fd333, %rd221;
	add.s64 	%rd226, %rd210, 16384;
	// begin inline asm
	ld.global.nc.u64 %rd225, [%rd226];
	// end inline asm
	add.s64 	%rd228, %rd210, 16392;
	// begin inline asm
	ld.global.nc.u64 %rd381, [%rd228];
	// end inline asm
	mov.b64 	%fd344, %rd225;
	abs.f64 	%fd178, %fd329;
	abs.f64 	%fd179, %fd330;
	setp.lt.f64 	%p20, %fd178, %fd179;
	@%p20 bra 	$L__BB5_133;
	setp.lt.f64 	%p21, %fd179, %fd178;
	setp.lt.s64 	%p22, %rd365, %rd366;
	or.pred  	%p23, %p21, %p22;
	selp.b64 	%rd366, %rd365, %rd366, %p23;
	selp.f64 	%fd330, %fd329, %fd330, %p23;
$L__BB5_133:
	abs.f64 	%fd182, %fd330;
	abs.f64 	%fd183, %fd331;
	setp.lt.f64 	%p24, %fd182, %fd183;
	@%p24 bra 	$L__BB5_135;
	setp.lt.f64 	%p25, %fd183, %fd182;
	setp.lt.s64 	%p26, %rd366, %rd367;
	or.pred  	%p27, %p25, %p26;
	selp.b64 	%rd367, %rd366, %rd367, %p27;
	selp.f64 	%fd331, %fd330, %fd331, %p27;
$L__BB5_135:
	abs.f64 	%fd186, %fd331;
	abs.f64 	%fd187, %fd332;
	setp.lt.f64 	%p28, %fd186, %fd187;
	@%p28 bra 	$L__BB5_137;
	setp.lt.f64 	%p29, %fd187, %fd186;
	setp.lt.s64 	%p30, %rd367, %rd368;
	or.pred  	%p31, %p29, %p30;
	selp.b64 	%rd368, %rd367, %rd368, %p31;
	selp.f64 	%fd332, %fd331, %fd332, %p31;
$L__BB5_137:
	abs.f64 	%fd190, %fd332;
	abs.f64 	%fd191, %fd333;
	setp.lt.f64 	%p32, %fd190, %fd191;
	@%p32 bra 	$L__BB5_139;
	setp.lt.f64 	%p33, %fd191, %fd190;
	setp.lt.s64 	%p34, %rd368, %rd369;
	or.pred  	%p35, %p33, %p34;
	selp.b64 	%rd369, %rd368, %rd369, %p35;
	selp.f64 	%fd333, %fd332, %fd333, %p35;
$L__BB5_139:
	abs.f64 	%fd194, %fd333;
	abs.f64 	%fd195, %fd344;
	setp.lt.f64 	%p36, %fd194, %fd195;
	@%p36 bra 	$L__BB5_141;
	setp.lt.f64 	%p37, %fd195, %fd194;
	setp.lt.s64 	%p38, %rd369, %rd381;
	or.pred  	%p39, %p37, %p38;
	selp.b64 	%rd381, %rd369, %rd381, %p39;
	selp.f64 	%fd344, %fd333, %fd344, %p39;
$L__BB5_141:
	add.s32 	%r383, %r382, 1280;
	add.s32 	%r41, %r382, 2560;
	setp.le.s32 	%p40, %r41, %r37;
	mov.u32 	%r382, %r383;
	mov.f64 	%fd329, %fd344;
	mov.u64 	%rd365, %rd381;
	@%p40 bra 	$L__BB5_131;
$L__BB5_142:
	setp.le.s32 	%p41, %r37, %r383;
	@%p41 bra 	$L__BB5_165;
	sub.s32 	%r20, %r37, %r383;
	setp.ge.s32 	%p42, %r16, %r20;
	@%p42 bra 	$L__BB5_165;
	not.b32 	%r42, %r16;
	add.s32 	%r43, %r37, %r42;
	sub.s32 	%r21, %r43, %r383;
	and.b32  	%r44, %r21, 768;
	setp.eq.s32 	%p43, %r44, 768;
	mov.u32 	%r387, %r16;
	@%p43 bra 	$L__BB5_150;
	add.s32 	%r385, %r16, %r383;
	shr.u32 	%r45, %r21, 8;
	add.s32 	%r46, %r45, 1;
	and.b32  	%r47, %r46, 3;
	neg.s32 	%r384, %r47;
	mov.u32 	%r387, %r16;
$L__BB5_146:
	.pragma "nounroll";
	mov.u64 	%rd127, %rd381;
	mov.f64 	%fd199, %fd344;
	ld.param.u64 	%rd320, [_ZN6thrust24THRUST_300001_SM_1000_NS8cuda_cub4core6detail13_kernel_agentINS1_8__reduce11ReduceAgentIPN4cuda3std3__45tupleIJdlEEESC_SB_iNS1_9__extrema9arg_max_fIdl10comparatorEEEEJSC_SC_iSG_EEEvDpT0__param_0];
	mul.wide.u32 	%rd235, %r385, 16;
	add.s64 	%rd232, %rd320, %rd235;
	// begin inline asm
	ld.global.nc.u64 %rd231, [%rd232];
	// end inline asm
	add.s64 	%rd234, %rd232, 8;
	// begin inline asm
	ld.global.nc.u64 %rd233, [%rd234];
	// end inline asm
	mov.b64 	%fd200, %rd231;
	abs.f64 	%fd201, %fd199;
	abs.f64 	%fd202, %fd200;
	setp.lt.f64 	%p44, %fd201, %fd202;
	mov.f64 	%fd344, %fd200;
	mov.u64 	%rd381, %rd233;
	@%p44 bra 	$L__BB5_149;
	setp.lt.f64 	%p45, %fd202, %fd201;
	mov.f64 	%fd344, %fd199;
	mov.u64 	%rd381, %rd127;
	@%p45 bra 	$L__BB5_149;
	setp.lt.s64 	%p46, %rd127, %rd233;
	selp.f64 	%fd344, %fd199, %fd200, %p46;
	min.s64 	%rd381, %rd127, %rd233;
$L__BB5_149:
	add.s32 	%r387, %r387, 256;
	add.s32 	%r385, %r385, 256;
	add.s32 	%r384, %r384, 1;
	setp.ne.s32 	%p47, %r384, 0;
	@%p47 bra 	$L__BB5_146;
$L__BB5_150:
	setp.lt.u32 	%p48, %r21, 768;
	@%p48 bra 	$L__BB5_165;
	ld.param.u64 	%rd321, [_ZN6thrust24THRUST_300001_SM_1000_NS8cuda_cub4core6detail13_kernel_agentINS1_8__reduce11ReduceAgentIPN4cuda3std3__45tupleIJdlEEESC_SB_iNS1_9__extrema9arg_max_fIdl10comparatorEEEEJSC_SC_iSG_EEEvDpT0__param_0];
	cvt.u64.u32 	%rd236, %r387;
	cvt.u64.u32 	%rd237, %r383;
	add.s64 	%rd238, %rd236, %rd237;
	shl.b64 	%rd239, %rd238, 4;
	add.s64 	%rd240, %rd239, %rd321;
	add.s64 	%rd376, %rd240, 12296;
	add.s32 	%r388, %r387, %r383;
$L__BB5_152:
	ld.param.u64 	%rd322, [_ZN6thrust24THRUST_300001_SM_1000_NS8cuda_cub4core6detail13_kernel_agentINS1_8__reduce11ReduceAgentIPN4cuda3std3__45tupleIJdlEEESC_SB_iNS1_9__extrema9arg_max_fIdl10comparatorEEEEJSC_SC_iSG_EEEvDpT0__param_0];
	mul.wide.u32 	%rd245, %r388, 16;
	add.s64 	%rd242, %rd322, %rd245;
	// begin inline asm
	ld.global.nc.u64 %rd241, [%rd242];
	// end inline asm
	add.s64 	%rd244, %rd242, 8;
	// begin inline asm
	ld.global.nc.u64 %rd243, [%rd244];
	// end inline asm
	mov.b64 	%fd208, %rd241;
	abs.f64 	%fd209, %fd344;
	abs.f64 	%fd210, %fd208;
	setp.lt.f64 	%p49, %fd209, %fd210;
	mov.f64 	%fd341, %fd208;
	mov.u64 	%rd378, %rd243;
	@%p49 bra 	$L__BB5_155;
	setp.lt.f64 	%p50, %fd210, %fd209;
	mov.f64 	%fd341, %fd344;
	mov.u64 	%rd378, %rd381;
	@%p50 bra 	$L__BB5_155;
	setp.lt.s64 	%p51, %rd381, %rd243;
	selp.f64 	%fd341, %fd344, %fd208, %p51;
	min.s64 	%rd378, %rd381, %rd243;
$L__BB5_155:
	add.s64 	%rd247, %rd376, -8200;
	// begin inline asm
	ld.global.nc.u64 %rd246, [%rd247];
	// end inline asm
	add.s64 	%rd249, %rd376, -8192;
	// begin inline asm
	ld.global.nc.u64 %rd248, [%rd249];
	// end inline asm
	mov.b64 	%fd213, %rd246;
	abs.f64 	%fd214, %fd341;
	abs.f64 	%fd215, %fd213;
	setp.lt.f64 	%p52, %fd214, %fd215;
	mov.f64 	%fd342, %fd213;
	mov.u64 	%rd379, %rd248;
	@%p52 bra 	$L__BB5_158;
	setp.lt.f64 	%p53, %fd215, %fd214;
	mov.f64 	%fd342, %fd341;
	mov.u64 	%rd379, %rd378;
	@%p53 bra 	$L__BB5_158;
	setp.lt.s64 	%p54, %rd378, %rd248;
	selp.f64 	%fd342, %fd341, %fd213, %p54;
	min.s64 	%rd379, %rd378, %rd248;
$L__BB5_158:
	add.s64 	%rd251, %rd376, -4104;
	// begin inline asm
	ld.global.nc.u64 %rd250, [%rd251];
	// end inline asm
	add.s64 	%rd253, %rd376, -4096;
	// begin inline asm
	ld.global.nc.u64 %rd252, [%rd253];
	// end inline asm
	mov.b64 	%fd218, %rd250;
	abs.f64 	%fd219, %fd342;
	abs.f64 	%fd220, %fd218;
	setp.lt.f64 	%p55, %fd219, %fd220;
	mov.f64 	%fd343, %fd218;
	mov.u64 	%rd380, %rd252;
	@%p55 bra 	$L__BB5_161;
	setp.lt.f64 	%p56, %fd220, %fd219;
	mov.f64 	%fd343, %fd342;
	mov.u64 	%rd380, %rd379;
	@%p56 bra 	$L__BB5_161;
	setp.lt.s64 	%p57, %rd379, %rd252;
	selp.f64 	%fd343, %fd342, %fd218, %p57;
	min.s64 	%rd380, %rd379, %rd252;
$L__BB5_161:
	add.s64 	%rd255, %rd376, -8;
	// begin inline asm
	ld.global.nc.u64 %rd254, [%rd255];
	// end inline asm
	// begin inline asm
	ld.global.nc.u64 %rd256, [%rd376];
	// end inline asm
	mov.b64 	%fd223, %rd254;
	abs.f64 	%fd224, %fd343;
	abs.f64 	%fd225, %fd223;
	setp.lt.f64 	%p58, %fd224, %fd225;
	mov.f64 	%fd344, %fd223;
	mov.u64 	%rd381, %rd256;
	@%p58 bra 	$L__BB5_164;
	setp.lt.f64 	%p59, %fd225, %fd224;
	mov.f64 	%fd344, %fd343;
	mov.u64 	%rd381, %rd380;
	@%p59 bra 	$L__BB5_164;
	setp.lt.s64 	%p60, %rd380, %rd256;
	selp.f64 	%fd344, %fd343, %fd223, %p60;
	min.s64 	%rd381, %rd380, %rd256;
$L__BB5_164:
	add.s32 	%r387, %r387, 1024;
	add.s64 	%rd376, %rd376, 16384;
	add.s32 	%r388, %r388, 1024;
	setp.lt.s32 	%p61, %r387, %r20;
	@%p61 bra 	$L__BB5_152;
$L__BB5_165:
	// begin inline asm
	mov.u32 %r48, %laneid;
	// end inline asm
	mov.b64 	%rd258, %fd344;
	mov.b64 	{%r50, %r55}, %rd258;
	mov.b32 	%r66, 1;
	mov.b32 	%r67, 31;
	mov.b32 	%r68, -1;
	// begin inline asm
	shfl.sync.down.b32 %r49, %r50, %r66, %r67, %r68;
	// end inline asm
	// begin inline asm
	shfl.sync.down.b32 %r54, %r55, %r66, %r67, %r68;
	// end inline asm
	mov.b64 	%rd259, {%r49, %r54};
	mov.b64 	%fd229, %rd259;
	mov.b64 	{%r60, %r65}, %rd381;
	// begin inline asm
	shfl.sync.down.b32 %r59, %r60, %r66, %r67, %r68;
	// end inline asm
	// begin inline asm
	shfl.sync.down.b32 %r64, %r65, %r66, %r67, %r68;
	// end inline asm
	mov.b64 	%rd150, {%r59, %r64};
	setp.gt.s32 	%p62, %r48, 30;
	mov.f64 	%fd346, %fd344;
	mov.u64 	%rd383, %rd381;
	@%p62 bra 	$L__BB5_169;
	abs.f64 	%fd230, %fd344;
	abs.f64 	%fd231, %fd229;
	setp.lt.f64 	%p63, %fd230, %fd231;
	mov.f64 	%fd346, %fd229;
	mov.u64 	%rd383, %rd150;
	@%p63 bra 	$L__BB5_169;
	setp.lt.f64 	%p64, %fd231, %fd230;
	mov.f64 	%fd346, %fd344;
	mov.u64 	%rd383, %rd381;
	@%p64 bra 	$L__BB5_169;
	setp.lt.s64 	%p65, %rd381, %rd150;
	selp.f64 	%fd346, %fd344, %fd229, %p65;
	min.s64 	%rd383, %rd381, %rd150;
$L__BB5_169:
	mov.b64 	%rd260, %fd346;
	mov.b64 	{%r70, %r75}, %rd260;
	mov.b32 	%r86, 2;
	mov.b32 	%r87, 31;
	mov.b32 	%r88, -1;
	// begin inline asm
	shfl.sync.down.b32 %r69, %r70, %r86, %r87, %r88;
	// end inline asm
	// begin inline asm
	shfl.sync.down.b32 %r74, %r75, %r86, %r87, %r88;
	// end inline asm
	mov.b64 	%rd261, {%r69, %r74};
	mov.b64 	%fd234, %rd261;
	mov.b64 	{%r80, %r85}, %rd383;
	// begin inline asm
	shfl.sync.down.b32 %r79, %r80, %r86, %r87, %r88;
	// end inline asm
	// begin inline asm
	shfl.sync.down.b32 %r84, %r85, %r86, %r87, %r88;
	// end inline asm
	mov.b64 	%rd153, {%r79, %r84};
	setp.gt.s32 	%p66, %r48, 29;
	mov.f64 	%fd347, %fd346;
	mov.u64 	%rd384, %rd383;
	@%p66 bra 	$L__BB5_173;
	abs.f64 	%fd235, %fd346;
	abs.f64 	%fd236, %fd234;
	setp.lt.f64 	%p67, %fd235, %fd236;
	mov.f64 	%fd347, %fd234;
	mov.u64 	%rd384, %rd153;
	@%p67 bra 	$L__BB5_173;
	setp.lt.f64 	%p68, %fd236, %fd235;
	mov.f64 	%fd347, %fd346;
	mov.u64 	%rd384, %rd383;
	@%p68 bra 	$L__BB5_173;
	setp.lt.s64 	%p69, %rd383, %rd153;
	selp.f64 	%fd347, %fd346, %fd234, %p69;
	min.s64 	%rd384, %rd383, %rd153;
$L__BB5_173:
	mov.b64 	%rd262, %fd347;
	mov.b64 	{%r90, %r95}, %rd262;
	mov.b32 	%r106, 4;
	mov.b32 	%r107, 31;
	mov.b32 	%r108, -1;
	// begin inline asm
	shfl.sync.down.b32 %r89, %r90, %r106, %r107, %r108;
	// end inline asm
	// begin inline asm
	shfl.sync.down.b32 %r94, %r95, %r106, %r107, %r108;
	// end inline asm
	mov.b64 	%rd263, {%r89, %r94};
	mov.b64 	%fd239, %rd263;
	mov.b64 	{%r100, %r105}, %rd384;
	// begin inline asm
	shfl.sync.down.b32 %r99, %r100, %r106, %r107, %r108;
	// end inline asm
	// begin inline asm
	shfl.sync.down.b32 %r104, %r105, %r106, %r107, %r108;
	// end inline asm
	mov.b64 	%rd156, {%r99, %r104};
	setp.gt.s32 	%p70, %r48, 27;
	mov.f64 	%fd348, %fd347;
	mov.u64 	%rd385, %rd384;
	@%p70 bra 	$L__BB5_177;
	abs.f64 	%fd240, %fd347;
	abs.f64 	%fd241, %fd239;
	setp.lt.f64 	%p71, %fd240, %fd241;
	mov.f64 	%fd348, %fd239;
	mov.u64 	%rd385, %rd156;
	@%p71 bra 	$L__BB5_177;
	setp.lt.f64 	%p72, %fd241, %fd240;
	mov.f64 	%fd348, %fd347;
	mov.u64 	%rd385, %rd384;
	@%p72 bra 	$L__BB5_177;
	setp.lt.s64 	%p73, %rd384, %rd156;
	selp.f64 	%fd348, %fd347, %fd239, %p73;
	min.s64 	%rd385, %rd384, %rd156;
$L__BB5_177:
	mov.b64 	%rd264, %fd348;
	mov.b64 	{%r110, %r115}, %rd264;
	mov.b32 	%r126, 8;
	mov.b32 	%r127, 31;
	mov.b32 	%r128, -1;
	// begin inline asm
	shfl.sync.down.b32 %r109, %r110, %r126, %r127, %r128;
	// end inline asm
	// begin inline asm
	shfl.sync.down.b32 %r114, %r115, %r126, %r127, %r128;
	// end inline asm
	mov.b64 	%rd265, {%r109, %r114};
	mov.b64 	%fd244, %rd265;
	mov.b64 	{%r120, %r125}, %rd385;
	// begin inline asm
	shfl.sync.down.b32 %r119, %r120, %r126, %r127, %r128;
	// end inline asm
	// begin inline asm
	shfl.sync.down.b32 %r124, %r125, %r126, %r127, %r128;
	// end inline asm
	mov.b64 	%rd159, {%r119, %r124};
	setp.gt.s32 	%p74, %r48, 23;
	mov.f64 	%fd349, %fd348;
	mov.u64 	%rd386, %rd385;
	@%p74 bra 	$L__BB5_181;
	abs.f64 	%fd245, %fd348;
	abs.f64 	%fd246, %fd244;
	setp.lt.f64 	%p75, %fd245, %fd246;
	mov.f64 	%fd349, %fd244;
	mov.u64 	%rd386, %rd159;
	@%p75 bra 	$L__BB5_181;
	setp.lt.f64 	%p76, %fd246, %fd245;
	mov.f64 	%fd349, %fd348;
	mov.u64 	%rd386, %rd385;
	@%p76 bra 	$L__BB5_181;
	setp.lt.s64 	%p77, %rd385, %rd159;
	selp.f64 	%fd349, %fd348, %fd244, %p77;
	min.s64 	%rd386, %rd385, %rd159;
$L__BB5_181:
	mov.b64 	%rd266, %fd349;
	mov.b64 	{%r130, %r135}, %rd266;
	mov.b32 	%r146, 16;
	mov.b32 	%r147, 31;
	mov.b32 	%r148, -1;
	// begin inline asm
	shfl.sync.down.b32 %r129, %r130, %r146, %r147, %r148;
	// end inline asm
	// begin inline asm
	shfl.sync.down.b32 %r134, %r135, %r146, %r147, %r148;
	// end inline asm
	mov.b64 	%rd267, {%r129, %r134};
	mov.b64 	%fd249, %rd267;
	mov.b64 	{%r140, %r145}, %rd386;
	// begin inline asm
	shfl.sync.down.b32 %r139, %r140, %r146, %r147, %r148;
	// end inline asm
	// begin inline asm
	shfl.sync.down.b32 %r144, %r145, %r146, %r147, %r148;
	// end inline asm
	mov.b64 	%rd162, {%r139, %r144};
	setp.gt.s32 	%p78, %r48, 15;
	mov.f64 	%fd357, %fd349;
	mov.u64 	%rd394, %rd386;
	@%p78 bra 	$L__BB5_185;
	abs.f64 	%fd250, %fd349;
	abs.f64 	%fd251, %fd249;
	setp.lt.f64 	%p79, %fd250, %fd251;
	mov.f64 	%fd357, %fd249;
	mov.u64 	%rd394, %rd162;
	@%p79 bra 	$L__BB5_185;
	setp.lt.f64 	%p80, %fd251, %fd250;
	mov.f64 	%fd357, %fd349;
	mov.u64 	%rd394, %rd386;
	@%p80 bra 	$L__BB5_185;
	setp.lt.s64 	%p81, %rd386, %rd162;
	selp.f64 	%fd357, %fd349, %fd249, %p81;
	min.s64 	%rd394, %rd386, %rd162;
$L__BB5_185:
	setp.ne.s32 	%p82, %r48, 0;
	@%p82 bra 	$L__BB5_187;
	shr.u32 	%r149, %r16, 1;
	and.b32  	%r150, %r149, 496;
	mov.u32 	%r151, _ZN6thrust24THRUST_300001_SM_1000_NS8cuda_cub4core6detail5shmemE;
	add.s32 	%r152, %r151, %r150;
	st.shared.f64 	[%r152+8], %fd357;
	st.shared.u64 	[%r152+16], %rd394;
$L__BB5_187:
	bar.sync 	0;
	setp.ne.s32 	%p83, %r16, 0;
	@%p83 bra 	$L__BB5_209;
	ld.shared.f64 	%fd254, [_ZN6thrust24THRUST_300001_SM_1000_NS8cuda_cub4core6detail5shmemE+24];
	ld.shared.u64 	%rd165, [_ZN6thrust24THRUST_300001_SM_1000_NS8cuda_cub4core6detail5shmemE+32];
	abs.f64 	%fd255, %fd357;
	abs.f64 	%fd256, %fd254;
	setp.lt.f64 	%p84, %fd255, %fd256;
	mov.f64 	%fd351, %fd254;
	mov.u64 	%rd388, %rd165;
	@%p84 bra 	$L__BB5_191;
	setp.lt.f64 	%p85, %fd256, %fd255;
	mov.f64 	%fd351, %fd357;
	mov.u64 	%rd388, %rd394;
	@%p85 bra 	$L__BB5_191;
	setp.lt.s64 	%p86, %rd394, %rd165;
	selp.f64 	%fd351, %fd357, %fd254, %p86;
	min.s64 	%rd388, %rd394, %rd165;
$L__BB5_191:
	ld.shared.f64 	%fd259, [_ZN6thrust24THRUST_300001_SM_1000_NS8cuda_cub4core6detail5shmemE+40];
	ld.shared.u64 	%rd168, [_ZN6thrust24THRUST_300001_SM_1000_NS8cuda_cub4core6detail5shmemE+48];
	abs.f64 	%fd260, %fd351;
	abs.f64 	%fd261, %fd259;
	setp.lt.f64 	%p87, %fd260, %fd261;
	mov.f64 	%fd352, %fd259;
	mov.u64 	%rd389, %rd168;
	@%p87 bra 	$L__BB5_194;
	setp.lt.f64 	%p88, %fd261, %fd260;
	mov.f64 	%fd352, %fd351;
	mov.u64 	%rd389, %rd388;
	@%p88 bra 	$L__BB5_194;
	setp.lt.s64 	%p89, %rd388, %rd168;
	selp.f64 	%fd352, %fd351, %fd259, %p89;
	min.s64 	%rd389, %rd388, %rd168;
$L__BB5_194:
	ld.shared.f64 	%fd264, [_ZN6thrust24THRUST_300001_SM_1000_NS8cuda_cub4core6detail5shmemE+56];
	ld.shared.u64 	%rd171, [_ZN6thrust24THRUST_300001_SM_1000_NS8cuda_cub4core6detail5shmemE+64];
	abs.f64 	%fd265, %fd352;
	abs.f64 	%fd266, %fd264;
	setp.lt.f64 	%p90, %fd265, %fd266;
	mov.f64 	%fd353, %fd264;
	mov.u64 	%rd390, %rd171;
	@%p90 bra 	$L__BB5_197;
	setp.lt.f64 	%p91, %fd266, %fd265;
	mov.f64 	%fd353, %fd352;
	mov.u64 	%rd390, %rd389;
	@%p91 bra 	$L__BB5_197;
	setp.lt.s64 	%p92, %rd389, %rd171;
	selp.f64 	%fd353, %fd352, %fd264, %p92;
	min.s64 	%rd390, %rd389, %rd171;
$L__BB5_197:
	ld.shared.f64 	%fd269, [_ZN6thrust24THRUST_300001_SM_1000_NS8cuda_cub4core6detail5shmemE+72];
	ld.shared.u64 	%rd174, [_ZN6thrust24THRUST_300001_SM_1000_NS8cuda_cub4core6detail5shmemE+80];
	abs.f64 	%fd270, %fd353;
	abs.f64 	%fd271, %fd269;
	setp.lt.f64 	%p93, %fd270, %fd271;
	mov.f64 	%fd354, %fd269;
	mov.u64 	%rd391, %rd174;
	@%p93 bra 	$L__BB5_200;
	setp.lt.f64 	%p94, %fd271, %fd270;
	mov.f64 	%fd354, %fd353;
	mov.u64 	%rd391, %rd390;
	@%p94 bra 	$L__BB5_200;
	setp.lt.s64 	%p95, %rd390, %rd174;
	selp.f64 	%fd354, %fd353, %fd269, %p95;
	min.s64 	%rd391, %rd390, %rd174;
$L__BB5_200:
	ld.shared.f64 	%fd274, [_ZN6thrust24THRUST_300001_SM_1000_NS8cuda_cub4core6detail5shmemE+88];
	ld.shared.u64 	%rd177, [_ZN6thrust24THRUST_300001_SM_1000_NS8cuda_cub4core6detail5shmemE+96];
	abs.f64 	%fd275, %fd354;
	abs.f64 	%fd276, %fd274;
	setp.lt.f64 	%p96, %fd275, %fd276;
	mov.f64 	%fd355, %fd274;
	mov.u64 	%rd392, %rd177;
	@%p96 bra 	$L__BB5_203;
	setp.lt.f64 	%p97, %fd276, %fd275;
	mov.f64 	%fd355, %fd354;
	mov.u64 	%rd392, %rd391;
	@%p97 bra 	$L__BB5_203;
	setp.lt.s64 	%p98, %rd391, %rd177;
	selp.f64 	%fd355, %fd354, %fd274, %p98;
	min.s64 	%rd392, %rd391, %rd177;
$L__BB5_203:
	ld.shared.f64 	%fd279, [_ZN6thrust24THRUST_300001_SM_1000_NS8cuda_cub4core6detail5shmemE+104];
	ld.shared.u64 	%rd180, [_ZN6thrust24THRUST_300001_SM_1000_NS8cuda_cub4core6detail5shmemE+112];
	abs.f64 	%fd280, %fd355;
	abs.f64 	%fd281, %fd279;
	setp.lt.f64 	%p99, %fd280, %fd281;
	mov.f64 	%fd356, %fd279;
	mov.u64 	%rd393, %rd180;
	@%p99 bra 	$L__BB5_206;
	setp.lt.f64 	%p100, %fd281, %fd280;
	mov.f64 	%fd356, %fd355;
	mov.u64 	%rd393, %rd392;
	@%p100 bra 	$L__BB5_206;
	setp.lt.s64 	%p101, %rd392, %rd180;
	selp.f64 	%fd356, %fd355, %fd279, %p101;
	min.s64 	%rd393, %rd392, %rd180;
$L__BB5_206:
	ld.shared.f64 	%fd284, [_ZN6thrust24THRUST_300001_SM_1000_NS8cuda_cub4core6detail5shmemE+120];
	ld.shared.u64 	%rd183, [_ZN6thrust24THRUST_300001_SM_1000_NS8cuda_cub4core6detail5shmemE+128];
	abs.f64 	%fd285, %fd356;
	abs.f64 	%fd286, %fd284;
	setp.lt.f64 	%p102, %fd285, %fd286;
	mov.u64 	%rd394, %rd183;
	mov.f64 	%fd357, %fd284;
	@%p102 bra 	$L__BB5_209;
	setp.lt.f64 	%p103, %fd286, %fd285;
	mov.u64 	%rd394, %rd393;
	mov.f64 	%fd357, %fd356;
	@%p103 bra 	$L__BB5_209;
	setp.lt.s64 	%p104, %rd393, %rd183;
	selp.f64 	%fd357, %fd356, %fd284, %p104;
	min.s64 	%rd394, %rd393, %rd183;
$L__BB5_209:
	mov.u32 	%r376, %tid.x;
	setp.ne.s32 	%p221, %r376, 0;
	@%p221 bra 	$L__BB5_211;
	ld.param.u64 	%rd326, [_ZN6thrust24THRUST_300001_SM_1000_NS8cuda_cub4core6detail13_kernel_agentINS1_8__reduce11ReduceAgentIPN4cuda3std3__45tupleIJdlEEESC_SB_iNS1_9__extrema9arg_max_fIdl10comparatorEEEEJSC_SC_iSG_EEEvDpT0__param_1];
	cvta.to.global.u64 	%rd317, %rd326;
	st.global.f64 	[%rd317], %fd357;
	st.global.u64 	[%rd317+8], %rd394;
$L__BB5_211:
	ret;

}
	// .globl	_ZN6thrust24THRUST_300001_SM_1000_NS8cuda_cub4core6detail13_kernel_agentINS1_8__reduce11ReduceAgentINS0_12zip_iteratorIN4cuda3std3__45tupleIJNS0_10device_ptrIdEENS0_17counting_iteratorIlNS0_11use_defaultESF_SF_EEEEEEEPNSB_IJdlEEESJ_lNS1_9__extrema9arg_max_fIdl10comparatorEEEEJSI_SK_lSO_EEEvDpT0_
.visible .entry _ZN6thrust24THRUST_300001_SM_1000_NS8cuda_cub4core6detail13_kernel_agentINS1_8__reduce11ReduceAgentINS0_12zip_iteratorIN4cuda3std3__45tupleIJNS0_10device_ptrIdEENS0_17counting_iteratorIlNS0_11use_defaultESF_SF_EEEEEEEPNSB_IJdlEEESJ_lNS1_9__extrema9arg_max_fIdl10comparatorEEEEJSI_SK_lSO_EEEvDpT0_(
	.param .align 8 .b8 _ZN6thrust24THRUST_300001_SM_1000_NS8cuda_cub4core6detail13_kernel_agentINS1_8__reduce11ReduceAgentINS0_12zip_iteratorIN4cuda3std3__45tupleIJNS0_10device_ptrIdEENS0_17counting_iteratorIlNS0_11use_defaultESF_SF_EEEEEEEPNSB_IJdlEEESJ_lNS1_9__extrema9arg_max_fIdl10comparatorEEEEJSI_SK_lSO_EEEvDpT0__param_0[16],
	.param .u64 .ptr .align 1 _ZN6thrust24THRUST_300001_SM_1000_NS8cuda_cub4core6detail13_kernel_agentINS1_8__reduce11ReduceAgentINS0_12zip_iteratorIN4cuda3std3__45tupleIJNS0_10device_ptrIdEENS0_17counting_iteratorIlNS0_11use_defaultESF_SF_EEEEEEEPNSB_IJdlEEESJ_lNS1_9__extrema9arg_max_fIdl10comparatorEEEEJSI_SK_lSO_EEEvDpT0__param_1,
	.param .u64 _ZN6thrust24THRUST_300001_SM_1000_NS8cuda_cub4core6detail13_kernel_agentINS1_8__reduce11ReduceAgentINS0_12zip_iteratorIN4cuda3std3__45tupleIJNS0_10device_ptrIdEENS0_17counting_iteratorIlNS0_11use_defaultESF_SF_EEEEEEEPNSB_IJdlEEESJ_lNS1_9__extrema9arg_max_fIdl10comparatorEEEEJSI_SK_lSO_EEEvDpT0__param_2,
	.param .align 1 .b8 _ZN6thrust24THRUST_300001_SM_1000_NS8cuda_cub4core6detail13_kernel_agentINS1_8__reduce11ReduceAgentINS0_12zip_iteratorIN4cuda3std3__45tupleIJNS0_10device_ptrIdEENS0_17counting_iteratorIlNS0_11use_defaultESF_SF_EEEEEEEPNSB_IJdlEEESJ_lNS1_9__extrema9arg_max_fIdl10comparatorEEEEJSI_SK_lSO_EEEvDpT0__param_3[1]
)
.maxntid 256
{
	.reg .pred 	%p<213>;
	.reg .b32 	%r<391>;
	.reg .b64 	%rd<341>;
	.reg .b64 	%fd<352>;

	ld.param.u64 	%rd192, [_ZN6thrust24THRUST_300001_SM_1000_NS8cuda_cub4core6detail13_kernel_agentINS1_8__reduce11ReduceAgentINS0_12zip_iteratorIN4cuda3std3__45tupleIJNS0_10device_ptrIdEENS0_17counting_iteratorIlNS0_11use_defaultESF_SF_EEEEEEEPNSB_IJdlEEESJ_lNS1_9__extrema9arg_max_fIdl10comparatorEEEEJSI_SK_lSO_EEEvDpT0__param_0+8];
	ld.param.u64 	%rd191, [_ZN6thrust24THRUST_300001_SM_1000_NS8cuda_cub4core6detail13_kernel_agentINS1_8__reduce11ReduceAgentINS0_12zip_iteratorIN4cuda3std3__45tupleIJNS0_10device_ptrIdEENS0_17counting_iteratorIlNS0_11use_defaultESF_SF_EEEEEEEPNSB_IJdlEEESJ_lNS1_9__extrema9arg_max_fIdl10comparatorEEEEJSI_SK_lSO_EEEvDpT0__param_0];
	ld.param.u64 	%rd194, [_ZN6thrust24THRUST_300001_SM_1000_NS8cuda_cub4core6detail13_kernel_agentINS1_8__reduce11ReduceAgentINS0_12zip_iteratorIN4cuda3std3__45tupleIJNS0_10device_ptrIdEENS0_17counting_iteratorIlNS0_11use_defaultESF_SF_EEEEEEEPNSB_IJdlEEESJ_lNS1_9__extrema9arg_max_fIdl10comparatorEEEEJSI_SK_lSO_EEEvDpT0__param_2];
	setp.eq.s64 	%p1, %rd194, 0;
	@%p1 bra 	$L__BB6_206;
	cvta.to.global.u64 	%rd1, %rd191;
	setp.gt.s64 	%p2, %rd194, 1279;
	@%p2 bra 	$L__BB6_122;
	cvt.u32.u64 	%r1, %rd194;
	mov.u32 	%r2, %tid.x;
	setp.ge.s32 	%p96, %r2, %r1;
	mov.f64 	%fd298, 0d0000000000000000;
	mov.b64 	%rd283, 0;
	mov.u32 	%r385, %r2;
	@%p96 bra 	$L__BB6_4;
	cvt.u64.u32 	%rd239, %r2;
	mul.wide.u32 	%rd240, %r2, 8;
	add.s64 	%rd241, %rd1, %rd240;
	add.s64 	%rd283, %rd192, %rd239;
	ld.global.f64 	%fd298, [%rd241];
	add.s32 	%r385, %r2, 256;
$L__BB6_4:
	setp.ge.s32 	%p97, %r385, %r1;
	@%p97 bra 	$L__BB6_26;
	not.b32 	%r154, %r385;
	add.s32 	%r5, %r154, %r1;
	and.b32  	%r155, %r5, 768;
	setp.eq.s32 	%p98, %r155, 768;
	@%p98 bra 	$L__BB6_11;
	cvt.u64.u32 	%rd243, %r385;
	add.s64 	%rd274, %rd192, %rd243;
	mul.wide.u32 	%rd244, %r385, 8;
	add.s64 	%rd273, %rd1, %rd244;
	shr.u32 	%r156, %r5, 8;
	add.s32 	%r157, %r156, 1;
	and.b32  	%r158, %r157, 3;
	neg.s32 	%r383, %r158;
$L__BB6_7:
	.pragma "nounroll";
	mov.u64 	%rd9, %rd283;
	mov.f64 	%fd3, %fd298;
	ld.global.f64 	%fd4, [%rd273];
	abs.f64 	%fd5, %fd3;
	abs.f64 	%fd6, %fd4;
	setp.lt.f64 	%p99, %fd5, %fd6;
	mov.u64 	%rd283, %rd274;
	mov.f64 	%fd298, %fd4;
	@%p99 bra 	$L__BB6_10;
	setp.lt.f64 	%p100, %fd6, %fd5;
	mov.u64 	%rd283, %rd9;
	mov.f64 	%fd298, %fd3;
	@%p100 bra 	$L__BB6_10;
	setp.lt.s64 	%p101, %rd9, %rd274;
	min.s64 	%rd283, %rd9, %rd274;
	selp.f64 	%fd298, %fd3, %fd4, %p101;
$L__BB6_10:
	add.s32 	%r385, %r385, 256;
	add.s64 	%rd274, %rd274, 256;
	add.s64 	%rd273, %rd273, 2048;
	add.s32 	%r383, %r383, 1;
	setp.ne.s32 	%p102, %r383, 0;
	@%p102 bra 	$L__BB6_7;
$L__BB6_11:
	setp.lt.u32 	%p103, %r5, 768;
	@%p103 bra 	$L__BB6_26;
	add.s32 	%r386, %r385, 512;
$L__BB6_13:
	mov.u32 	%r13, %r386;
	add.s32 	%r159, %r13, -512;
	cvt.s64.s32 	%rd245, %r159;
	mul.wide.s32 	%rd246, %r159, 8;
	add.s64 	%rd17, %rd1, %rd246;
	add.s64 	%rd18, %rd192, %rd245;
	ld.global.f64 	%fd12, [%rd17];
	abs.f64 	%fd13, %fd298;
	abs.f64 	%fd14, %fd12;
	setp.lt.f64 	%p104, %fd13, %fd14;
	mov.u64 	%rd280, %rd18;
	mov.f64 	%fd295, %fd12;
	@%p104 bra 	$L__BB6_16;
	setp.lt.f64 	%p105, %fd14, %fd13;
	mov.u64 	%rd280, %rd283;
	mov.f64 	%fd295, %fd298;
	@%p105 bra 	$L__BB6_16;
	setp.lt.s64 	%p106, %rd283, %rd18;
	min.s64 	%rd280, %rd283, %rd18;
	selp.f64 	%fd295, %fd298, %fd12, %p106;
$L__BB6_16:
	add.s32 	%r160, %r13, -256;
	cvt.s64.s32 	%rd247, %r160;
	add.s64 	%rd21, %rd192, %rd247;
	ld.global.f64 	%fd17, [%rd17+2048];
	abs.f64 	%fd18, %fd295;
	abs.f64 	%fd19, %fd17;
	setp.lt.f64 	%p107, %fd18, %fd19;
	mov.u64 	%rd281, %rd21;
	mov.f64 	%fd296, %fd17;
	@%p107 bra 	$L__BB6_19;
	setp.lt.f64 	%p108, %fd19, %fd18;
	mov.u64 	%rd281, %rd280;
	mov.f64 	%fd296, %fd295;
	@%p108 bra 	$L__BB6_19;
	setp.lt.s64 	%p109, %rd280, %rd21;
	min.s64 	%rd281, %rd280, %rd21;
	selp.f64 	%fd296, %fd295, %fd17, %p109;
$L__BB6_19:
	cvt.s64.s32 	%rd248, %r13;
	add.s64 	%rd24, %rd192, %rd248;
	ld.global.f64 	%fd22, [%rd17+4096];
	abs.f64 	%fd23, %fd296;
	abs.f64 	%fd24, %fd22;
	setp.lt.f64 	%p110, %fd23, %fd24;
	mov.u64 	%rd282, %rd24;
	mov.f64 	%fd297, %fd22;
	@%p110 bra 	$L__BB6_22;
	setp.lt.f64 	%p111, %fd24, %fd23;
	mov.u64 	%rd282, %rd281;
	mov.f64 	%fd297, %fd296;
	@%p111 bra 	$L__BB6_22;
	setp.lt.s64 	%p112, %rd281, %rd24;
	min.s64 	%rd282, %rd281, %rd24;
	selp.f64 	%fd297, %fd296, %fd22, %p112;
$L__BB6_22:
	add.s32 	%r161, %r13, 256;
	cvt.s64.s32 	%rd249, %r161;
	add.s64 	%rd27, %rd192, %rd249;
	ld.global.f64 	%fd27, [%rd17+6144];
	abs.f64 	%fd28, %fd297;
	abs.f64 	%fd29, %fd27;
	setp.lt.f64 	%p113, %fd28, %fd29;
	mov.u64 	%rd283, %rd27;
	mov.f64 	%fd298, %fd27;
	@%p113 bra 	$L__BB6_25;
	setp.lt.f64 	%p114, %fd29, %fd28;
	mov.u64 	%rd283, %rd282;
	mov.f64 	%fd298, %fd297;
	@%p114 bra 	$L__BB6_25;
	setp.lt.s64 	%p115, %rd282, %rd27;
	min.s64 	%rd283, %rd282, %rd27;
	selp.f64 	%fd298, %fd297, %fd27, %p115;
$L__BB6_25:
	add.s32 	%r386, %r13, 1024;
	add.s32 	%r162, %r13, 512;
	setp.lt.s32 	%p116, %r162, %r1;
	@%p116 bra 	$L__BB6_13;
$L__BB6_26:
	setp.lt.s32 	%p117, %r1, 256;
	@%p117 bra 	$L__BB6_71;
	// begin inline asm
	mov.u32 %r276, %laneid;
	// end inline asm
	mov.b64 	%rd260, %fd298;
	mov.b64 	{%r278, %r283}, %rd260;
	mov.b32 	%r294, 1;
	mov.b32 	%r295, 31;
	mov.b32 	%r296, -1;
	// begin inline asm
	shfl.sync.down.b32 %r277, %r278, %r294, %r295, %r296;
	// end inline asm
	// begin inline asm
	shfl.sync.down.b32 %r282, %r283, %r294, %r295, %r296;
	// end inline asm
	mov.b64 	%rd261, {%r277, %r282};
	mov.b64 	%fd33, %rd261;
	mov.b64 	{%r288, %r293}, %rd283;
	// begin inline asm
	shfl.sync.down.b32 %r287, %r288, %r294, %r295, %r296;
	// end inline asm
	// begin inline asm
	shfl.sync.down.b32 %r292, %r293, %r294, %r295, %r296;
	// end inline asm
	mov.b64 	%rd31, {%r287, %r292};
	setp.gt.s32 	%p169, %r276, 30;
	mov.u64 	%rd285, %rd283;
	mov.f64 	%fd300, %fd298;
	@%p169 bra 	$L__BB6_31;
	abs.f64 	%fd34, %fd298;
	abs.f64 	%fd35, %fd33;
	setp.lt.f64 	%p170, %fd34, %fd35;
	mov.u64 	%rd285, %rd31;
	mov.f64 	%fd300, %fd33;
	@%p170 bra 	$L__BB6_31;
	setp.lt.f64 	%p171, %fd35, %fd34;
	mov.u64 	%rd285, %rd283;
	mov.f64 	%fd300, %fd298;
	@%p171 bra 	$L__BB6_31;
	setp.lt.s64 	%p172, %rd283, %rd31;
	min.s64 	%rd285, %rd283, %rd31;
	selp.f64 	%fd300, %fd298, %fd33, %p172;
$L__BB6_31:
	mov.b64 	%rd262, %fd300;
	mov.b64 	{%r298, %r303}, %rd262;
	mov.b32 	%r314, 2;
	mov.b32 	%r315, 31;
	mov.b32 	%r316, -1;
	// begin inline asm
	shfl.sync.down.b32 %r297, %r298, %r314, %r315, %r316;
	// end inline asm
	// begin inline asm
	shfl.sync.down.b32 %r302, %r303, %r314, %r315, %r316;
	// end inline asm
	mov.b64 	%rd263, {%r297, %r302};
	mov.b64 	%fd38, %rd263;
	mov.b64 	{%r308, %r313}, %rd285;
	// begin inline asm
	shfl.sync.down.b32 %r307, %r308, %r314, %r315, %r316;
	// end inline asm
	// begin inline asm
	shfl.sync.down.b32 %r312, %r313, %r314, %r315, %r316;
	// end inline asm
	mov.b64 	%rd34, {%r307, %r312};
	setp.gt.s32 	%p173, %r276, 29;
	mov.u64 	%rd286, %rd285;
	mov.f64 	%fd301, %fd300;
	@%p173 bra 	$L__BB6_35;
	abs.f64 	%fd39, %fd300;
	abs.f64 	%fd40, %fd38;
	setp.lt.f64 	%p174, %fd39, %fd40;
	mov.u64 	%rd286, %rd34;
	mov.f64 	%fd301, %fd38;
	@%p174 bra 	$L__BB6_35;
	setp.lt.f64 	%p175, %fd40, %fd39;
	mov.u64 	%rd286, %rd285;
	mov.f64 	%fd301, %fd300;
	@%p175 bra 	$L__BB6_35;
	setp.lt.s64 	%p176, %rd285, %rd34;
	min.s64 	%rd286, %rd285, %rd34;
	selp.f64 	%fd301, %fd300, %fd38, %p176;
$L__BB6_35:
	mov.b64 	%rd264, %fd301;
	mov.b64 	{%r318, %r323}, %rd264;
	mov.b32 	%r334, 4;
	mov.b32 	%r335, 31;
	mov.b32 	%r336, -1;
	// begin inline asm
	shfl.sync.down.b32 %r317, %r318, %r334, %r335, %r336;
	// end inline asm
	// begin inline asm
	shfl.sync.down.b32 %r322, %r323, %r334, %r335, %r336;
	// end inline asm
	mov.b64 	%rd265, {%r317, %r322};
	mov.b64 	%fd43, %rd265;
	mov.b64 	{%r328, %r333}, %rd286;
	// begin inline asm
	shfl.sync.down.b32 %r327, %r328, %r334, %r335, %r336;
	// end inline asm
	// begin inline asm
	shfl.sync.down.b32 %r332, %r333, %r334, %r335, %r336;
	// end inline asm
	mov.b64 	%rd37, {%r327, %r332};
	setp.gt.s32 	%p177, %r276, 27;
	mov.u64 	%rd287, %rd286;
	mov.f64 	%fd302, %fd301;
	@%p177 bra 	$L__BB6_39;
	abs.f64 	%fd44, %fd301;
	abs.f64 	%fd45, %fd43;
	setp.lt.f64 	%p178, %fd44, %fd45;
	mov.u64 	%rd287, %rd37;
	mov.f64 	%fd302, %fd43;
	@%p178 bra 	$L__BB6_39;
	setp.lt.f64 	%p179, %fd45, %fd44;
	mov.u64 	%rd287, %rd286;
	mov.f64 	%fd302, %fd301;
	@%p179 bra 	$L__BB6_39;
	setp.lt.s64 	%p180, %rd286, %rd37;
	min.s64 	%rd287, %rd286, %rd37;
	selp.f64 	%fd302, %fd301, %fd43, %p180;
$L__BB6_39:
	mov.b64 	%rd266, %fd302;
	mov.b64 	{%r338, %r343}, %rd266;
	mov.b32 	%r354, 8;
	mov.b32 	%r355, 31;
	mov.b32 	%r356, -1;
	// begin inline asm
	shfl.sync.down.b32 %r337, %r338, %r354, %r355, %r356;
	// end inline asm
	// begin inline asm
	shfl.sync.down.b32 %r342, %r343, %r354, %r355, %r356;
	// end inline asm
	mov.b64 	%rd267, {%r337, %r342};
	mov.b64 	%fd48, %rd267;
	mov.b64 	{%r348, %r353}, %rd287;
	// begin inline asm
	shfl.sync.down.b32 %r347, %r348, %r354, %r355, %r356;
	// end inline asm
	// begin inline asm
	shfl.sync.down.b32 %r352, %r353, %r354, %r355, %r356;
	// end inline asm
	mov.b64 	%rd40, {%r347, %r352};
	setp.gt.s32 	%p181, %r276, 23;
	mov.u64 	%rd288, %rd287;
	mov.f64 	%fd303, %fd302;
	@%p181 bra 	$L__BB6_43;
	abs.f64 	%fd49, %fd302;
	abs.f64 	%fd50, %fd48;
	setp.lt.f64 	%p182, %fd49, %fd50;
	mov.u64 	%rd288, %rd40;
	mov.f64 	%fd303, %fd48;
	@%p182 bra 	$L__BB6_43;
	setp.lt.f64 	%p183, %fd50, %fd49;
	mov.u64 	%rd288, %rd287;
	mov.f64 	%fd303, %fd302;
	@%p183 bra 	$L__BB6_43;
	setp.lt.s64 	%p184, %rd287, %rd40;
	min.s64 	%rd288, %rd287, %rd40;
	selp.f64 	%fd303, %fd302, %fd48, %p184;
$L__BB6_43:
	mov.b64 	%rd268, %fd303;
	mov.b64 	{%r358, %r363}, %rd268;
	mov.b32 	%r374, 16;
	mov.b32 	%r375, 31;
	mov.b32 	%r376, -1;
	// begin inline asm
	shfl.sync.down.b32 %r357, %r358, %r374, %r375, %r376;
	// end inline asm
	// begin inline asm
	shfl.sync.down.b32 %r362, %r363, %r374, %r375, %r376;
	// end inline asm
	mov.b64 	%rd269, {%r357, %r362};
	mov.b64 	%fd53, %rd269;
	mov.b64 	{%r368, %r373}, %rd288;
	// begin inline asm
	shfl.sync.down.b32 %r367, %r368, %r374, %r375, %r376;
	// end inline asm
	// begin inline asm
	shfl.sync.down.b32 %r372, %r373, %r374, %r375, %r376;
	// end inline asm
	mov.b64 	%rd43, {%r367, %r372};
	setp.gt.s32 	%p185, %r276, 15;
	mov.u64 	%rd340, %rd288;
	mov.f64 	%fd351, %fd303;
	@%p185 bra 	$L__BB6_47;
	abs.f64 	%fd54, %fd303;
	abs.f64 	%fd55, %fd53;
	setp.lt.f64 	%p186, %fd54, %fd55;
	mov.u64 	%rd340, %rd43;
	mov.f64 	%fd351, %fd53;
	@%p186 bra 	$L__BB6_47;
	setp.lt.f64 	%p187, %fd55, %fd54;
	mov.u64 	%rd340, %rd288;
	mov.f64 	%fd351, %fd303;
	@%p187 bra 	$L__BB6_47;
	setp.lt.s64 	%p188, %rd288, %rd43;
	min.s64 	%rd340, %rd288, %rd43;
	selp.f64 	%fd351, %fd303, %fd53, %p188;
$L__BB6_47:
	setp.ne.s32 	%p189, %r276, 0;
	@%p189 bra 	$L__BB6_49;
	shr.u32 	%r377, %r2, 1;
	and.b32  	%r378, %r377, 496;
	mov.u32 	%r379, _ZN6thrust24THRUST_300001_SM_1000_NS8cuda_cub4core6detail5shmemE;
	add.s32 	%r380, %r379, %r378;
	st.shared.f64 	[%r380+8], %fd351;
	st.shared.u64 	[%r380+16], %rd340;
$L__BB6_49:
	bar.sync 	0;
	setp.ne.s32 	%p190, %r2, 0;
	@%p190 bra 	$L__BB6_204;
	ld.shared.f64 	%fd58, [_ZN6thrust24THRUST_300001_SM_1000_NS8cuda_cub4core6detail5shmemE+24];
	ld.shared.u64 	%rd46, [_ZN6thrust24THRUST_300001_SM_1000_NS8cuda_cub4core6detail5shmemE+32];
	abs.f64 	%fd59, %fd351;
	abs.f64 	%fd60, %fd58;
	setp.lt.f64 	%p191, %fd59, %fd60;
	mov.u64 	%rd290, %rd46;
	mov.f64 	%fd305, %fd58;
	@%p191 bra 	$L__BB6_53;
	setp.lt.f64 	%p192, %fd60, %fd59;
	mov.u64 	%rd290, %rd340;
	mov.f64 	%fd305, %fd351;
	@%p192 bra 	$L__BB6_53;
	setp.lt.s64 	%p193, %rd340, %rd46;
	min.s64 	%rd290, %rd340, %rd46;
	selp.f64 	%fd305, %fd351, %fd58, %p193;
$L__BB6_53:
	ld.shared.f64 	%fd63, [_ZN6thrust24THRUST_300001_SM_1000_NS8cuda_cub4core6detail5shmemE+40];
	ld.shared.u64 	%rd49, [_ZN6thrust24THRUST_300001_SM_1000_NS8cuda_cub4core6detail5shmemE+48];
	abs.f64 	%fd64, %fd305;
	abs.f64 	%fd65, %fd63;
	setp.lt.f64 	%p194, %fd64, %fd65;
	mov.u64 	%rd291, %rd49;
	mov.f64 	%fd306, %fd63;
	@%p194 bra 	$L__BB6_56;
	setp.lt.f64 	%p195, %fd65, %fd64;
	mov.u64 	%rd291, %rd290;
	mov.f64 	%fd306, %fd305;
	@%p195 bra 	$L__BB6_56;
	setp.lt.s64 	%p196, %rd290, %rd49;
	min.s64 	%rd291, %rd290, %rd49;
	selp.f64 	%fd306, %fd305, %fd63, %p196;
$L__BB6_56:
	ld.shared.f64 	%fd68, [_ZN6thrust24THRUST_300001_SM_1000_NS8cuda_cub4core6detail5shmemE+56];
	ld.shared.u64 	%rd52, [_ZN6thrust24THRUST_300001_SM_1000_NS8cuda_cub4core6detail5shmemE+64];
	abs.f64 	%fd69, %fd306;
	abs.f64 	%fd70, %fd68;
	setp.lt.f64 	%p197, %fd69, %fd70;
	mov.u64 	%rd292, %rd52;
	mov.f64 	%fd307, %fd68;
	@%p197 bra 	$L__BB6_59;
	setp.lt.f64 	%p198, %fd70, %fd69;
	mov.u64 	%rd292, %rd291;
	mov.f64 	%fd307, %fd306;
	@%p198 bra 	$L__BB6_59;
	setp.lt.s64 	%p199, %rd291, %rd52;
	min.s64 	%rd292, %rd291, %rd52;
	selp.f64 	%fd307, %fd306, %fd68, %p199;
$L__BB6_59:
	ld.shared.f64 	%fd73, [_ZN6thrust24THRUST_300001_SM_1000_NS8cuda_cub4core6detail5shmemE+72];
	ld.shared.u64 	%rd55, [_ZN6thrust24THRUST_300001_SM_1000_NS8cuda_cub4core6detail5shmemE+80];
	abs.f64 	%fd74, %fd307;
	abs.f64 	%fd75, %fd73;
	setp.lt.f64 	%p200, %fd74, %fd75;
	mov.u64 	%rd293, %rd55;
	mov.f64 	%fd308, %fd73;
	@%p200 bra 	$L__BB6_62;
	setp.lt.f64 	%p201, %fd75, %fd74;
	mov.u64 	%rd293, %rd292;
	mov.f64 	%fd308, %fd307;
	@%p201 bra 	$L__BB6_62;
	setp.lt.s64 	%p202, %rd292, %rd55;
	min.s64 	%rd293, %rd292, %rd55;
	selp.f64 	%fd308, %fd307, %fd73, %p202;
$L__BB6_62:
	ld.shared.f64 	%fd78, [_ZN6thrust24THRUST_300001_SM_1000_NS8cuda_cub4core6detail5shmemE+88];
	ld.shared.u64 	%rd58, [_ZN6thrust24THRUST_300001_SM_1000_NS8cuda_cub4core6detail5shmemE+96];
	abs.f64 	%fd79, %fd308;
	abs.f64 	%fd80, %fd78;
	setp.lt.f64 	%p203, %fd79, %fd80;
	mov.u64 	%rd294, %rd58;
	mov.f64 	%fd309, %fd78;
	@%p203 bra 	$L__BB6_65;
	setp.lt.f64 	%p204, %fd80, %fd79;
	mov.u64 	%rd294, %rd293;
	mov.f64 	%fd309, %fd308;
	@%p204 bra 	$L__BB6_65;
	setp.lt.s64 	%p205, %rd293, %rd58;
	min.s64 	%rd294, %rd293, %rd58;
	selp.f64 	%fd309, %fd308, %fd78, %p205;
$L__BB6_65:
	ld.shared.f64 	%fd83, [_ZN6thrust24THRUST_300001_SM_1000_NS8cuda_cub4core6detail5shmemE+104];
	ld.shared.u64 	%rd61, [_ZN6thrust24THRUST_300001_SM_1000_NS8cuda_cub4core6detail5shmemE+112];
	abs.f64 	%fd84, %fd309;
	abs.f64 	%fd85, %fd83;
	setp.lt.f64 	%p206, %fd84, %fd85;
	mov.u64 	%rd295, %rd61;
	mov.f64 	%fd310, %fd83;
	@%p206 bra 	$L__BB6_68;
	setp.lt.f64 	%p207, %fd85, %fd84;
	mov.u64 	%rd295, %rd294;
	mov.f64 	%fd310, %fd309;
	@%p207 bra 	$L__BB6_68;
	setp.lt.s64 	%p208, %rd294, %rd61;
	min.s64 	%rd295, %rd294, %rd61;
	selp.f64 	%fd310, %fd309, %fd83, %p208;
$L__BB6_68:
	ld.shared.f64 	%fd88, [_ZN6thrust24THRUST_300001_SM_1000_NS8cuda_cub4core6detail5shmemE+120];
	ld.shared.u64 	%rd64, [_ZN6thrust24THRUST_300001_SM_1000_NS8cuda_cub4core6detail5shmemE+128];
	abs.f64 	%fd89, %fd310;
	abs.f64 	%fd90, %fd88;
	setp.lt.f64 	%p209, %fd89, %fd90;
	mov.u64 	%rd340, %rd64;
	mov.f64 	%fd351, %fd88;
	@%p209 bra 	$L__BB6_204;
	setp.lt.f64 	%p210, %fd90, %fd89;
	mov.u64 	%rd340, %rd295;
	mov.f64 	%fd351, %fd310;
	@%p210 bra 	$L__BB6_204;
	setp.lt.s64 	%p211, %rd295, %rd64;
	min.s64 	%rd340, %rd295, %rd64;
	selp.f64 	%fd351, %fd310, %fd88, %p211;
	bra.uni 	$L__BB6_204;
$L__BB6_71:
	// begin inline asm
	mov.u32 %r163, %laneid;
	// end inline asm
	and.b32  	%r184, %r2, 992;
	add.s32 	%r185, %r184, 32;
	setp.gt.s32 	%p118, %r185, %r1;
	not.b32 	%r186, %r184;
	add.s32 	%r187, %r1, %r186;
	selp.b32 	%r182, %r187, 31, %p118;
	mov.b64 	%rd250, %fd298;
	mov.b64 	{%r165, %r170}, %rd250;
	mov.b32 	%r181, 1;
	mov.b32 	%r183, -1;
	// begin inline asm
	shfl.sync.down.b32 %r164, %r165, %r181, %r182, %r183;
	// end inline asm
	// begin inline asm
	shfl.sync.down.b32 %r169, %r170, %r181, %r182, %r183;
	// end inline asm
	mov.b64 	%rd251, {%r164, %r169};
	mov.b64 	%fd92, %rd251;
	mov.b64 	{%r175, %r180}, %rd283;
	// begin inline asm
	shfl.sync.down.b32 %r174, %r175, %r181, %r182, %r183;
	// end inline asm
	// begin inline asm
	shfl.sync.down.b32 %r179, %r180, %r181, %r182, %r183;
	// end inline asm
	mov.b64 	%rd66, {%r174, %r179};
	setp.ge.s32 	%p119, %r163, %r182;
	mov.u64 	%rd296, %rd283;
	mov.f64 	%fd311, %fd298;
	@%p119 bra 	$L__BB6_75;
	abs.f64 	%fd93, %fd298;
	abs.f64 	%fd94, %fd92;
	setp.lt.f64 	%p120, %fd93, %fd94;
	mov.u64 	%rd296, %rd66;
	mov.f64 	%fd311, %fd92;
	@%p120 bra 	$L__BB6_75;
	setp.lt.f64 	%p121, %fd94, %fd93;
	mov.u64 	%rd296, %rd283;
	mov.f64 	%fd311, %fd298;
	@%p121 bra 	$L__BB6_75;
	setp.lt.s64 	%p122, %rd283, %rd66;
	min.s64 	%rd296, %rd283, %rd66;
	selp.f64 	%fd311, %fd298, %fd92, %p122;
$L__BB6_75:
	mov.b64 	%rd252, %fd311;
	mov.b64 	{%r189, %r194}, %rd252;
	mov.b32 	%r205, 2;
	mov.b32 	%r207, -1;
	// begin inline asm
	shfl.sync.down.b32 %r188, %r189, %r205, %r182, %r207;
	// end inline asm
	// begin inline asm
	shfl.sync.down.b32 %r193, %r194, %r205, %r182, %r207;
	// end inline asm
	mov.b64 	%rd253, {%r188, %r193};
	mov.b64 	%fd97, %rd253;
	mov.b64 	{%r199, %r204}, %rd296;
	// begin inline asm
	shfl.sync.down.b32 %r198, %r199, %r205, %r182, %r207;
	// end inline asm
	// begin inline asm
	shfl.sync.down.b32 %r203, %r204, %r205, %r182, %r207;
	// end inline asm
	mov.b64 	%rd69, {%r198, %r203};
	add.s32 	%r208, %r163, 2;
	setp.gt.s32 	%p123, %r208, %r182;
	mov.u64 	%rd297, %rd296;
	mov.f64 	%fd312, %fd311;
	@%p123 bra 	$L__BB6_79;
	abs.f64 	%fd98, %fd311;
	abs.f64 	%fd99, %fd97;
	setp.lt.f64 	%p124, %fd98, %fd99;
	mov.u64 	%rd297, %rd69;
	mov.f64 	%fd312, %fd97;
	@%p124 bra 	$L__BB6_79;
	setp.lt.f64 	%p125, %fd99, %fd98;
	mov.u64 	%rd297, %rd296;
	mov.f64 	%fd312, %fd311;
	@%p125 bra 	$L__BB6_79;
	setp.lt.s64 	%p126, %rd296, %rd69;
	min.s64 	%rd297, %rd296, %rd69;
	selp.f64 	%fd312, %fd311, %fd97, %p126;
$L__BB6_79:
	mov.b64 	%rd254, %fd312;
	mov.b64 	{%r210, %r215}, %rd254;
	mov.b32 	%r226, 4;
	mov.b32 	%r228, -1;
	// begin inline asm
	shfl.sync.down.b32 %r209, %r210, %r226, %r182, %r228;
	// end inline asm
	// begin inline asm
	shfl.sync.down.b32 %r214, %r215, %r226, %r182, %r228;
	// end inline asm
	mov.b64 	%rd255, {%r209, %r214};
	mov.b64 	%fd102, %rd255;
	mov.b64 	{%r220, %r225}, %rd297;
	// begin inline asm
	shfl.sync.down.b32 %r219, %r220, %r226, %r182, %r228;
	// end inline asm
	// begin inline asm
	shfl.sync.down.b32 %r224, %r225, %r226, %r182, %r228;
	// end inline asm
	mov.b64 	%rd72, {%r219, %r224};
	add.s32 	%r229, %r163, 4;
	setp.gt.s32 	%p127, %r229, %r182;
	mov.u64 	%rd298, %rd297;
	mov.f64 	%fd313, %fd312;
	@%p127 bra 	$L__BB6_83;
	abs.f64 	%fd103, %fd312;
	abs.f64 	%fd104, %fd102;
	setp.lt.f64 	%p128, %fd103, %fd104;
	mov.u64 	%rd298, %rd72;
	mov.f64 	%fd313, %fd102;
	@%p128 bra 	$L__BB6_83;
	setp.lt.f64 	%p129, %fd104, %fd103;
	mov.u64 	%rd298, %rd297;
	mov.f64 	%fd313, %fd312;
	@%p129 bra 	$L__BB6_83;
	setp.lt.s64 	%p130, %rd297, %rd72;
	min.s64 	%rd298, %rd297, %rd72;
	selp.f64 	%fd313, %fd312, %fd102, %p130;
$L__BB6_83:
	mov.b64 	%rd256, %fd313;
	mov.b64 	{%r231, %r236}, %rd256;
	mov.b32 	%r247, 8;
	mov.b32 	%r249, -1;
	// begin inline asm
	shfl.sync.down.b32 %r230, %r231, %r247, %r182, %r249;
	// end inline asm
	// begin inline asm
	shfl.sync.down.b32 %r235, %r236, %r247, %r182, %r249;
	// end inline asm
	mov.b64 	%rd257, {%r230, %r235};
	mov.b64 	%fd107, %rd257;
	mov.b64 	{%r241, %r246}, %rd298;
	// begin inline asm
	shfl.sync.down.b32 %r240, %r241, %r247, %r182, %r249;
	// end inline asm
	// begin inline asm
	shfl.sync.down.b32 %r245, %r246, %r247, %r182, %r249;
	// end inline asm
	mov.b64 	%rd75, {%r240, %r245};
	add.s32 	%r250, %r163, 8;
	setp.gt.s32 	%p131, %r250, %r182;
	mov.u64 	%rd299, %rd298;
	mov.f64 	%fd314, %fd313;
	@%p131 bra 	$L__BB6_87;
	abs.f64 	%fd108, %fd313;
	abs.f64 	%fd109, %fd107;
	setp.lt.f64 	%p132, %fd108, %fd109;
	mov.u64 	%rd299, %rd75;
	mov.f64 	%fd314, %fd107;
	@%p132 bra 	$L__BB6_87;
	setp.lt.f64 	%p133, %fd109, %fd108;
	mov.u64 	%rd299, %rd298;
	mov.f64 	%fd314, %fd313;
	@%p133 bra 	$L__BB6_87;
	setp.lt.s64 	%p134, %rd298, %rd75;
	min.s64 	%rd299, %rd298, %rd75;
	selp.f64 	%fd314, %fd313, %fd107, %p134;
$L__BB6_87:
	mov.b64 	%rd258, %fd314;
	mov.b64 	{%r252, %r257}, %rd258;
	mov.b32 	%r268, 16;
	mov.b32 	%r270, -1;
	// begin inline asm
	shfl.sync.down.b32 %r251, %r252, %r268, %r182, %r270;
	// end inline asm
	// begin inline asm
	shfl.sync.down.b32 %r256, %r257, %r268, %r182, %r270;
	// end inline asm
	mov.b64 	%rd259, {%r251, %r256};
	mov.b64 	%fd112, %rd259;
	mov.b64 	{%r262, %r267}, %rd299;
	// begin inline asm
	shfl.sync.down.b32 %r261, %r262, %r268, %r182, %r270;
	// end inline asm
	// begin inline asm
	shfl.sync.down.b32 %r266, %r267, %r268, %r182, %r270;
	// end inline asm
	mov.b64 	%rd78, {%r261, %r266};
	add.s32 	%r271, %r163, 16;
	setp.gt.s32 	%p135, %r271, %r182;
	mov.u64 	%rd340, %rd299;
	mov.f64 	%fd351, %fd314;
	@%p135 bra 	$L__BB6_91;
	abs.f64 	%fd113, %fd314;
	abs.f64 	%fd114, %fd112;
	setp.lt.f64 	%p136, %fd113, %fd114;
	mov.u64 	%rd340, %rd78;
	mov.f64 	%fd351, %fd112;
	@%p136 bra 	$L__BB6_91;
	setp.lt.f64 	%p137, %fd114, %fd113;
	mov.u64 	%rd340, %rd299;
	mov.f64 	%fd351, %fd314;
	@%p137 bra 	$L__BB6_91;
	setp.lt.s64 	%p138, %rd299, %rd78;
	min.s64 	%rd340, %rd299, %rd78;
	selp.f64 	%fd351, %fd314, %fd112, %p138;
$L__BB6_91:
	setp.ne.s32 	%p139, %r163, 0;
	@%p139 bra 	$L__BB6_93;
	shr.u32 	%r272, %r2, 1;
	and.b32  	%r273, %r272, 496;
	mov.u32 	%r274, _ZN6thrust24THRUST_300001_SM_1000_NS8cuda_cub4core6detail5shmemE;
	add.s32 	%r275, %r274, %r273;
	st.shared.f64 	[%r275+8], %fd351;
	st.shared.u64 	[%r275+16], %rd340;
$L__BB6_93:
	bar.sync 	0;
	setp.ne.s32 	%p140, %r2, 0;
	@%p140 bra 	$L__BB6_204;
	setp.lt.s32 	%p141, %r1, 33;
	mov.f64 	%fd316, %fd351;
	mov.u64 	%rd301, %rd340;
	@%p141 bra 	$L__BB6_98;
	ld.shared.f64 	%fd117, [_ZN6thrust24THRUST_300001_SM_1000_NS8cuda_cub4core6detail5shmemE+24];
	ld.shared.u64 	%rd81, [_ZN6thrust24THRUST_300001_SM_1000_NS8cuda_cub4core6detail5shmemE+32];
	abs.f64 	%fd118, %fd351;
	abs.f64 	%fd119, %fd117;
	setp.lt.f64 	%p142, %fd118, %fd119;
	mov.f64 	%fd316, %fd117;
	mov.u64 	%rd301, %rd81;
	@%p142 bra 	$L__BB6_98;
	setp.lt.f64 	%p143, %fd119, %fd118;
	mov.f64 	%fd316, %fd351;
	mov.u64 	%rd301, %rd340;
	@%p143 bra 	$L__BB6_98;
	setp.lt.s64 	%p144, %rd340, %rd81;
	min.s64 	%rd301, %rd340, %rd81;
	selp.f64 	%fd316, %fd351, %fd117, %p144;
$L__BB6_98:
	setp.lt.s32 	%p145, %r1, 65;
	mov.f64 	%fd317, %fd316;
	mov.u64 	%rd302, %rd301;
	@%p145 bra 	$L__BB6_102;
	ld.shared.f64 	%fd122, [_ZN6thrust24THRUST_300001_SM_1000_NS8cuda_cub4core6detail5shmemE+40];
	ld.shared.u64 	%rd84, [_ZN6thrust24THRUST_300001_SM_1000_NS8cuda_cub4core6detail5shmemE+48];
	abs.f64 	%fd123, %fd316;
	abs.f64 	%fd124, %fd122;
	setp.lt.f64 	%p146, %fd123, %fd124;
	mov.f64 	%fd317, %fd122;
	mov.u64 	%rd302, %rd84;
	@%p146 bra 	$L__BB6_102;
	setp.lt.f64 	%p147, %fd124, %fd123;
	mov.f64 	%fd317, %fd316;
	mov.u64 	%rd302, %rd301;
	@%p147 bra 	$L__BB6_102;
	setp.lt.s64 	%p148, %rd301, %rd84;
	min.s64 	%rd302, %rd301, %rd84;
	selp.f64 	%fd317, %fd316, %fd122, %p148;
$L__BB6_102:
	setp.lt.s32 	%p149, %r1, 97;
	mov.f64 	%fd318, %fd317;
	mov.u64 	%rd303, %rd302;
	@%p149 bra 	$L__BB6_106;
	ld.shared.f64 	%fd127, [_ZN6thrust24THRUST_300001_SM_1000_NS8cuda_cub4core6detail5shmemE+56];
	ld.shared.u64 	%rd87, [_ZN6thrust24THRUST_300001_SM_1000_NS8cuda_cub4core6detail5shmemE+64];
	abs.f64 	%fd128, %fd317;
	abs.f64 	%fd129, %fd127;
	setp.lt.f64 	%p150, %fd128, %fd129;
	mov.f64 	%fd318, %fd127;
	mov.u64 	%rd303, %rd87;
	@%p150 bra 	$L__BB6_106;
	setp.lt.f64 	%p151, %fd129, %fd128;
	mov.f64 	%fd318, %fd317;
	mov.u64 	%rd303, %rd302;
	@%p151 bra 	$L__BB6_106;
	setp.lt.s64 	%p152, %rd302, %rd87;
	min.s64 	%rd303, %rd302, %rd87;
	selp.f64 	%fd318, %fd317, %fd127, %p152;
$L__BB6_106:
	setp.lt.s32 	%p153, %r1, 129;
	mov.f64 	%fd319, %fd318;
	mov.u64 	%rd304, %rd303;
	@%p153 bra 	$L__BB6_110;
	ld.shared.f64 	%fd132, [_ZN6thrust24THRUST_300001_SM_1000_NS8cuda_cub4core6detail5shmemE+72];
	ld.shared.u64 	%rd90, [_ZN6thrust24THRUST_300001_SM_1000_NS8cuda_cub4core6detail5shmemE+80];
	abs.f64 	%fd133, %fd318;
	abs.f64 	%fd134, %fd132;
	setp.lt.f64 	%p154, %fd133, %fd134;
	mov.f64 	%fd319, %fd132;
	mov.u64 	%rd304, %rd90;
	@%p154 bra 	$L__BB6_110;
	setp.lt.f64 	%p155, %fd134, %fd133;
	mov.f64 	%fd319, %fd318;
	mov.u64 	%rd304, %rd303;
	@%p155 bra 	$L__BB6_110;
	setp.lt.s64 	%p156, %rd303, %rd90;
	min.s64 	%rd304, %rd303, %rd90;
	selp.f64 	%fd319, %fd318, %fd132, %p156;
$L__BB6_110:
	setp.lt.s32 	%p157, %r1, 161;
	mov.f64 	%fd320, %fd319;
	mov.u64 	%rd305, %rd304;
	@%p157 bra 	$L__BB6_114;
	ld.shared.f64 	%fd137, [_ZN6thrust24THRUST_300001_SM_1000_NS8cuda_cub4core6detail5shmemE+88];
	ld.shared.u64 	%rd93, [_ZN6thrust24THRUST_300001_SM_1000_NS8cuda_cub4core6detail5shmemE+96];
	abs.f64 	%fd138, %fd319;
	abs.f64 	%fd139, %fd137;
	setp.lt.f64 	%p158, %fd138, %fd139;
	mov.f64 	%fd320, %fd137;
	mov.u64 	%rd305, %rd93;
	@%p158 bra 	$L__BB6_114;
	setp.lt.f64 	%p159, %fd139, %fd138;
	mov.f64 	%fd320, %fd319;
	mov.u64 	%rd305, %rd304;
	@%p159 bra 	$L__BB6_114;
	setp.lt.s64 	%p160, %rd304, %rd93;
	min.s64 	%rd305, %rd304, %rd93;
	selp.f64 	%fd320, %fd319, %fd137, %p160;
$L__BB6_114:
	setp.lt.s32 	%p161, %r1, 193;
	mov.f64 	%fd321, %fd320;
	mov.u64 	%rd306, %rd305;
	@%p161 bra 	$L__BB6_118;
	ld.shared.f64 	%fd142, [_ZN6thrust24THRUST_300001_SM_1000_NS8cuda_cub4core6detail5shmemE+104];
	ld.shared.u64 	%rd96, [_ZN6thrust24THRUST_300001_SM_1000_NS8cuda_cub4core6detail5shmemE+112];
	abs.f64 	%fd143, %fd320;
	abs.f64 	%fd144, %fd142;
	setp.lt.f64 	%p162, %fd143, %fd144;
	mov.f64 	%fd321, %fd142;
	mov.u64 	%rd306, %rd96;
	@%p162 bra 	$L__BB6_118;
	setp.lt.f64 	%p163, %fd144, %fd143;
	mov.f64 	%fd321, %fd320;
	mov.u64 	%rd306, %rd305;
	@%p163 bra 	$L__BB6_118;
	setp.lt.s64 	%p164, %rd305, %rd96;
	min.s64 	%rd306, %rd305, %rd96;
	selp.f64 	%fd321, %fd320, %fd142, %p164;
$L__BB6_118:
	setp.lt.s32 	%p165, %r1, 225;
	mov.u64 	%rd340, %rd306;
	mov.f64 	%fd351, %fd321;
	@%p165 bra 	$L__BB6_204;
	ld.shared.f64 	%fd147, [_ZN6thrust24THRUST_300001_SM_1000_NS8cuda_cub4core6detail5shmemE+120];
	ld.shared.u64 	%rd99, [_ZN6thrust24THRUST_300001_SM_1000_NS8cuda_cub4core6detail5shmemE+128];
	abs.f64 	%fd148, %fd321;
	abs.f64 	%fd149, %fd147;
	setp.lt.f64 	%p166, %fd148, %fd149;
	mov.u64 	%rd340, %rd99;
	mov.f64 	%fd351, %fd147;
	@%p166 bra 	$L__BB6_204;
	setp.lt.f64 	%p167, %fd149, %fd148;
	mov.u64 	%rd340, %rd306;
	mov.f64 	%fd351, %fd321;
	@%p167 bra 	$L__BB6_204;
	setp.lt.s64 	%p168, %rd306, %rd99;
	min.s64 	%rd340, %rd306, %rd99;
	selp.f64 	%fd351, %fd321, %fd147, %p168;
	bra.uni 	$L__BB6_204;
$L__BB6_122:
	mov.u32 	%r18, %tid.x;
	cvt.u64.u32 	%rd101, %r18;
	mul.wide.u32 	%rd195, %r18, 8;
	add.s64 	%rd102, %rd1, %rd195;
	ld.global.f64 	%fd274, [%rd102];
	add.s32 	%r31, %r18, 256;
	cvt.u64.u32 	%rd196, %r31;
	ld.global.f64 	%fd275, [%rd102+2048];
	add.s32 	%r32, %r18, 512;
	cvt.u64.u32 	%rd197, %r32;
	ld.global.f64 	%fd276, [%rd102+4096];
	add.s32 	%r33, %r18, 768;
	cvt.u64.u32 	%rd198, %r33;
	ld.global.f64 	%fd277, [%rd102+6144];
	or.b32  	%r34, %r18, 1024;
	cvt.u64.u32 	%rd103, %r34;
	add.s64 	%rd327, %rd192, %rd103;
	ld.global.f64 	%fd338, [%rd102+8192];
	abs.f64 	%fd278, %fd274;
	abs.f64 	%fd279, %fd275;
	setp.geu.f64 	%p3, %fd278, %fd279;
	selp.f64 	%fd280, %fd274, %fd275, %p3;
	selp.b64 	%rd199, %rd101, %rd196, %p3;
	abs.f64 	%fd281, %fd280;
	abs.f64 	%fd282, %fd276;
	setp.geu.f64 	%p4, %fd281, %fd282;
	selp.f64 	%fd283, %fd280, %fd276, %p4;
	selp.b64 	%rd200, %rd199, %rd197, %p4;
	abs.f64 	%fd284, %fd283;
	abs.f64 	%fd285, %fd277;
	setp.geu.f64 	%p5, %fd284, %fd285;
	selp.f64 	%fd152, %fd283, %fd277, %p5;
	selp.b64 	%rd105, %rd200, %rd198, %p5;
	abs.f64 	%fd153, %fd152;
	abs.f64 	%fd154, %fd338;
	setp.lt.f64 	%p6, %fd153, %fd154;
	@%p6 bra 	$L__BB6_124;
	setp.lt.f64 	%p7, %fd154, %fd153;
	setp.lt.u64 	%p8, %rd105, %rd103;
	or.pred  	%p9, %p7, %p8;
	selp.f64 	%fd338, %fd152, %fd338, %p9;
	add.s64 	%rd203, %rd192, %rd105;
	selp.b64 	%rd327, %rd203, %rd327, %p9;
$L__BB6_124:
	setp.lt.u64 	%p10, %rd194, 2560;
	mov.b64 	%rd316, 1280;
	@%p10 bra 	$L__BB6_137;
	mov.b64 	%rd308, 1280;
	mov.f64 	%fd323, %fd338;
$L__BB6_126:
	add.s64 	%rd206, %rd308, %rd101;
	shl.b64 	%rd207, %rd308, 3;
	add.s64 	%rd208, %rd102, %rd207;
	add.s64 	%rd310, %rd206, %rd192;
	ld.global.f64 	%fd324, [%rd208];
	ld.global.f64 	%fd325, [%rd208+2048];
	ld.global.f64 	%fd326, [%rd208+4096];
	add.s64 	%rd313, %rd310, 768;
	ld.global.f64 	%fd327, [%rd208+6144];
	ld.global.f64 	%fd338, [%rd208+8192];
	abs.f64 	%fd163, %fd323;
	abs.f64 	%fd164, %fd324;
	setp.lt.f64 	%p11, %fd163, %fd164;
	@%p11 bra 	$L__BB6_128;
	setp.lt.f64 	%p12, %fd164, %fd163;
	setp.lt.s64 	%p13, %rd327, %rd310;
	or.pred  	%p14, %p12, %p13;
	selp.f64 	%fd324, %fd323, %fd324, %p14;
	selp.b64 	%rd310, %rd327, %rd310, %p14;
$L__BB6_128:
	add.s64 	%rd209, %rd308, %rd101;
	add.s64 	%rd210, %rd209, %rd192;
	add.s64 	%rd311, %rd210, 256;
	abs.f64 	%fd167, %fd324;
	abs.f64 	%fd168, %fd325;
	setp.lt.f64 	%p15, %fd167, %fd168;
	@%p15 bra 	$L__BB6_130;
	setp.lt.f64 	%p16, %fd168, %fd167;
	setp.lt.s64 	%p17, %rd310, %rd311;
	or.pred  	%p18, %p16, %p17;
	selp.f64 	%fd325, %fd324, %fd325, %p18;
	selp.b64 	%rd311, %rd310, %rd311, %p18;
$L__BB6_130:
	add.s64 	%rd211, %rd308, %rd101;
	add.s64 	%rd212, %rd211, %rd192;
	add.s64 	%rd312, %rd212, 512;
	abs.f64 	%fd171, %fd325;
	abs.f64 	%fd172, %fd326;
	setp.lt.f64 	%p19, %fd171, %fd172;
	@%p19 bra 	$L__BB6_132;
	setp.lt.f64 	%p20, %fd172, %fd171;
	setp.lt.s64 	%p21, %rd311, %rd312;
	or.pred  	%p22, %p20, %p21;
	selp.f64 	%fd326, %fd325, %fd326, %p22;
	selp.b64 	%rd312, %rd311, %rd312, %p22;
$L__BB6_132:
	abs.f64 	%fd175, %fd326;
	abs.f64 	%fd176, %fd327;
	setp.lt.f64 	%p23, %fd175, %fd176;
	@%p23 bra 	$L__BB6_134;
	setp.lt.f64 	%p24, %fd176, %fd175;
	setp.lt.s64 	%p25, %rd312, %rd313;
	or.pred  	%p26, %p24, %p25;
	selp.f64 	%fd327, %fd326, %fd327, %p26;
	selp.b64 	%rd313, %rd312, %rd313, %p26;
$L__BB6_134:
	add.s64 	%rd213, %rd308, %rd101;
	add.s64 	%rd214, %rd213, %rd192;
	add.s64 	%rd327, %rd214, 1024;
	abs.f64 	%fd179, %fd327;
	abs.f64 	%fd180, %fd338;
	setp.lt.f64 	%p27, %fd179, %fd180;
	@%p27 bra 	$L__BB6_136;
	setp.lt.f64 	%p28, %fd180, %fd179;
	setp.lt.s64 	%p29, %rd313, %rd327;
	or.pred  	%p30, %p28, %p29;
	selp.f64 	%fd338, %fd327, %fd338, %p30;
	selp.b64 	%rd327, %rd313, %rd327, %p30;
$L__BB6_136:
	add.s64 	%rd316, %rd308, 1280;
	add.s64 	%rd215, %rd308, 2560;
	setp.le.s64 	%p31, %rd215, %rd194;
	mov.u64 	%rd308, %rd316;
	mov.f64 	%fd323, %fd338;
	@%p31 bra 	$L__BB6_126;
$L__BB6_137:
	setp.le.s64 	%p32, %rd194, %rd316;
	@%p32 bra 	$L__BB6_160;
	cvt.u32.u64 	%r35, %rd316;
	cvt.u32.u64 	%r36, %rd194;
	sub.s32 	%r19, %r36, %r35;
	setp.ge.s32 	%p33, %r18, %r19;
	@%p33 bra 	$L__BB6_160;
	cvta.to.global.u64 	%rd128, %rd191;
	not.b32 	%r38, %r18;
	add.s32 	%r39, %r38, %r36;
	sub.s32 	%r20, %r39, %r35;
	and.b32  	%r41, %r20, 768;
	setp.eq.s32 	%p34, %r41, 768;
	mov.u32 	%r389, %r18;
	@%p34 bra 	$L__BB6_145;
	add.s64 	%rd217, %rd316, %rd101;
	add.s64 	%rd318, %rd217, %rd192;
	shl.b64 	%rd218, %rd217, 3;
	add.s64 	%rd317, %rd128, %rd218;
	shr.u32 	%r42, %r20, 8;
	add.s32 	%r43, %r42, 1;
	and.b32  	%r44, %r43, 3;
	neg.s32 	%r387, %r44;
	mov.u32 	%r389, %r18;
$L__BB6_141:
	.pragma "nounroll";
	mov.u64 	%rd133, %rd327;
	mov.f64 	%fd184, %fd338;
	ld.global.f64 	%fd185, [%rd317];
	abs.f64 	%fd186, %fd184;
	abs.f64 	%fd187, %fd185;
	setp.lt.f64 	%p35, %fd186, %fd187;
	mov.f64 	%fd338, %fd185;
	mov.u64 	%rd327, %rd318;
	@%p35 bra 	$L__BB6_144;
	setp.lt.f64 	%p36, %fd187, %fd186;
	mov.f64 	%fd338, %fd184;
	mov.u64 	%rd327, %rd133;
	@%p36 bra 	$L__BB6_144;
	setp.lt.s64 	%p37, %rd133, %rd318;
	selp.f64 	%fd338, %fd184, %fd185, %p37;
	min.s64 	%rd327, %rd133, %rd318;
$L__BB6_144:
	add.s32 	%r389, %r389, 256;
	add.s64 	%rd318, %rd318, 256;
	add.s64 	%rd317, %rd317, 2048;
	add.s32 	%r387, %r387, 1;
	setp.ne.s32 	%p38, %r387, 0;
	@%p38 bra 	$L__BB6_141;
$L__BB6_145:
	setp.lt.u32 	%p39, %r20, 768;
	@%p39 bra 	$L__BB6_160;
	add.s32 	%r390, %r389, 512;
$L__BB6_147:
	mov.u32 	%r28, %r390;
	add.s32 	%r45, %r28, -512;
	cvt.u64.u32 	%rd219, %r45;
	add.s64 	%rd220, %rd316, %rd219;
	shl.b64 	%rd221, %rd220, 3;
	add.s64 	%rd141, %rd128, %rd221;
	add.s64 	%rd142, %rd220, %rd192;
	ld.global.f64 	%fd193, [%rd141];
	abs.f64 	%fd194, %fd338;
	abs.f64 	%fd195, %fd193;
	setp.lt.f64 	%p40, %fd194, %fd195;
	mov.f64 	%fd335, %fd193;
	mov.u64 	%rd324, %rd142;
	@%p40 bra 	$L__BB6_150;
	setp.lt.f64 	%p41, %fd195, %fd194;
	mov.f64 	%fd335, %fd338;
	mov.u64 	%rd324, %rd327;
	@%p41 bra 	$L__BB6_150;
	setp.lt.s64 	%p42, %rd327, %rd142;
	selp.f64 	%fd335, %fd338, %fd193, %p42;
	min.s64 	%rd324, %rd327, %rd142;
$L__BB6_150:
	add.s32 	%r46, %r28, -256;
	cvt.u64.u32 	%rd222, %r46;
	add.s64 	%rd223, %rd316, %rd222;
	add.s64 	%rd145, %rd223, %rd192;
	ld.global.f64 	%fd198, [%rd141+2048];
	abs.f64 	%fd199, %fd335;
	abs.f64 	%fd200, %fd198;
	setp.lt.f64 	%p43, %fd199, %fd200;
	mov.f64 	%fd336, %fd198;
	mov.u64 	%rd325, %rd145;
	@%p43 bra 	$L__BB6_153;
	setp.lt.f64 	%p44, %fd200, %fd199;
	mov.f64 	%fd336, %fd335;
	mov.u64 	%rd325, %rd324;
	@%p44 bra 	$L__BB6_153;
	setp.lt.s64 	%p45, %rd324, %rd145;
	selp.f64 	%fd336, %fd335, %fd198, %p45;
	min.s64 	%rd325, %rd324, %rd145;
$L__BB6_153:
	cvt.u64.u32 	%rd224, %r28;
	add.s64 	%rd225, %rd316, %rd224;
	add.s64 	%rd148, %rd225, %rd192;
	ld.global.f64 	%fd203, [%rd141+4096];
	abs.f64 	%fd204, %fd336;
	abs.f64 	%fd205, %fd203;
	setp.lt.f64 	%p46, %fd204, %fd205;
	mov.f64 	%fd337, %fd203;
	mov.u64 	%rd326, %rd148;
	@%p46 bra 	$L__BB6_156;
	setp.lt.f64 	%p47, %fd205, %fd204;
	mov.f64 	%fd337, %fd336;
	mov.u64 	%rd326, %rd325;
	@%p47 bra 	$L__BB6_156;
	setp.lt.s64 	%p48, %rd325, %rd148;
	selp.f64 	%fd337, %fd336, %fd203, %p48;
	min.s64 	%rd326, %rd325, %rd148;
$L__BB6_156:
	add.s32 	%r47, %r28, 256;
	cvt.u64.u32 	%rd226, %r47;
	add.s64 	%rd227, %rd316, %rd226;
	add.s64 	%rd151, %rd227, %rd192;
	ld.global.f64 	%fd208, [%rd141+6144];
	abs.f64 	%fd209, %fd337;
	abs.f64 	%fd210, %fd208;
	setp.lt.f64 	%p49, %fd209, %fd210;
	mov.f64 	%fd338, %fd208;
	mov.u64 	%rd327, %rd151;
	@%p49 bra 	$L__BB6_159;
	setp.lt.f64 	%p50, %fd210, %fd209;
	mov.f64 	%fd338, %fd337;
	mov.u64 	%rd327, %rd326;
	@%p50 bra 	$L__BB6_159;
	setp.lt.s64 	%p51, %rd326, %rd151;
	selp.f64 	%fd338, %fd337, %fd208, %p51;
	min.s64 	%rd327, %rd326, %rd151;
$L__BB6_159:
	add.s32 	%r390, %r28, 1024;
	add.s32 	%r48, %r28, 512;
	setp.lt.s32 	%p52, %r48, %r19;
	@%p52 bra 	$L__BB6_147;
$L__BB6_160:
	// begin inline asm
	mov.u32 %r49, %laneid;
	// end inline asm
	mov.b64 	%rd228, %fd338;
	mov.b64 	{%r51, %r56}, %rd228;
	mov.b32 	%r67, 1;
	mov.b32 	%r68, 31;
	mov.b32 	%r69, -1;
	// begin inline asm
	shfl.sync.down.b32 %r50, %r51, %r67, %r68, %r69;
	// end inline asm
	// begin inline asm
	shfl.sync.down.b32 %r55, %r56, %r67, %r68, %r69;
	// end inline asm
	mov.b64 	%rd229, {%r50, %r55};
	mov.b64 	%fd214, %rd229;
	mov.b64 	{%r61, %r66}, %rd327;
	// begin inline asm
	shfl.sync.down.b32 %r60, %r61, %r67, %r68, %r69;
	// end inline asm
	// begin inline asm
	shfl.sync.down.b32 %r65, %r66, %r67, %r68, %r69;
	// end inline asm
	mov.b64 	%rd155, {%r60, %r65};
	setp.gt.s32 	%p53, %r49, 30;
	mov.f64 	%fd340, %fd338;
	mov.u64 	%rd329, %rd327;
	@%p53 bra 	$L__BB6_164;
	abs.f64 	%fd215, %fd338;
	abs.f64 	%fd216, %fd214;
	setp.lt.f64 	%p54, %fd215, %fd216;
	mov.f64 	%fd340, %fd214;
	mov.u64 	%rd329, %rd155;
	@%p54 bra 	$L__BB6_164;
	setp.lt.f64 	%p55, %fd216, %fd215;
	mov.f64 	%fd340, %fd338;
	mov.u64 	%rd329, %rd327;
	@%p55 bra 	$L__BB6_164;
	setp.lt.s64 	%p56, %rd327, %rd155;
	selp.f64 	%fd340, %fd338, %fd214, %p56;
	min.s64 	%rd329, %rd327, %rd155;
$L__BB6_164:
	mov.b64 	%rd230, %fd340;
	mov.b64 	{%r71, %r76}, %rd230;
	mov.b32 	%r87, 2;
	mov.b32 	%r88, 31;
	mov.b32 	%r89, -1;
	// begin inline asm
	shfl.sync.down.b32 %r70, %r71, %r87, %r88, %r89;
	// end inline asm
	// begin inline asm
	shfl.sync.down.b32 %r75, %r76, %r87, %r88, %r89;
	// end inline asm
	mov.b64 	%rd231, {%r70, %r75};
	mov.b64 	%fd219, %rd231;
	mov.b64 	{%r81, %r86}, %rd329;
	// begin inline asm
	shfl.sync.down.b32 %r80, %r81, %r87, %r88, %r89;
	// end inline asm
	// begin inline asm
	shfl.sync.down.b32 %r85, %r86, %r87, %r88, %r89;
	// end inline asm
	mov.b64 	%rd158, {%r80, %r85};
	setp.gt.s32 	%p57, %r49, 29;
	mov.f64 	%fd341, %fd340;
	mov.u64 	%rd330, %rd329;
	@%p57 bra 	$L__BB6_168;
	abs.f64 	%fd220, %fd340;
	abs.f64 	%fd221, %fd219;
	setp.lt.f64 	%p58, %fd220, %fd221;
	mov.f64 	%fd341, %fd219;
	mov.u64 	%rd330, %rd158;
	@%p58 bra 	$L__BB6_168;
	setp.lt.f64 	%p59, %fd221, %fd220;
	mov.f64 	%fd341, %fd340;
	mov.u64 	%rd330, %rd329;
	@%p59 bra 	$L__BB6_168;
	setp.lt.s64 	%p60, %rd329, %rd158;
	selp.f64 	%fd341, %fd340, %fd219, %p60;
	min.s64 	%rd330, %rd329, %rd158;
$L__BB6_168:
	mov.b64 	%rd232, %fd341;
	mov.b64 	{%r91, %r96}, %rd232;
	mov.b32 	%r107, 4;
	mov.b32 	%r108, 31;
	mov.b32 	%r109, -1;
	// begin inline asm
	shfl.sync.down.b32 %r90, %r91, %r107, %r108, %r109;
	// end inline asm
	// begin inline asm
	shfl.sync.down.b32 %r95, %r96, %r107, %r108, %r109;
	// end inline asm
	mov.b64 	%rd233, {%r90, %r95};
	mov.b64 	%fd224, %rd233;
	mov.b64 	{%r101, %r106}, %rd330;
	// begin inline asm
	shfl.sync.down.b32 %r100, %r101, %r107, %r108, %r109;
	// end inline asm
	// begin inline asm
	shfl.sync.down.b32 %r105, %r106, %r107, %r108, %r109;
	// end inline asm
	mov.b64 	%rd161, {%r100, %r105};
	setp.gt.s32 	%p61, %r49, 27;
	mov.f64 	%fd342, %fd341;
	mov.u64 	%rd331, %rd330;
	@%p61 bra 	$L__BB6_172;
	abs.f64 	%fd225, %fd341;
	abs.f64 	%fd226, %fd224;
	setp.lt.f64 	%p62, %fd225, %fd226;
	mov.f64 	%fd342, %fd224;
	mov.u64 	%rd331, %rd161;
	@%p62 bra 	$L__BB6_172;
	setp.lt.f64 	%p63, %fd226, %fd225;
	mov.f64 	%fd342, %fd341;
	mov.u64 	%rd331, %rd330;
	@%p63 bra 	$L__BB6_172;
	setp.lt.s64 	%p64, %rd330, %rd161;
	selp.f64 	%fd342, %fd341, %fd224, %p64;
	min.s64 	%rd331, %rd330, %rd161;
$L__BB6_172:
	mov.b64 	%rd234, %fd342;
	mov.b64 	{%r111, %r116}, %rd234;
	mov.b32 	%r127, 8;
	mov.b32 	%r128, 31;
	mov.b32 	%r129, -1;
	// begin inline asm
	shfl.sync.down.b32 %r110, %r111, %r127, %r128, %r129;
	// end inline asm
	// begin inline asm
	shfl.sync.down.b32 %r115, %r116, %r127, %r128, %r129;
	// end inline asm
	mov.b64 	%rd235, {%r110, %r115};
	mov.b64 	%fd229, %rd235;
	mov.b64 	{%r121, %r126}, %rd331;
	// begin inline asm
	shfl.sync.down.b32 %r120, %r121, %r127, %r128, %r129;
	// end inline asm
	// begin inline asm
	shfl.sync.down.b32 %r125, %r126, %r127, %r128, %r129;
	// end inline asm
	mov.b64 	%rd164, {%r120, %r125};
	setp.gt.s32 	%p65, %r49, 23;
	mov.f64 	%fd343, %fd342;
	mov.u64 	%rd332, %rd331;
	@%p65 bra 	$L__BB6_176;
	abs.f64 	%fd230, %fd342;
	abs.f64 	%fd231, %fd229;
	setp.lt.f64 	%p66, %fd230, %fd231;
	mov.f64 	%fd343, %fd229;
	mov.u64 	%rd332, %rd164;
	@%p66 bra 	$L__BB6_176;
	setp.lt.f64 	%p67, %fd231, %fd230;
	mov.f64 	%fd343, %fd342;
	mov.u64 	%rd332, %rd331;
	@%p67 bra 	$L__BB6_176;
	setp.lt.s64 	%p68, %rd331, %rd164;
	selp.f64 	%fd343, %fd342, %fd229, %p68;
	min.s64 	%rd332, %rd331, %rd164;
$L__BB6_176:
	mov.b64 	%rd236, %fd343;
	mov.b64 	{%r131, %r136}, %rd236;
	mov.b32 	%r147, 16;
	mov.b32 	%r148, 31;
	mov.b32 	%r149, -1;
	// begin inline asm
	shfl.sync.down.b32 %r130, %r131, %r147, %r148, %r149;
	// end inline asm
	// begin inline asm
	shfl.sync.down.b32 %r135, %r136, %r147, %r148, %r149;
	// end inline asm
	mov.b64 	%rd237, {%r130, %r135};
	mov.b64 	%fd234, %rd237;
	mov.b64 	{%r141, %r146}, %rd332;
	// begin inline asm
	shfl.sync.down.b32 %r140, %r141, %r147, %r148, %r149;
	// end inline asm
	// begin inline asm
	shfl.sync.down.b32 %r145, %r146, %r147, %r148, %r149;
	// end inline asm
	mov.b64 	%rd167, {%r140, %r145};
	setp.gt.s32 	%p69, %r49, 15;
	mov.f64 	%fd351, %fd343;
	mov.u64 	%rd340, %rd332;
	@%p69 bra 	$L__BB6_180;
	abs.f64 	%fd235, %fd343;
	abs.f64 	%fd236, %fd234;
	setp.lt.f64 	%p70, %fd235, %fd236;
	mov.f64 	%fd351, %fd234;
	mov.u64 	%rd340, %rd167;
	@%p70 bra 	$L__BB6_180;
	setp.lt.f64 	%p71, %fd236, %fd235;
	mov.f64 	%fd351, %fd343;
	mov.u64 	%rd340, %rd332;
	@%p71 bra 	$L__BB6_180;
	setp.lt.s64 	%p72, %rd332, %rd167;
	selp.f64 	%fd351, %fd343, %fd234, %p72;
	min.s64 	%rd340, %rd332, %rd167;
$L__BB6_180:
	setp.ne.s32 	%p73, %r49, 0;
	@%p73 bra 	$L__BB6_182;
	shr.u32 	%r150, %r18, 1;
	and.b32  	%r151, %r150, 496;
	mov.u32 	%r152, _ZN6thrust24THRUST_300001_SM_1000_NS8cuda_cub4core6detail5shmemE;
	add.s32 	%r153, %r152, %r151;
	st.shared.f64 	[%r153+8], %fd351;
	st.shared.u64 	[%r153+16], %rd340;
$L__BB6_182:
	bar.sync 	0;
	setp.ne.s32 	%p74, %r18, 0;
	@%p74 bra 	$L__BB6_204;
	ld.shared.f64 	%fd239, [_ZN6thrust24THRUST_300001_SM_1000_NS8cuda_cub4core6detail5shmemE+24];
	ld.shared.u64 	%rd170, [_ZN6thrust24THRUST_300001_SM_1000_NS8cuda_cub4core6detail5shmemE+32];
	abs.f64 	%fd240, %fd351;
	abs.f64 	%fd241, %fd239;
	setp.lt.f64 	%p75, %fd240, %fd241;
	mov.f64 	%fd345, %fd239;
	mov.u64 	%rd334, %rd170;
	@%p75 bra 	$L__BB6_186;
	setp.lt.f64 	%p76, %fd241, %fd240;
	mov.f64 	%fd345, %fd351;
	mov.u64 	%rd334, %rd340;
	@%p76 bra 	$L__BB6_186;
	setp.lt.s64 	%p77, %rd340, %rd170;
	selp.f64 	%fd345, %fd351, %fd239, %p77;
	min.s64 	%rd334, %rd340, %rd170;
$L__BB6_186:
	ld.shared.f64 	%fd244, [_ZN6thrust24THRUST_300001_SM_1000_NS8cuda_cub4core6detail5shmemE+40];
	ld.shared.u64 	%rd173, [_ZN6thrust24THRUST_300001_SM_1000_NS8cuda_cub4core6detail5shmemE+48];
	abs.f64 	%fd245, %fd345;
	abs.f64 	%fd246, %fd244;
	setp.lt.f64 	%p78, %fd245, %fd246;
	mov.f64 	%fd346, %fd244;
	mov.u64 	%rd335, %rd173;
	@%p78 bra 	$L__BB6_189;
	setp.lt.f64 	%p79, %fd246, %fd245;
	mov.f64 	%fd346, %fd345;
	mov.u64 	%rd335, %rd334;
	@%p79 bra 	$L__BB6_189;
	setp.lt.s64 	%p80, %rd334, %rd173;
	selp.f64 	%fd346, %fd345, %fd244, %p80;
	min.s64 	%rd335, %rd334, %rd173;
$L__BB6_189:
	ld.shared.f64 	%fd249, [_ZN6thrust24THRUST_300001_SM_1000_NS8cuda_cub4core6detail5shmemE+56];
	ld.shared.u64 	%rd176, [_ZN6thrust24THRUST_300001_SM_1000_NS8cuda_cub4core6detail5shmemE+64];
	abs.f64 	%fd250, %fd346;
	abs.f64 	%fd251, %fd249;
	setp.lt.f64 	%p81, %fd250, %fd251;
	mov.f64 	%fd347, %fd249;
	mov.u64 	%rd336, %rd176;
	@%p81 bra 	$L__BB6_192;
	setp.lt.f64 	%p82, %fd251, %fd250;
	mov.f64 	%fd347, %fd346;
	mov.u64 	%rd336, %rd335;
	@%p82 bra 	$L__BB6_192;
	setp.lt.s64 	%p83, %rd335, %rd176;
	selp.f64 	%fd347, %fd346, %fd249, %p83;
	min.s64 	%rd336, %rd335, %rd176;
$L__BB6_192:
	ld.shared.f64 	%fd254, [_ZN6thrust24THRUST_300001_SM_1000_NS8cuda_cub4core6detail5shmemE+72];
	ld.shared.u64 	%rd179, [_ZN6thrust24THRUST_300001_SM_1000_NS8cuda_cub4core6detail5shmemE+80];
	abs.f64 	%fd255, %fd347;
	abs.f64 	%fd256, %fd254;
	setp.lt.f64 	%p84, %fd255, %fd256;
	mov.f64 	%fd348, %fd254;
	mov.u64 	%rd337, %rd179;
	@%p84 bra 	$L__BB6_195;
	setp.lt.f64 	%p85, %fd256, %fd255;
	mov.f64 	%fd348, %fd347;
	mov.u64 	%rd337, %rd336;
	@%p85 bra 	$L__BB6_195;
	setp.lt.s64 	%p86, %rd336, %rd179;
	selp.f64 	%fd348, %fd347, %fd254, %p86;
	min.s64 	%rd337, %rd336, %rd179;
$L__BB6_195:
	ld.shared.f64 	%fd259, [_ZN6thrust24THRUST_300001_SM_1000_NS8cuda_cub4core6detail5shmemE+88];
	ld.shared.u64 	%rd182, [_ZN6thrust24THRUST_300001_SM_1000_NS8cuda_cub4core6detail5shmemE+96];
	abs.f64 	%fd260, %fd348;
	abs.f64 	%fd261, %fd259;
	setp.lt.f64 	%p87, %fd260, %fd261;
	mov.f64 	%fd349, %fd259;
	mov.u64 	%rd338, %rd182;
	@%p87 bra 	$L__BB6_198;
	setp.lt.f64 	%p88, %fd261, %fd260;
	mov.f64 	%fd349, %fd348;
	mov.u64 	%rd338, %rd337;
	@%p88 bra 	$L__BB6_198;
	setp.lt.s64 	%p89, %rd337, %rd182;
	selp.f64 	%fd349, %fd348, %fd259, %p89;
	min.s64 	%rd338, %rd337, %rd182;
$L__BB6_198:
	ld.shared.f64 	%fd264, [_ZN6thrust24THRUST_300001_SM_1000_NS8cuda_cub4core6detail5shmemE+104];
	ld.shared.u64 	%rd185, [_ZN6thrust24THRUST_300001_SM_1000_NS8cuda_cub4core6detail5shmemE+112];
	abs.f64 	%fd265, %fd349;
	abs.f64 	%fd266, %fd264;
	setp.lt.f64 	%p90, %fd265, %fd266;
	mov.f64 	%fd350, %fd264;
	mov.u64 	%rd339, %rd185;
	@%p90 bra 	$L__BB6_201;
	setp.lt.f64 	%p91, %fd266, %fd265;
	mov.f64 	%fd350, %fd349;
	mov.u64 	%rd339, %rd338;
	@%p91 bra 	$L__BB6_201;
	setp.lt.s64 	%p92, %rd338, %rd185;
	selp.f64 	%fd350, %fd349, %fd264, %p92;
	min.s64 	%rd339, %rd338, %rd185;
$L__BB6_201:
	ld.shared.f64 	%fd269, [_ZN6thrust24THRUST_300001_SM_1000_NS8cuda_cub4core6detail5shmemE+120];
	ld.shared.u64 	%rd188, [_ZN6thrust24THRUST_300001_SM_1000_NS8cuda_cub4core6detail5shmemE+128];
	abs.f64 	%fd270, %fd350;
	abs.f64 	%fd271, %fd269;
	setp.lt.f64 	%p93, %fd270, %fd271;
	mov.u64 	%rd340, %rd188;
	mov.f64 	%fd351, %fd269;
	@%p93 bra 	$L__BB6_204;
	setp.lt.f64 	%p94, %fd271, %fd270;
	mov.u64 	%rd340, %rd339;
	mov.f64 	%fd351, %fd350;
	@%p94 bra 	$L__BB6_204;
	setp.lt.s64 	%p95, %rd339, %rd188;
	selp.f64 	%fd351, %fd350, %fd269, %p95;
	min.s64 	%rd340, %rd339, %rd188;
$L__BB6_204:
	mov.u32 	%r381, %tid.x;
	setp.ne.s32 	%p212, %r381, 0;
	@%p212 bra 	$L__BB6_206;
	ld.param.u64 	%rd271, [_ZN6thrust24THRUST_300001_SM_1000_NS8cuda_cub4core6detail13_kernel_agentINS1_8__reduce11ReduceAgentINS0_12zip_iteratorIN4cuda3std3__45tupleIJNS0_10device_ptrIdEENS0_17counting_iteratorIlNS0_11use_defaultESF_SF_EEEEEEEPNSB_IJdlEEESJ_lNS1_9__extrema9arg_max_fIdl10comparatorEEEEJSI_SK_lSO_EEEvDpT0__param_1];
	cvta.to.global.u64 	%rd270, %rd271;
	st.global.f64 	[%rd270], %fd351;
	st.global.u64 	[%rd270+8], %rd340;
$L__BB6_206:
	ret;

}
	// .globl	_ZN6thrust24THRUST_300001_SM_1000_NS8cuda_cub4core6detail13_kernel_agentINS1_8__reduce11ReduceAgentINS0_12zip_iteratorIN4cuda3std3__45tupleIJNS0_10device_ptrIdEENS0_17counting_iteratorIlNS0_11use_defaultESF_SF_EEEEEEEPNSB_IJdlEEESJ_lNS1_9__extrema9arg_max_fIdl10comparatorEEEEJSI_SK_lN3cub18CUB_300001_SM_100013GridEvenShareIlEENSR_9GridQueueIyEESO_EEEvDpT0_
.visible .entry _ZN6thrust24THRUST_300001_SM_1000_NS8cuda_cub4core6detail13_kernel_agentINS1_8__reduce11ReduceAgentINS0_12zip_iteratorIN4cuda3std3__45tupleIJNS0_10device_ptrIdEENS0_17counting_iteratorIlNS0_11use_defaultESF_SF_EEEEEEEPNSB_IJdlEEESJ_lNS1_9__extrema9arg_max_fIdl10comparatorEEEEJSI_SK_lN3cub18CUB_300001_SM_100013GridEvenShareIlEENSR_9GridQueueIyEESO_EEEvDpT0_(
	.param .align 8 .b8 _ZN6thrust24THRUST_300001_SM_1000_NS8cuda_cub4core6detail13_kernel_agentINS1_8__reduce11ReduceAgentINS0_12zip_iteratorIN4cuda3std3__45tupleIJNS0_10device_ptrIdEENS0_17counting_iteratorIlNS0_11use_defaultESF_SF_EEEEEEEPNSB_IJdlEEESJ_lNS1_9__extrema9arg_max_fIdl10comparatorEEEEJSI_SK_lN3cub18CUB_300001_SM_100013GridEvenShareIlEENSR_9GridQueueIyEESO_EEEvDpT0__param_0[16],
	.param .u64 .ptr .align 1 _ZN6thrust24THRUST_300001_SM_1000_NS8cuda_cub4core6detail13_kernel_agentINS1_8__reduce11ReduceAgentINS0_12zip_iteratorIN4cuda3std3__45tupleIJNS0_10device_ptrIdEENS0_17counting_iteratorIlNS0_11use_defaultESF_SF_EEEEEEEPNSB_IJdlEEESJ_lNS1_9__extrema9arg_max_fIdl10comparatorEEEEJSI_SK_lN3cub18CUB_300001_SM_100013GridEvenShareIlEENSR_9GridQueueIyEESO_EEEvDpT0__param_1,
	.param .u64 _ZN6thrust24THRUST_300001_SM_1000_NS8cuda_cub4core6detail13_kernel_agentINS1_8__reduce11ReduceAgentINS0_12zip_iteratorIN4cuda3std3__45tupleIJNS0_10device_ptrIdEENS0_17counting_iteratorIlNS0_11use_defaultESF_SF_EEEEEEEPNSB_IJdlEEESJ_lNS1_9__extrema9arg_max_fIdl10comparatorEEEEJSI_SK_lN3cub18CUB_300001_SM_100013GridEvenShareIlEENSR_9GridQueueIyEESO_EEEvDpT0__param_2,
	.param .align 8 .b8 _ZN6thrust24THRUST_300001_SM_1000_NS8cuda_cub4core6detail13_kernel_agentINS1_8__reduce11ReduceAgentINS0_12zip_iteratorIN4cuda3std3__45tupleIJNS0_10device_ptrIdEENS0_17counting_iteratorIlNS0_11use_defaultESF_SF_EEEEEEEPNSB_IJdlEEESJ_lNS1_9__extrema9arg_max_fIdl10comparatorEEEEJSI_SK_lN3cub18CUB_300001_SM_100013GridEvenShareIlEENSR_9GridQueueIyEESO_EEEvDpT0__param_3[72],
	.param .align 8 .b8 _ZN6thrust24THRUST_300001_SM_1000_NS8cuda_cub4core6detail13_kernel_agentINS1_8__reduce11ReduceAgentINS0_12zip_iteratorIN4cuda3std3__45tupleIJNS0_10device_ptrIdEENS0_17counting_iteratorIlNS0_11use_defaultESF_SF_EEEEEEEPNSB_IJdlEEESJ_lNS1_9__extrema9arg_max_fIdl10comparatorEEEEJSI_SK_lN3cub18CUB_300001_SM_100013GridEvenShareIlEENSR_9GridQueueIyEESO_EEEvDpT0__param_4[8],
	.param .align 1 .b8 _ZN6thrust24THRUST_300001_SM_1000_NS8cuda_cub4core6detail13_kernel_agentINS1_8__reduce11ReduceAgentINS0_12zip_iteratorIN4cuda3std3__45tupleIJNS0_10device_ptrIdEENS0_17counting_iteratorIlNS0_11use_defaultESF_SF_EEEEEEEPNSB_IJdlEEESJ_lNS1_9__extrema9arg_max_fIdl10comparatorEEEEJSI_SK_lN3cub18CUB_300001_SM_100013GridEvenShareIlEENSR_9GridQueueIyEESO_EEEvDpT0__param_5[1]
)
.maxntid 256
{
	.reg .pred 	%p<215>;
	.reg .b32 	%r<399>;
	.reg .b64 	%rd<356>;
	.reg .b64 	%fd<352>;

	ld.param.u64 	%rd196, [_ZN6thrust24THRUST_300001_SM_1000_NS8cuda_cub4core6detail13_kernel_agentINS1_8__reduce11ReduceAgentINS0_12zip_iteratorIN4cuda3std3__45tupleIJNS0_10device_ptrIdEENS0_17counting_iteratorIlNS0_11use_defaultESF_SF_EEEEEEEPNSB_IJdlEEESJ_lNS1_9__extrema9arg_max_fIdl10comparatorEEEEJSI_SK_lN3cub18CUB_300001_SM_100013GridEvenShareIlEENSR_9GridQueueIyEESO_EEEvDpT0__param_0+8];
	ld.param.u64 	%rd195, [_ZN6thrust24THRUST_300001_SM_1000_NS8cuda_cub4core6detail13_kernel_agentINS1_8__reduce11ReduceAgentINS0_12zip_iteratorIN4cuda3std3__45tupleIJNS0_10device_ptrIdEENS0_17counting_iteratorIlNS0_11use_defaultESF_SF_EEEEEEEPNSB_IJdlEEESJ_lNS1_9__extrema9arg_max_fIdl10comparatorEEEEJSI_SK_lN3cub18CUB_300001_SM_100013GridEvenShareIlEENSR_9GridQueueIyEESO_EEEvDpT0__param_0];
	ld.param.u64 	%rd199, [_ZN6thrust24THRUST_300001_SM_1000_NS8cuda_cub4core6detail13_kernel_agentINS1_8__reduce11ReduceAgentINS0_12zip_iteratorIN4cuda3std3__45tupleIJNS0_10device_ptrIdEENS0_17counting_iteratorIlNS0_11use_defaultESF_SF_EEEEEEEPNSB_IJdlEEESJ_lNS1_9__extrema9arg_max_fIdl10comparatorEEEEJSI_SK_lN3cub18CUB_300001_SM_100013GridEvenShareIlEENSR_9GridQueueIyEESO_EEEvDpT0__param_4];
	ld.param.u64 	%rd198, [_ZN6thrust24THRUST_300001_SM_1000_NS8cuda_cub4core6detail13_kernel_agentINS1_8__reduce11ReduceAgentINS0_12zip_iteratorIN4cuda3std3__45tupleIJNS0_10device_ptrIdEENS0_17counting_iteratorIlNS0_11use_defaultESF_SF_EEEEEEEPNSB_IJdlEEESJ_lNS1_9__extrema9arg_max_fIdl10comparatorEEEEJSI_SK_lN3cub18CUB_300001_SM_100013GridEvenShareIlEENSR_9GridQueueIyEESO_EEEvDpT0__param_2];
	cvta.to.global.u64 	%rd1, %rd199;
	cvta.to.global.u64 	%rd2, %rd195;
	mov.u32 	%r1, %ctaid.x;
	mul.lo.s32 	%r33, %r1, 1280;
	cvt.u64.u32 	%rd4, %r33;
	mov.u32 	%r34, %nctaid.x;
	mul.lo.s32 	%r35, %r34, 1280;
	cvt.u64.u32 	%rd5, %r35;
	add.s64 	%rd200, %rd4, 1280;
	setp.le.s64 	%p1, %rd200, %rd198;
	@%p1 bra 	$L__BB7_121;
	cvt.u32.u64 	%r159, %rd4;
	cvt.u32.u64 	%r2, %rd198;
	sub.s32 	%r3, %r2, %r159;
	mov.u32 	%r4, %tid.x;
	setp.ge.s32 	%p98, %r4, %r3;
	mov.f64 	%fd298, 0d0000000000000000;
	mov.b64 	%rd298, 0;
	mov.u32 	%r393, %r4;
	@%p98 bra 	$L__BB7_3;
	cvt.u64.u32 	%rd246, %r4;
	add.s64 	%rd247, %rd4, %rd246;
	shl.b64 	%rd248, %rd247, 3;
	add.s64 	%rd249, %rd2, %rd248;
	add.s64 	%rd298, %rd196, %rd247;
	ld.global.f64 	%fd298, [%rd249];
	add.s32 	%r393, %r4, 256;
$L__BB7_3:
	setp.ge.s32 	%p99, %r393, %r3;
	@%p99 bra 	$L__BB7_25;
	not.b32 	%r161, %r393;
	add.s32 	%r162, %r161, %r2;
	sub.s32 	%r7, %r162, %r159;
	and.b32  	%r163, %r7, 768;
	setp.eq.s32 	%p100, %r163, 768;
	@%p100 bra 	$L__BB7_10;
	cvt.u64.u32 	%rd251, %r393;
	add.s64 	%rd252, %rd251, %rd4;
	add.s64 	%rd289, %rd252, %rd196;
	shl.b64 	%rd253, %rd252, 3;
	add.s64 	%rd288, %rd2, %rd253;
	shr.u32 	%r164, %r7, 8;
	add.s32 	%r165, %r164, 1;
	and.b32  	%r166, %r165, 3;
	neg.s32 	%r391, %r166;
$L__BB7_6:
	.pragma "nounroll";
	mov.u64 	%rd12, %rd298;
	mov.f64 	%fd3, %fd298;
	ld.global.f64 	%fd4, [%rd288];
	abs.f64 	%fd5, %fd3;
	abs.f64 	%fd6, %fd4;
	setp.lt.f64 	%p101, %fd5, %fd6;
	mov.u64 	%rd298, %rd289;
	mov.f64 	%fd298, %fd4;
	@%p101 bra 	$L__BB7_9;
	setp.lt.f64 	%p102, %fd6, %fd5;
	mov.u64 	%rd298, %rd12;
	mov.f64 	%fd298, %fd3;
	@%p102 bra 	$L__BB7_9;
	setp.lt.s64 	%p103, %rd12, %rd289;
	min.s64 	%rd298, %rd12, %rd289;
	selp.f64 	%fd298, %fd3, %fd4, %p103;
$L__BB7_9:
	add.s32 	%r393, %r393, 256;
	add.s64 	%rd289, %rd289, 256;
	add.s64 	%rd288, %rd288, 2048;
	add.s32 	%r391, %r391, 1;
	setp.ne.s32 	%p104, %r391, 0;
	@%p104 bra 	$L__BB7_6;
$L__BB7_10:
	setp.lt.u32 	%p105, %r7, 768;
	@%p105 bra 	$L__BB7_25;
	add.s32 	%r394, %r393, 512;
$L__BB7_12:
	mov.u32 	%r15, %r394;
	add.s32 	%r167, %r15, -512;
	cvt.s64.s32 	%rd254, %r167;
	add.s64 	%rd255, %rd254, %rd4;
	shl.b64 	%rd256, %rd255, 3;
	add.s64 	%rd20, %rd2, %rd256;
	add.s64 	%rd21, %rd255, %rd196;
	ld.global.f64 	%fd12, [%rd20];
	abs.f64 	%fd13, %fd298;
	abs.f64 	%fd14, %fd12;
	setp.lt.f64 	%p106, %fd13, %fd14;
	mov.u64 	%rd295, %rd21;
	mov.f64 	%fd295, %fd12;
	@%p106 bra 	$L__BB7_15;
	setp.lt.f64 	%p107, %fd14, %fd13;
	mov.u64 	%rd295, %rd298;
	mov.f64 	%fd295, %fd298;
	@%p107 bra 	$L__BB7_15;
	setp.lt.s64 	%p108, %rd298, %rd21;
	min.s64 	%rd295, %rd298, %rd21;
	selp.f64 	%fd295, %fd298, %fd12, %p108;
$L__BB7_15:
	add.s32 	%r168, %r15, -256;
	cvt.s64.s32 	%rd257, %r168;
	add.s64 	%rd258, %rd257, %rd4;
	add.s64 	%rd24, %rd258, %rd196;
	ld.global.f64 	%fd17, [%rd20+2048];
	abs.f64 	%fd18, %fd295;
	abs.f64 	%fd19, %fd17;
	setp.lt.f64 	%p109, %fd18, %fd19;
	mov.u64 	%rd296, %rd24;
	mov.f64 	%fd296, %fd17;
	@%p109 bra 	$L__BB7_18;
	setp.lt.f64 	%p110, %fd19, %fd18;
	mov.u64 	%rd296, %rd295;
	mov.f64 	%fd296, %fd295;
	@%p110 bra 	$L__BB7_18;
	setp.lt.s64 	%p111, %rd295, %rd24;
	min.s64 	%rd296, %rd295, %rd24;
	selp.f64 	%fd296, %fd295, %fd17, %p111;
$L__BB7_18:
	cvt.s64.s32 	%rd259, %r15;
	add.s64 	%rd260, %rd259, %rd4;
	add.s64 	%rd27, %rd260, %rd196;
	ld.global.f64 	%fd22, [%rd20+4096];
	abs.f64 	%fd23, %fd296;
	abs.f64 	%fd24, %fd22;
	setp.lt.f64 	%p112, %fd23, %fd24;
	mov.u64 	%rd297, %rd27;
	mov.f64 	%fd297, %fd22;
	@%p112 bra 	$L__BB7_21;
	setp.lt.f64 	%p113, %fd24, %fd23;
	mov.u64 	%rd297, %rd296;
	mov.f64 	%fd297, %fd296;
	@%p113 bra 	$L__BB7_21;
	setp.lt.s64 	%p114, %rd296, %rd27;
	min.s64 	%rd297, %rd296, %rd27;
	selp.f64 	%fd297, %fd296, %fd22, %p114;
$L__BB7_21:
	add.s32 	%r169, %r15, 256;
	cvt.s64.s32 	%rd261, %r169;
	add.s64 	%rd262, %rd261, %rd4;
	add.s64 	%rd30, %rd262, %rd196;
	ld.global.f64 	%fd27, [%rd20+6144];
	abs.f64 	%fd28, %fd297;
	abs.f64 	%fd29, %fd27;
	setp.lt.f64 	%p115, %fd28, %fd29;
	mov.u64 	%rd298, %rd30;
	mov.f64 	%fd298, %fd27;
	@%p115 bra 	$L__BB7_24;
	setp.lt.f64 	%p116, %fd29, %fd28;
	mov.u64 	%rd298, %rd297;
	mov.f64 	%fd298, %fd297;
	@%p116 bra 	$L__BB7_24;
	setp.lt.s64 	%p117, %rd297, %rd30;
	min.s64 	%rd298, %rd297, %rd30;
	selp.f64 	%fd298, %fd297, %fd27, %p117;
$L__BB7_24:
	add.s32 	%r394, %r15, 1024;
	add.s32 	%r170, %r15, 512;
	setp.lt.s32 	%p118, %r170, %r3;
	@%p118 bra 	$L__BB7_12;
$L__BB7_25:
	setp.lt.s32 	%p119, %r3, 256;
	@%p119 bra 	$L__BB7_70;
	// begin inline asm
	mov.u32 %r284, %laneid;
	// end inline asm
	mov.b64 	%rd273, %fd298;
	mov.b64 	{%r286, %r291}, %rd273;
	mov.b32 	%r302, 1;
	mov.b32 	%r303, 31;
	mov.b32 	%r304, -1;
	// begin inline asm
	shfl.sync.down.b32 %r285, %r286, %r302, %r303, %r304;
	// end inline asm
	// begin inline asm
	shfl.sync.down.b32 %r290, %r291, %r302, %r303, %r304;
	// end inline asm
	mov.b64 	%rd274, {%r285, %r290};
	mov.b64 	%fd33, %rd274;
	mov.b64 	{%r296, %r301}, %rd298;
	// begin inline asm
	shfl.sync.down.b32 %r295, %r296, %r302, %r303, %r304;
	// end inline asm
	// begin inline asm
	shfl.sync.down.b32 %r300, %r301, %r302, %r303, %r304;
	// end inline asm
	mov.b64 	%rd34, {%r295, %r300};
	setp.gt.s32 	%p171, %r284, 30;
	mov.u64 	%rd300, %rd298;
	mov.f64 	%fd300, %fd298;
	@%p171 bra 	$L__BB7_30;
	abs.f64 	%fd34, %fd298;
	abs.f64 	%fd35, %fd33;
	setp.lt.f64 	%p172, %fd34, %fd35;
	mov.u64 	%rd300, %rd34;
	mov.f64 	%fd300, %fd33;
	@%p172 bra 	$L__BB7_30;
	setp.lt.f64 	%p173, %fd35, %fd34;
	mov.u64 	%rd300, %rd298;
	mov.f64 	%fd300, %fd298;
	@%p173 bra 	$L__BB7_30;
	setp.lt.s64 	%p174, %rd298, %rd34;
	min.s64 	%rd300, %rd298, %rd34;
	selp.f64 	%fd300, %fd298, %fd33, %p174;
$L__BB7_30:
	mov.b64 	%rd275, %fd300;
	mov.b64 	{%r306, %r311}, %rd275;
	mov.b32 	%r322, 2;
	mov.b32 	%r323, 31;
	mov.b32 	%r324, -1;
	// begin inline asm
	shfl.sync.down.b32 %r305, %r306, %r322, %r323, %r324;
	// end inline asm
	// begin inline asm
	shfl.sync.down.b32 %r310, %r311, %r322, %r323, %r324;
	// end inline asm
	mov.b64 	%rd276, {%r305, %r310};
	mov.b64 	%fd38, %rd276;
	mov.b64 	{%r316, %r321}, %rd300;
	// begin inline asm
	shfl.sync.down.b32 %r315, %r316, %r322, %r323, %r324;
	// end inline asm
	// begin inline asm
	shfl.sync.down.b32 %r320, %r321, %r322, %r323, %r324;
	// end inline asm
	mov.b64 	%rd37, {%r315, %r320};
	setp.gt.s32 	%p175, %r284, 29;
	mov.u64 	%rd301, %rd300;
	mov.f64 	%fd301, %fd300;
	@%p175 bra 	$L__BB7_34;
	abs.f64 	%fd39, %fd300;
	abs.f64 	%fd40, %fd38;
	setp.lt.f64 	%p176, %fd39, %fd40;
	mov.u64 	%rd301, %rd37;
	mov.f64 	%fd301, %fd38;
	@%p176 bra 	$L__BB7_34;
	setp.lt.f64 	%p177, %fd40, %fd39;
	mov.u64 	%rd301, %rd300;
	mov.f64 	%fd301, %fd300;
	@%p177 bra 	$L__BB7_34;
	setp.lt.s64 	%p178, %rd300, %rd37;
	min.s64 	%rd301, %rd300, %rd37;
	selp.f64 	%fd301, %fd300, %fd38, %p178;
$L__BB7_34:
	mov.b64 	%rd277, %fd301;
	mov.b64 	{%r326, %r331}, %rd277;
	mov.b32 	%r342, 4;
	mov.b32 	%r343, 31;
	mov.b32 	%r344, -1;
	// begin inline asm
	shfl.sync.down.b32 %r325, %r326, %r342, %r343, %r344;
	// end inline asm
	// begin inline asm
	shfl.sync.down.b32 %r330, %r331, %r342, %r343, %r344;
	// end inline asm
	mov.b64 	%rd278, {%r325, %r330};
	mov.b64 	%fd43, %rd278;
	mov.b64 	{%r336, %r341}, %rd301;
	// begin inline asm
	shfl.sync.down.b32 %r335, %r336, %r342, %r343, %r344;
	// end inline asm
	// begin inline asm
	shfl.sync.down.b32 %r340, %r341, %r342, %r343, %r344;
	// end inline asm
	mov.b64 	%rd40, {%r335, %r340};
	setp.gt.s32 	%p179, %r284, 27;
	mov.u64 	%rd302, %rd301;
	mov.f64 	%fd302, %fd301;
	@%p179 bra 	$L__BB7_38;
	abs.f64 	%fd44, %fd301;
	abs.f64 	%fd45, %fd43;
	setp.lt.f64 	%p180, %fd44, %fd45;
	mov.u64 	%rd302, %rd40;
	mov.f64 	%fd302, %fd43;
	@%p180 bra 	$L__BB7_38;
	setp.lt.f64 	%p181, %fd45, %fd44;
	mov.u64 	%rd302, %rd301;
	mov.f64 	%fd302, %fd301;
	@%p181 bra 	$L__BB7_38;
	setp.lt.s64 	%p182, %rd301, %rd40;
	min.s64 	%rd302, %rd301, %rd40;
	selp.f64 	%fd302, %fd301, %fd43, %p182;
$L__BB7_38:
	mov.b64 	%rd279, %fd302;
	mov.b64 	{%r346, %r351}, %rd279;
	mov.b32 	%r362, 8;
	mov.b32 	%r363, 31;
	mov.b32 	%r364, -1;
	// begin inline asm
	shfl.sync.down.b32 %r345, %r346, %r362, %r363, %r364;
	// end inline asm
	// begin inline asm
	shfl.sync.down.b32 %r350, %r351, %r362, %r363, %r364;
	// end inline asm
	mov.b64 	%rd280, {%r345, %r350};
	mov.b64 	%fd48, %rd280;
	mov.b64 	{%r356, %r361}, %rd302;
	// begin inline asm
	shfl.sync.down.b32 %r355, %r356, %r362, %r363, %r364;
	// end inline asm
	// begin inline asm
	shfl.sync.down.b32 %r360, %r361, %r362, %r363, %r364;
	// end inline asm
	mov.b64 	%rd43, {%r355, %r360};
	setp.gt.s32 	%p183, %r284, 23;
	mov.u64 	%rd303, %rd302;
	mov.f64 	%fd303, %fd302;
	@%p183 bra 	$L__BB7_42;
	abs.f64 	%fd49, %fd302;
	abs.f64 	%fd50, %fd48;
	setp.lt.f64 	%p184, %fd49, %fd50;
	mov.u64 	%rd303, %rd43;
	mov.f64 	%fd303, %fd48;
	@%p184 bra 	$L__BB7_42;
	setp.lt.f64 	%p185, %fd50, %fd49;
	mov.u64 	%rd303, %rd302;
	mov.f64 	%fd303, %fd302;
	@%p185 bra 	$L__BB7_42;
	setp.lt.s64 	%p186, %rd302, %rd43;
	min.s64 	%rd303, %rd302, %rd43;
	selp.f64 	%fd303, %fd302, %fd48, %p186;
$L__BB7_42:
	mov.b64 	%rd281, %fd303;
	mov.b64 	{%r366, %r371}, %rd281;
	mov.b32 	%r382, 16;
	mov.b32 	%r383, 31;
	mov.b32 	%r384, -1;
	// begin inline asm
	shfl.sync.down.b32 %r365, %r366, %r382, %r383, %r384;
	// end inline asm
	// begin inline asm
	shfl.sync.down.b32 %r370, %r371, %r382, %r383, %r384;
	// end inline asm
	mov.b64 	%rd282, {%r365, %r370};
	mov.b64 	%fd53, %rd282;
	mov.b64 	{%r376, %r381}, %rd303;
	// begin inline asm
	shfl.sync.down.b32 %r375, %r376, %r382, %r383, %r384;
	// end inline asm
	// begin inline asm
	shfl.sync.down.b32 %r380, %r381, %r382, %r383, %r384;
	// end inline asm
	mov.b64 	%rd46, {%r375, %r380};
	setp.gt.s32 	%p187, %r284, 15;
	mov.u64 	%rd355, %rd303;
	mov.f64 	%fd351, %fd303;
	@%p187 bra 	$L__BB7_46;
	abs.f64 	%fd54, %fd303;
	abs.f64 	%fd55, %fd53;
	setp.lt.f64 	%p188, %fd54, %fd55;
	mov.u64 	%rd355, %rd46;
	mov.f64 	%fd351, %fd53;
	@%p188 bra 	$L__BB7_46;
	setp.lt.f64 	%p189, %fd55, %fd54;
	mov.u64 	%rd355, %rd303;
	mov.f64 	%fd351, %fd303;
	@%p189 bra 	$L__BB7_46;
	setp.lt.s64 	%p190, %rd303, %rd46;
	min.s64 	%rd355, %rd303, %rd46;
	selp.f64 	%fd351, %fd303, %fd53, %p190;
$L__BB7_46:
	setp.ne.s32 	%p191, %r284, 0;
	@%p191 bra 	$L__BB7_48;
	shr.u32 	%r385, %r4, 1;
	and.b32  	%r386, %r385, 496;
	mov.u32 	%r387, _ZN6thrust24THRUST_300001_SM_1000_NS8cuda_cub4core6detail5shmemE;
	add.s32 	%r388, %r387, %r386;
	st.shared.f64 	[%r388+8], %fd351;
	st.shared.u64 	[%r388+16], %rd355;
$L__BB7_48:
	bar.sync 	0;
	setp.ne.s32 	%p192, %r4, 0;
	@%p192 bra 	$L__BB7_208;
	ld.shared.f64 	%fd58, [_ZN6thrust24THRUST_300001_SM_1000_NS8cuda_cub4core6detail5shmemE+24];
	ld.shared.u64 	%rd49, [_ZN6thrust24THRUST_300001_SM_1000_NS8cuda_cub4core6detail5shmemE+32];
	abs.f64 	%fd59, %fd351;
	abs.f64 	%fd60, %fd58;
	setp.lt.f64 	%p193, %fd59, %fd60;
	mov.u64 	%rd305, %rd49;
	mov.f64 	%fd305, %fd58;
	@%p193 bra 	$L__BB7_52;
	setp.lt.f64 	%p194, %fd60, %fd59;
	mov.u64 	%rd305, %rd355;
	mov.f64 	%fd305, %fd351;
	@%p194 bra 	$L__BB7_52;
	setp.lt.s64 	%p195, %rd355, %rd49;
	min.s64 	%rd305, %rd355, %rd49;
	selp.f64 	%fd305, %fd351, %fd58, %p195;
$L__BB7_52:
	ld.shared.f64 	%fd63, [_ZN6thrust24THRUST_300001_SM_1000_NS8cuda_cub4core6detail5shmemE+40];
	ld.shared.u64 	%rd52, [_ZN6thrust24THRUST_300001_SM_1000_NS8cuda_cub4core6detail5shmemE+48];
	abs.f64 	%fd64, %fd305;
	abs.f64 	%fd65, %fd63;
	setp.lt.f64 	%p196, %fd64, %fd65;
	mov.u64 	%rd306, %rd52;
	mov.f64 	%fd306, %fd63;
	@%p196 bra 	$L__BB7_55;
	setp.lt.f64 	%p197, %fd65, %fd64;
	mov.u64 	%rd306, %rd305;
	mov.f64 	%fd306, %fd305;
	@%p197 bra 	$L__BB7_55;
	setp.lt.s64 	%p198, %rd305, %rd52;
	min.s64 	%rd306, %rd305, %rd52;
	selp.f64 	%fd306, %fd305, %fd63, %p198;
$L__BB7_55:
	ld.shared.f64 	%fd68, [_ZN6thrust24THRUST_300001_SM_1000_NS8cuda_cub4core6detail5shmemE+56];
	ld.shared.u64 	%rd55, [_ZN6thrust24THRUST_300001_SM_1000_NS8cuda_cub4core6detail5shmemE+64];
	abs.f64 	%fd69, %fd306;
	abs.f64 	%fd70, %fd68;
	setp.lt.f64 	%p199, %fd69, %fd70;
	mov.u64 	%rd307, %rd55;
	mov.f64 	%fd307, %fd68;
	@%p199 bra 	$L__BB7_58;
	setp.lt.f64 	%p200, %fd70, %fd69;
	mov.u64 	%rd307, %rd306;
	mov.f64 	%fd307, %fd306;
	@%p200 bra 	$L__BB7_58;
	setp.lt.s64 	%p201, %rd306, %rd55;
	min.s64 	%rd307, %rd306, %rd55;
	selp.f64 	%fd307, %fd306, %fd68, %p201;
$L__BB7_58:
	ld.shared.f64 	%fd73, [_ZN6thrust24THRUST_300001_SM_1000_NS8cuda_cub4core6detail5shmemE+72];
	ld.shared.u64 	%rd58, [_ZN6thrust24THRUST_300001_SM_1000_NS8cuda_cub4core6detail5shmemE+80];
	abs.f64 	%fd74, %fd307;
	abs.f64 	%fd75, %fd73;
	setp.lt.f64 	%p202, %fd74, %fd75;
	mov.u64 	%rd308, %rd58;
	mov.f64 	%fd308, %fd73;
	@%p202 bra 	$L__BB7_61;
	setp.lt.f64 	%p203, %fd75, %fd74;
	mov.u64 	%rd308, %rd307;
	mov.f64 	%fd308, %fd307;
	@%p203 bra 	$L__BB7_61;
	setp.lt.s64 	%p204, %rd307, %rd58;
	min.s64 	%rd308, %rd307, %rd58;
	selp.f64 	%fd308, %fd307, %fd73, %p204;
$L__BB7_61:
	ld.shared.f64 	%fd78, [_ZN6thrust24THRUST_300001_SM_1000_NS8cuda_cub4core6detail5shmemE+88];
	ld.shared.u64 	%rd61, [_ZN6thrust24THRUST_300001_SM_1000_NS8cuda_cub4core6detail5shmemE+96];
	abs.f64 	%fd79, %fd308;
	abs.f64 	%fd80, %fd78;
	setp.lt.f64 	%p205, %fd79, %fd80;
	mov.u64 	%rd309, %rd61;
	mov.f64 	%fd309, %fd78;
	@%p205 bra 	$L__BB7_64;
	setp.lt.f64 	%p206, %fd80, %fd79;
	mov.u64 	%rd309, %rd308;
	mov.f64 	%fd309, %fd308;
	@%p206 bra 	$L__BB7_64;
	setp.lt.s64 	%p207, %rd308, %rd61;
	min.s64 	%rd309, %rd308, %rd61;
	selp.f64 	%fd309, %fd308, %fd78, %p207;
$L__BB7_64:
	ld.shared.f64 	%fd83, [_ZN6thrust24THRUST_300001_SM_1000_NS8cuda_cub4core6detail5shmemE+104];
	ld.shared.u64 	%rd64, [_ZN6thrust24THRUST_300001_SM_1000_NS8cuda_cub4core6detail5shmemE+112];
	abs.f64 	%fd84, %fd309;
	abs.f64 	%fd85, %fd83;
	setp.lt.f64 	%p208, %fd84, %fd85;
	mov.u64 	%rd310, %rd64;
	mov.f64 	%fd310, %fd83;
	@%p208 bra 	$L__BB7_67;
	setp.lt.f64 	%p209, %fd85, %fd84;
	mov.u64 	%rd310, %rd309;
	mov.f64 	%fd310, %fd309;
	@%p209 bra 	$L__BB7_67;
	setp.lt.s64 	%p210, %rd309, %rd64;
	min.s64 	%rd310, %rd309, %rd64;
	selp.f64 	%fd310, %fd309, %fd83, %p210;
$L__BB7_67:
	ld.shared.f64 	%fd88, [_ZN6thrust24THRUST_300001_SM_1000_NS8cuda_cub4core6detail5shmemE+120];
	ld.shared.u64 	%rd67, [_ZN6thrust24THRUST_300001_SM_1000_NS8cuda_cub4core6detail5shmemE+128];
	abs.f64 	%fd89, %fd310;
	abs.f64 	%fd90, %fd88;
	setp.lt.f64 	%p211, %fd89, %fd90;
	mov.u64 	%rd355, %rd67;
	mov.f64 	%fd351, %fd88;
	@%p211 bra 	$L__BB7_208;
	setp.lt.f64 	%p212, %fd90, %fd89;
	mov.u64 	%rd355, %rd310;
	mov.f64 	%fd351, %fd310;
	@%p212 bra 	$L__BB7_208;
	setp.lt.s64 	%p213, %rd310, %rd67;
	min.s64 	%rd355, %rd310, %rd67;
	selp.f64 	%fd351, %fd310, %fd88, %p213;
	bra.uni 	$L__BB7_208;
$L__BB7_70:
	// begin inline asm
	mov.u32 %r171, %laneid;
	// end inline asm
	and.b32  	%r192, %r4, 992;
	add.s32 	%r193, %r192, 32;
	setp.gt.s32 	%p120, %r193, %r3;
	not.b32 	%r194, %r192;
	add.s32 	%r195, %r3, %r194;
	selp.b32 	%r190, %r195, 31, %p120;
	mov.b64 	%rd263, %fd298;
	mov.b64 	{%r173, %r178}, %rd263;
	mov.b32 	%r189, 1;
	mov.b32 	%r191, -1;
	// begin inline asm
	shfl.sync.down.b32 %r172, %r173, %r189, %r190, %r191;
	// end inline asm
	// begin inline asm
	shfl.sync.down.b32 %r177, %r178, %r189, %r190, %r191;
	// end inline asm
	mov.b64 	%rd264, {%r172, %r177};
	mov.b64 	%fd92, %rd264;
	mov.b64 	{%r183, %r188}, %rd298;
	// begin inline asm
	shfl.sync.down.b32 %r182, %r183, %r189, %r190, %r191;
	// end inline asm
	// begin inline asm
	shfl.sync.down.b32 %r187, %r188, %r189, %r190, %r191;
	// end inline asm
	mov.b64 	%rd69, {%r182, %r187};
	setp.ge.s32 	%p121, %r171, %r190;
	mov.u64 	%rd311, %rd298;
	mov.f64 	%fd311, %fd298;
	@%p121 bra 	$L__BB7_74;
	abs.f64 	%fd93, %fd298;
	abs.f64 	%fd94, %fd92;
	setp.lt.f64 	%p122, %fd93, %fd94;
	mov.u64 	%rd311, %rd69;
	mov.f64 	%fd311, %fd92;
	@%p122 bra 	$L__BB7_74;
	setp.lt.f64 	%p123, %fd94, %fd93;
	mov.u64 	%rd311, %rd298;
	mov.f64 	%fd311, %fd298;
	@%p123 bra 	$L__BB7_74;
	setp.lt.s64 	%p124, %rd298, %rd69;
	min.s64 	%rd311, %rd298, %rd69;
	selp.f64 	%fd311, %fd298, %fd92, %p124;
$L__BB7_74:
	mov.b64 	%rd265, %fd311;
	mov.b64 	{%r197, %r202}, %rd265;
	mov.b32 	%r213, 2;
	mov.b32 	%r215, -1;
	// begin inline asm
	shfl.sync.down.b32 %r196, %r197, %r213, %r190, %r215;
	// end inline asm
	// begin inline asm
	shfl.sync.down.b32 %r201, %r202, %r213, %r190, %r215;
	// end inline asm
	mov.b64 	%rd266, {%r196, %r201};
	mov.b64 	%fd97, %rd266;
	mov.b64 	{%r207, %r212}, %rd311;
	// begin inline asm
	shfl.sync.down.b32 %r206, %r207, %r213, %r190, %r215;
	// end inline asm
	// begin inline asm
	shfl.sync.down.b32 %r211, %r212, %r213, %r190, %r215;
	// end inline asm
	mov.b64 	%rd72, {%r206, %r211};
	add.s32 	%r216, %r171, 2;
	setp.gt.s32 	%p125, %r216, %r190;
	mov.u64 	%rd312, %rd311;
	mov.f64 	%fd312, %fd311;
	@%p125 bra 	$L__BB7_78;
	abs.f64 	%fd98, %fd311;
	abs.f64 	%fd99, %fd97;
	setp.lt.f64 	%p126, %fd98, %fd99;
	mov.u64 	%rd312, %rd72;
	mov.f64 	%fd312, %fd97;
	@%p126 bra 	$L__BB7_78;
	setp.lt.f64 	%p127, %fd99, %fd98;
	mov.u64 	%rd312, %rd311;
	mov.f64 	%fd312, %fd311;
	@%p127 bra 	$L__BB7_78;
	setp.lt.s64 	%p128, %rd311, %rd72;
	min.s64 	%rd312, %rd311, %rd72;
	selp.f64 	%fd312, %fd311, %fd97, %p128;
$L__BB7_78:
	mov.b64 	%rd267, %fd312;
	mov.b64 	{%r218, %r223}, %rd267;
	mov.b32 	%r234, 4;
	mov.b32 	%r236, -1;
	// begin inline asm
	shfl.sync.down.b32 %r217, %r218, %r234, %r190, %r236;
	// end inline asm
	// begin inline asm
	shfl.sync.down.b32 %r222, %r223, %r234, %r190, %r236;
	// end inline asm
	mov.b64 	%rd268, {%r217, %r222};
	mov.b64 	%fd102, %rd268;
	mov.b64 	{%r228, %r233}, %rd312;
	// begin inline asm
	shfl.sync.down.b32 %r227, %r228, %r234, %r190, %r236;
	// end inline asm
	// begin inline asm
	shfl.sync.down.b32 %r232, %r233, %r234, %r190, %r236;
	// end inline asm
	mov.b64 	%rd75, {%r227, %r232};
	add.s32 	%r237, %r171, 4;
	setp.gt.s32 	%p129, %r237, %r190;
	mov.u64 	%rd313, %rd312;
	mov.f64 	%fd313, %fd312;
	@%p129 bra 	$L__BB7_82;
	abs.f64 	%fd103, %fd312;
	abs.f64 	%fd104, %fd102;
	setp.lt.f64 	%p130, %fd103, %fd104;
	mov.u64 	%rd313, %rd75;
	mov.f64 	%fd313, %fd102;
	@%p130 bra 	$L__BB7_82;
	setp.lt.f64 	%p131, %fd104, %fd103;
	mov.u64 	%rd313, %rd312;
	mov.f64 	%fd313, %fd312;
	@%p131 bra 	$L__BB7_82;
	setp.lt.s64 	%p132, %rd312, %rd75;
	min.s64 	%rd313, %rd312, %rd75;
	selp.f64 	%fd313, %fd312, %fd102, %p132;
$L__BB7_82:
	mov.b64 	%rd269, %fd313;
	mov.b64 	{%r239, %r244}, %rd269;
	mov.b32 	%r255, 8;
	mov.b32 	%r257, -1;
	// begin inline asm
	shfl.sync.down.b32 %r238, %r239, %r255, %r190, %r257;
	// end inline asm
	// begin inline asm
	shfl.sync.down.b32 %r243, %r244, %r255, %r190, %r257;
	// end inline asm
	mov.b64 	%rd270, {%r238, %r243};
	mov.b64 	%fd107, %rd270;
	mov.b64 	{%r249, %r254}, %rd313;
	// begin inline asm
	shfl.sync.down.b32 %r248, %r249, %r255, %r190, %r257;
	// end inline asm
	// begin inline asm
	shfl.sync.down.b32 %r253, %r254, %r255, %r190, %r257;
	// end inline asm
	mov.b64 	%rd78, {%r248, %r253};
	add.s32 	%r258, %r171, 8;
	setp.gt.s32 	%p133, %r258, %r190;
	mov.u64 	%rd314, %rd313;
	mov.f64 	%fd314, %fd313;
	@%p133 bra 	$L__BB7_86;
	abs.f64 	%fd108, %fd313;
	abs.f64 	%fd109, %fd107;
	setp.lt.f64 	%p134, %fd108, %fd109;
	mov.u64 	%rd314, %rd78;
	mov.f64 	%fd314, %fd107;
	@%p134 bra 	$L__BB7_86;
	setp.lt.f64 	%p135, %fd109, %fd108;
	mov.u64 	%rd314, %rd313;
	mov.f64 	%fd314, %fd313;
	@%p135 bra 	$L__BB7_86;
	setp.lt.s64 	%p136, %rd313, %rd78;
	min.s64 	%rd314, %rd313, %rd78;
	selp.f64 	%fd314, %fd313, %fd107, %p136;
$L__BB7_86:
	mov.b64 	%rd271, %fd314;
	mov.b64 	{%r260, %r265}, %rd271;
	mov.b32 	%r276, 16;
	mov.b32 	%r278, -1;
	// begin inline asm
	shfl.sync.down.b32 %r259, %r260, %r276, %r190, %r278;
	// end inline asm
	// begin inline asm
	shfl.sync.down.b32 %r264, %r265, %r276, %r190, %r278;
	// end inline asm
	mov.b64 	%rd272, {%r259, %r264};
	mov.b64 	%fd112, %rd272;
	mov.b64 	{%r270, %r275}, %rd314;
	// begin inline asm
	shfl.sync.down.b32 %r269, %r270, %r276, %r190, %r278;
	// end inline asm
	// begin inline asm
	shfl.sync.down.b32 %r274, %r275, %r276, %r190, %r278;
	// end inline asm
	mov.b64 	%rd81, {%r269, %r274};
	add.s32 	%r279, %r171, 16;
	setp.gt.s32 	%p137, %r279, %r190;
	mov.u64 	%rd355, %rd314;
	mov.f64 	%fd351, %fd314;
	@%p137 bra 	$L__BB7_90;
	abs.f64 	%fd113, %fd314;
	abs.f64 	%fd114, %fd112;
	setp.lt.f64 	%p138, %fd113, %fd114;
	mov.u64 	%rd355, %rd81;
	mov.f64 	%fd351, %fd112;
	@%p138 bra 	$L__BB7_90;
	setp.lt.f64 	%p139, %fd114, %fd113;
	mov.u64 	%rd355, %rd314;
	mov.f64 	%fd351, %fd314;
	@%p139 bra 	$L__BB7_90;
	setp.lt.s64 	%p140, %rd314, %rd81;
	min.s64 	%rd355, %rd314, %rd81;
	selp.f64 	%fd351, %fd314, %fd112, %p140;
$L__BB7_90:
	setp.ne.s32 	%p141, %r171, 0;
	@%p141 bra 	$L__BB7_92;
	shr.u32 	%r280, %r4, 1;
	and.b32  	%r281, %r280, 496;
	mov.u32 	%r282, _ZN6thrust24THRUST_300001_SM_1000_NS8cuda_cub4core6detail5shmemE;
	add.s32 	%r283, %r282, %r281;
	st.shared.f64 	[%r283+8], %fd351;
	st.shared.u64 	[%r283+16], %rd355;
$L__BB7_92:
	bar.sync 	0;
	setp.ne.s32 	%p142, %r4, 0;
	@%p142 bra 	$L__BB7_208;
	setp.lt.s32 	%p143, %r3, 33;
	mov.f64 	%fd316, %fd351;
	mov.u64 	%rd316, %rd355;
	@%p143 bra 	$L__BB7_97;
	ld.shared.f64 	%fd117, [_ZN6thrust24THRUST_300001_SM_1000_NS8cuda_cub4core6detail5shmemE+24];
	ld.shared.u64 	%rd84, [_ZN6thrust24THRUST_300001_SM_1000_NS8cuda_cub4core6detail5shmemE+32];
	abs.f64 	%fd118, %fd351;
	abs.f64 	%fd119, %fd117;
	setp.lt.f64 	%p144, %fd118, %fd119;
	mov.f64 	%fd316, %fd117;
	mov.u64 	%rd316, %rd84;
	@%p144 bra 	$L__BB7_97;
	setp.lt.f64 	%p145, %fd119, %fd118;
	mov.f64 	%fd316, %fd351;
	mov.u64 	%rd316, %rd355;
	@%p145 bra 	$L__BB7_97;
	setp.lt.s64 	%p146, %rd355, %rd84;
	selp.f64 	%fd316, %fd351, %fd117, %p146;
	min.s64 	%rd316, %rd355, %rd84;
$L__BB7_97:
	setp.lt.s32 	%p147, %r3, 65;
	mov.f64 	%fd317, %fd316;
	mov.u64 	%rd317, %rd316;
	@%p147 bra 	$L__BB7_101;
	ld.shared.f64 	%fd122, [_ZN6thrust24THRUST_300001_SM_1000_NS8cuda_cub4core6detail5shmemE+40];
	ld.shared.u64 	%rd87, [_ZN6thrust24THRUST_300001_SM_1000_NS8cuda_cub4core6detail5shmemE+48];
	abs.f64 	%fd123, %fd316;
	abs.f64 	%fd124, %fd122;
	setp.lt.f64 	%p148, %fd123, %fd124;
	mov.f64 	%fd317, %fd122;
	mov.u64 	%rd317, %rd87;
	@%p148 bra 	$L__BB7_101;
	setp.lt.f64 	%p149, %fd124, %fd123;
	mov.f64 	%fd317, %fd316;
	mov.u64 	%rd317, %rd316;
	@%p149 bra 	$L__BB7_101;
	setp.lt.s64 	%p150, %rd316, %rd87;
	selp.f64 	%fd317, %fd316, %fd122, %p150;
	min.s64 	%rd317, %rd316, %rd87;
$L__BB7_101:
	setp.lt.s32 	%p151, %r3, 97;
	mov.f64 	%fd318, %fd317;
	mov.u64 	%rd318, %rd317;
	@%p151 bra 	$L__BB7_105;
	ld.shared.f64 	%fd127, [_ZN6thrust24THRUST_300001_SM_1000_NS8cuda_cub4core6detail5shmemE+56];
	ld.shared.u64 	%rd90, [_ZN6thrust24THRUST_300001_SM_1000_NS8cuda_cub4core6detail5shmemE+64];
	abs.f64 	%fd128, %fd317;
	abs.f64 	%fd129, %fd127;
	setp.lt.f64 	%p152, %fd128, %fd129;
	mov.f64 	%fd318, %fd127;
	mov.u64 	%rd318, %rd90;
	@%p152 bra 	$L__BB7_105;
	setp.lt.f64 	%p153, %fd129, %fd128;
	mov.f64 	%fd318, %fd317;
	mov.u64 	%rd318, %rd317;
	@%p153 bra 	$L__BB7_105;
	setp.lt.s64 	%p154, %rd317, %rd90;
	selp.f64 	%fd318, %fd317, %fd127, %p154;
	min.s64 	%rd318, %rd317, %rd90;
$L__BB7_105:
	setp.lt.s32 	%p155, %r3, 129;
	mov.f64 	%fd319, %fd318;
	mov.u64 	%rd319, %rd318;
	@%p155 bra 	$L__BB7_109;
	ld.shared.f64 	%fd132, [_ZN6thrust24THRUST_300001_SM_1000_NS8cuda_cub4core6detail5shmemE+72];
	ld.shared.u64 	%rd93, [_ZN6thrust24THRUST_300001_SM_1000_NS8cuda_cub4core6detail5shmemE+80];
	abs.f64 	%fd133, %fd318;
	abs.f64 	%fd134, %fd132;
	setp.lt.f64 	%p156, %fd133, %fd134;
	mov.f64 	%fd319, %fd132;
	mov.u64 	%rd319, %rd93;
	@%p156 bra 	$L__BB7_109;
	setp.lt.f64 	%p157, %fd134, %fd133;
	mov.f64 	%fd319, %fd318;
	mov.u64 	%rd319, %rd318;
	@%p157 bra 	$L__BB7_109;
	setp.lt.s64 	%p158, %rd318, %rd93;
	selp.f64 	%fd319, %fd318, %fd132, %p158;
	min.s64 	%rd319, %rd318, %rd93;
$L__BB7_109:
	setp.lt.s32 	%p159, %r3, 161;
	mov.f64 	%fd320, %fd319;
	mov.u64 	%rd320, %rd319;
	@%p159 bra 	$L__BB7_113;
	ld.shared.f64 	%fd137, [_ZN6thrust24THRUST_300001_SM_1000_NS8cuda_cub4core6detail5shmemE+88];
	ld.shared.u64 	%rd96, [_ZN6thrust24THRUST_300001_SM_1000_NS8cuda_cub4core6detail5shmemE+96];
	abs.f64 	%fd138, %fd319;
	abs.f64 	%fd139, %fd137;
	setp.lt.f64 	%p160, %fd138, %fd139;
	mov.f64 	%fd320, %fd137;
	mov.u64 	%rd320, %rd96;
	@%p160 bra 	$L__BB7_113;
	setp.lt.f64 	%p161, %fd139, %fd138;
	mov.f64 	%fd320, %fd319;
	mov.u64 	%rd320, %rd319;
	@%p161 bra 	$L__BB7_113;
	setp.lt.s64 	%p162, %rd319, %rd96;
	selp.f64 	%fd320, %fd319, %fd137, %p162;
	min.s64 	%rd320, %rd319, %rd96;
$L__BB7_113:
	setp.lt.s32 	%p163, %r3, 193;
	mov.f64 	%fd321, %fd320;
	mov.u64 	%rd321, %rd320;
	@%p163 bra 	$L__BB7_117;
	ld.shared.f64 	%fd142, [_ZN6thrust24THRUST_300001_SM_1000_NS8cuda_cub4core6detail5shmemE+104];
	ld.shared.u64 	%rd99, [_ZN6thrust24THRUST_300001_SM_1000_NS8cuda_cub4core6detail5shmemE+112];
	abs.f64 	%fd143, %fd320;
	abs.f64 	%fd144, %fd142;
	setp.lt.f64 	%p164, %fd143, %fd144;
	mov.f64 	%fd321, %fd142;
	mov.u64 	%rd321, %rd99;
	@%p164 bra 	$L__BB7_117;
	setp.lt.f64 	%p165, %fd144, %fd143;
	mov.f64 	%fd321, %fd320;
	mov.u64 	%rd321, %rd320;
	@%p165 bra 	$L__BB7_117;
	setp.lt.s64 	%p166, %rd320, %rd99;
	selp.f64 	%fd321, %fd320, %fd142, %p166;
	min.s64 	%rd321, %rd320, %rd99;
$L__BB7_117:
	setp.lt.s32 	%p167, %r3, 225;
	mov.u64 	%rd355, %rd321;
	mov.f64 	%fd351, %fd321;
	@%p167 bra 	$L__BB7_208;
	ld.shared.f64 	%fd147, [_ZN6thrust24THRUST_300001_SM_1000_NS8cuda_cub4core6detail5shmemE+120];
	ld.shared.u64 	%rd102, [_ZN6thrust24THRUST_300001_SM_1000_NS8cuda_cub4core6detail5shmemE+128];
	abs.f64 	%fd148, %fd321;
	abs.f64 	%fd149, %fd147;
	setp.lt.f64 	%p168, %fd148, %fd149;
	mov.u64 	%rd355, %rd102;
	mov.f64 	%fd351, %fd147;
	@%p168 bra 	$L__BB7_208;
	setp.lt.f64 	%p169, %fd149, %fd148;
	mov.u64 	%rd355, %rd321;
	mov.f64 	%fd351, %fd321;
	@%p169 bra 	$L__BB7_208;
	setp.lt.s64 	%p170, %rd321, %rd102;
	selp.f64 	%fd351, %fd321, %fd147, %p170;
	min.s64 	%rd355, %rd321, %rd102;
	bra.uni 	$L__BB7_208;
$L__BB7_121:
	mov.u32 	%r20, %tid.x;
	add.s64 	%rd104, %rd196, %rd4;
	cvt.u64.u32 	%rd105, %r20;
	add.s64 	%rd201, %rd105, %rd4;
	cvta.to.global.u64 	%rd202, %rd195;
	shl.b64 	%rd203, %rd201, 3;
	add.s64 	%rd204, %rd202, %rd203;
	ld.global.f64 	%fd274, [%rd204];
	add.s32 	%r36, %r20, 256;
	cvt.u64.u32 	%rd205, %r36;
	ld.global.f64 	%fd275, [%rd204+2048];
	add.s32 	%r37, %r20, 512;
	cvt.u64.u32 	%rd206, %r37;
	ld.global.f64 	%fd276, [%rd204+4096];
	add.s32 	%r38, %r20, 768;
	cvt.u64.u32 	%rd207, %r38;
	ld.global.f64 	%fd277, [%rd204+6144];
	or.b32  	%r39, %r20, 1024;
	cvt.u64.u32 	%rd106, %r39;
	add.s64 	%rd343, %rd104, %rd106;
	ld.global.f64 	%fd339, [%rd204+8192];
	abs.f64 	%fd278, %fd274;
	abs.f64 	%fd279, %fd275;
	setp.geu.f64 	%p2, %fd278, %fd279;
	selp.f64 	%fd280, %fd274, %fd275, %p2;
	selp.b64 	%rd208, %rd105, %rd205, %p2;
	abs.f64 	%fd281, %fd280;
	abs.f64 	%fd282, %fd276;
	setp.geu.f64 	%p3, %fd281, %fd282;
	selp.f64 	%fd283, %fd280, %fd276, %p3;
	selp.b64 	%rd209, %rd208, %rd206, %p3;
	abs.f64 	%fd284, %fd283;
	abs.f64 	%fd285, %fd277;
	setp.geu.f64 	%p4, %fd284, %fd285;
	selp.f64 	%fd152, %fd283, %fd277, %p4;
	selp.b64 	%rd108, %rd209, %rd207, %p4;
	abs.f64 	%fd153, %fd152;
	abs.f64 	%fd154, %fd339;
	setp.lt.f64 	%p5, %fd153, %fd154;
	@%p5 bra 	$L__BB7_123;
	setp.lt.f64 	%p6, %fd154, %fd153;
	setp.lt.u64 	%p7, %rd108, %rd106;
	or.pred  	%p8, %p6, %p7;
	selp.f64 	%fd339, %fd152, %fd339, %p8;
	add.s64 	%rd212, %rd104, %rd108;
	selp.b64 	%rd343, %rd212, %rd343, %p8;
$L__BB7_123:
	setp.le.u64 	%p9, %rd198, %rd5;
	@%p9 bra 	$L__BB7_164;
	setp.ne.s32 	%p10, %r20, 0;
	@%p10 bra 	$L__BB7_126;
	atom.global.add.u64 	%rd213, [%rd1+8], 1280;
	add.s64 	%rd214, %rd213, %rd5;
	st.shared.u64 	[_ZN6thrust24THRUST_300001_SM_1000_NS8cuda_cub4core6detail5shmemE+152], %rd214;
$L__BB7_126:
	bar.sync 	0;
	ld.shared.u64 	%rd331, [_ZN6thrust24THRUST_300001_SM_1000_NS8cuda_cub4core6detail5shmemE+152];
	add.s64 	%rd215, %rd331, 1280;
	setp.gt.s64 	%p11, %rd215, %rd198;
	@%p11 bra 	$L__BB7_141;
	mov.f64 	%fd323, %fd339;
	mov.u64 	%rd324, %rd343;
$L__BB7_128:
	add.s64 	%rd216, %rd331, %rd105;
	cvta.to.global.u64 	%rd217, %rd195;
	shl.b64 	%rd218, %rd216, 3;
	add.s64 	%rd219, %rd217, %rd218;
	add.s64 	%rd325, %rd216, %rd196;
	ld.global.f64 	%fd324, [%rd219];
	add.s64 	%rd326, %rd325, 256;
	ld.global.f64 	%fd325, [%rd219+2048];
	add.s64 	%rd327, %rd325, 512;
	ld.global.f64 	%fd326, [%rd219+4096];
	add.s64 	%rd328, %rd325, 768;
	ld.global.f64 	%fd327, [%rd219+6144];
	add.s64 	%rd343, %rd325, 1024;
	ld.global.f64 	%fd339, [%rd219+8192];
	abs.f64 	%fd163, %fd323;
	abs.f64 	%fd164, %fd324;
	setp.lt.f64 	%p12, %fd163, %fd164;
	@%p12 bra 	$L__BB7_130;
	setp.lt.f64 	%p13, %fd164, %fd163;
	setp.lt.s64 	%p14, %rd324, %rd325;
	or.pred  	%p15, %p13, %p14;
	selp.f64 	%fd324, %fd323, %fd324, %p15;
	selp.b64 	%rd325, %rd324, %rd325, %p15;
$L__BB7_130:
	abs.f64 	%fd167, %fd324;
	abs.f64 	%fd168, %fd325;
	setp.lt.f64 	%p16, %fd167, %fd168;
	@%p16 bra 	$L__BB7_132;
	setp.lt.f64 	%p17, %fd168, %fd167;
	setp.lt.s64 	%p18, %rd325, %rd326;
	or.pred  	%p19, %p17, %p18;
	selp.f64 	%fd325, %fd324, %fd325, %p19;
	selp.b64 	%rd326, %rd325, %rd326, %p19;
$L__BB7_132:
	abs.f64 	%fd171, %fd325;
	abs.f64 	%fd172, %fd326;
	setp.lt.f64 	%p20, %fd171, %fd172;
	@%p20 bra 	$L__BB7_134;
	setp.lt.f64 	%p21, %fd172, %fd171;
	setp.lt.s64 	%p22, %rd326, %rd327;
	or.pred  	%p23, %p21, %p22;
	selp.f64 	%fd326, %fd325, %fd326, %p23;
	selp.b64 	%rd327, %rd326, %rd327, %p23;
$L__BB7_134:
	abs.f64 	%fd175, %fd326;
	abs.f64 	%fd176, %fd327;
	setp.lt.f64 	%p24, %fd175, %fd176;
	@%p24 bra 	$L__BB7_136;
	setp.lt.f64 	%p25, %fd176, %fd175;
	setp.lt.s64 	%p26, %rd327, %rd328;
	or.pred  	%p27, %p25, %p26;
	selp.f64 	%fd327, %fd326, %fd327, %p27;
	selp.b64 	%rd328, %rd327, %rd328, %p27;
$L__BB7_136:
	abs.f64 	%fd179, %fd327;
	abs.f64 	%fd180, %fd339;
	setp.lt.f64 	%p28, %fd179, %fd180;
	@%p28 bra 	$L__BB7_138;
	setp.lt.f64 	%p29, %fd180, %fd179;
	setp.lt.s64 	%p30, %rd328, %rd343;
	or.pred  	%p31, %p29, %p30;
	selp.f64 	%fd339, %fd327, %fd339, %p31;
	selp.b64 	%rd343, %rd328, %rd343, %p31;
$L__BB7_138:
	setp.ne.s32 	%p32, %r20, 0;
	bar.sync 	0;
	@%p32 bra 	$L__BB7_140;
	atom.global.add.u64 	%rd220, [%rd1+8], 1280;
	add.s64 	%rd221, %rd220, %rd5;
	st.shared.u64 	[_ZN6thrust24THRUST_300001_SM_1000_NS8cuda_cub4core6detail5shmemE+152], %rd221;
$L__BB7_140:
	bar.sync 	0;
	ld.shared.u64 	%rd331, [_ZN6thrust24THRUST_300001_SM_1000_NS8cuda_cub4core6detail5shmemE+152];
	add.s64 	%rd222, %rd331, 1280;
	setp.le.s64 	%p33, %rd222, %rd198;
	mov.f64 	%fd323, %fd339;
	mov.u64 	%rd324, %rd343;
	@%p33 bra 	$L__BB7_128;
$L__BB7_141:
	setp.le.s64 	%p34, %rd198, %rd331;
	@%p34 bra 	$L__BB7_164;
	cvt.u32.u64 	%r40, %rd331;
	cvt.u32.u64 	%r41, %rd198;
	sub.s32 	%r21, %r41, %r40;
	setp.ge.s32 	%p35, %r20, %r21;
	@%p35 bra 	$L__BB7_164;
	cvta.to.global.u64 	%rd132, %rd195;
	not.b32 	%r43, %r20;
	add.s32 	%r44, %r43, %r41;
	sub.s32 	%r22, %r44, %r40;
	and.b32  	%r46, %r22, 768;
	setp.eq.s32 	%p36, %r46, 768;
	mov.u32 	%r397, %r20;
	@%p36 bra 	$L__BB7_149;
	add.s64 	%rd224, %rd331, %rd105;
	add.s64 	%rd333, %rd224, %rd196;
	shl.b64 	%rd225, %rd224, 3;
	add.s64 	%rd332, %rd132, %rd225;
	shr.u32 	%r47, %r22, 8;
	add.s32 	%r48, %r47, 1;
	and.b32  	%r49, %r48, 3;
	neg.s32 	%r395, %r49;
	mov.u32 	%r397, %r20;
$L__BB7_145:
	.pragma "nounroll";
	mov.u64 	%rd137, %rd343;
	mov.f64 	%fd184, %fd339;
	ld.global.f64 	%fd185, [%rd332];
	abs.f64 	%fd186, %fd184;
	abs.f64 	%fd187, %fd185;
	setp.lt.f64 	%p37, %fd186, %fd187;
	mov.f64 	%fd339, %fd185;
	mov.u64 	%rd343, %rd333;
	@%p37 bra 	$L__BB7_148;
	setp.lt.f64 	%p38, %fd187, %fd186;
	mov.f64 	%fd339, %fd184;
	mov.u64 	%rd343, %rd137;
	@%p38 bra 	$L__BB7_148;
	setp.lt.s64 	%p39, %rd137, %rd333;
	selp.f64 	%fd339, %fd184, %fd185, %p39;
	min.s64 	%rd343, %rd137, %rd333;
$L__BB7_148:
	add.s32 	%r397, %r397, 256;
	add.s64 	%rd333, %rd333, 256;
	add.s64 	%rd332, %rd332, 2048;
	add.s32 	%r395, %r395, 1;
	setp.ne.s32 	%p40, %r395, 0;
	@%p40 bra 	$L__BB7_145;
$L__BB7_149:
	setp.lt.u32 	%p41, %r22, 768;
	@%p41 bra 	$L__BB7_164;
	add.s32 	%r398, %r397, 512;
$L__BB7_151:
	mov.u32 	%r30, %r398;
	add.s32 	%r50, %r30, -512;
	cvt.u64.u32 	%rd226, %r50;
	add.s64 	%rd227, %rd331, %rd226;
	shl.b64 	%rd228, %rd227, 3;
	add.s64 	%rd145, %rd132, %rd228;
	add.s64 	%rd146, %rd227, %rd196;
	ld.global.f64 	%fd193, [%rd145];
	abs.f64 	%fd194, %fd339;
	abs.f64 	%fd195, %fd193;
	setp.lt.f64 	%p42, %fd194, %fd195;
	mov.f64 	%fd335, %fd193;
	mov.u64 	%rd339, %rd146;
	@%p42 bra 	$L__BB7_154;
	setp.lt.f64 	%p43, %fd195, %fd194;
	mov.f64 	%fd335, %fd339;
	mov.u64 	%rd339, %rd343;
	@%p43 bra 	$L__BB7_154;
	setp.lt.s64 	%p44, %rd343, %rd146;
	selp.f64 	%fd335, %fd339, %fd193, %p44;
	min.s64 	%rd339, %rd343, %rd146;
$L__BB7_154:
	add.s32 	%r51, %r30, -256;
	cvt.u64.u32 	%rd229, %r51;
	add.s64 	%rd230, %rd331, %rd229;
	add.s64 	%rd149, %rd230, %rd196;
	ld.global.f64 	%fd198, [%rd145+2048];
	abs.f64 	%fd199, %fd335;
	abs.f64 	%fd200, %fd198;
	setp.lt.f64 	%p45, %fd199, %fd200;
	mov.f64 	%fd336, %fd198;
	mov.u64 	%rd340, %rd149;
	@%p45 bra 	$L__BB7_157;
	setp.lt.f64 	%p46, %fd200, %fd199;
	mov.f64 	%fd336, %fd335;
	mov.u64 	%rd340, %rd339;
	@%p46 bra 	$L__BB7_157;
	setp.lt.s64 	%p47, %rd339, %rd149;
	selp.f64 	%fd336, %fd335, %fd198, %p47;
	min.s64 	%rd340, %rd339, %rd149;
$L__BB7_157:
	cvt.u64.u32 	%rd231, %r30;
	add.s64 	%rd232, %rd331, %rd231;
	add.s64 	%rd152, %rd232, %rd196;
	ld.global.f64 	%fd203, [%rd145+4096];
	abs.f64 	%fd204, %fd336;
	abs.f64 	%fd205, %fd203;
	setp.lt.f64 	%p48, %fd204, %fd205;
	mov.f64 	%fd337, %fd203;
	mov.u64 	%rd341, %rd152;
	@%p48 bra 	$L__BB7_160;
	setp.lt.f64 	%p49, %fd205, %fd204;
	mov.f64 	%fd337, %fd336;
	mov.u64 	%rd341, %rd340;
	@%p49 bra 	$L__BB7_160;
	setp.lt.s64 	%p50, %rd340, %rd152;
	selp.f64 	%fd337, %fd336, %fd203, %p50;
	min.s64 	%rd341, %rd340, %rd152;
$L__BB7_160:
	add.s32 	%r52, %r30, 256;
	cvt.u64.u32 	%rd233, %r52;
	add.s64 	%rd234, %rd331, %rd233;
	add.s64 	%rd155, %rd234, %rd196;
	ld.global.f64 	%fd208, [%rd145+6144];
	abs.f64 	%fd209, %fd337;
	abs.f64 	%fd210, %fd208;
	setp.lt.f64 	%p51, %fd209, %fd210;
	mov.f64 	%fd339, %fd208;
	mov.u64 	%rd343, %rd155;
	@%p51 bra 	$L__BB7_163;
	setp.lt.f64 	%p52, %fd210, %fd209;
	mov.f64 	%fd339, %fd337;
	mov.u64 	%rd343, %rd341;
	@%p52 bra 	$L__BB7_163;
	setp.lt.s64 	%p53, %rd341, %rd155;
	selp.f64 	%fd339, %fd337, %fd208, %p53;
	min.s64 	%rd343, %rd341, %rd155;
$L__BB7_163:
	add.s32 	%r398, %r30, 1024;
	add.s32 	%r53, %r30, 512;
	setp.lt.s32 	%p54, %r53, %r21;
	@%p54 bra 	$L__BB7_151;
$L__BB7_164:
	// begin inline asm
	mov.u32 %r54, %laneid;
	// end inline asm
	mov.b64 	%rd235, %fd339;
	mov.b64 	{%r56, %r61}, %rd235;
	mov.b32 	%r72, 1;
	mov.b32 	%r73, 31;
	mov.b32 	%r74, -1;
	// begin inline asm
	shfl.sync.down.b32 %r55, %r56, %r72, %r73, %r74;
	// end inline asm
	// begin inline asm
	shfl.sync.down.b32 %r60, %r61, %r72, %r73, %r74;
	// end inline asm
	mov.b64 	%rd236, {%r55, %r60};
	mov.b64 	%fd214, %rd236;
	mov.b64 	{%r66, %r71}, %rd343;
	// begin inline asm
	shfl.sync.down.b32 %r65, %r66, %r72, %r73, %r74;
	// end inline asm
	// begin inline asm
	shfl.sync.down.b32 %r70, %r71, %r72, %r73, %r74;
	// end inline asm
	mov.b64 	%rd159, {%r65, %r70};
	setp.gt.s32 	%p55, %r54, 30;
	mov.f64 	%fd340, %fd339;
	mov.u64 	%rd344, %rd343;
	@%p55 bra 	$L__BB7_168;
	abs.f64 	%fd215, %fd339;
	abs.f64 	%fd216, %fd214;
	setp.lt.f64 	%p56, %fd215, %fd216;
	mov.f64 	%fd340, %fd214;
	mov.u64 	%rd344, %rd159;
	@%p56 bra 	$L__BB7_168;
	setp.lt.f64 	%p57, %fd216, %fd215;
	mov.f64 	%fd340, %fd339;
	mov.u64 	%rd344, %rd343;
	@%p57 bra 	$L__BB7_168;
	setp.lt.s64 	%p58, %rd343, %rd159;
	selp.f64 	%fd340, %fd339, %fd214, %p58;
	min.s64 	%rd344, %rd343, %rd159;
$L__BB7_168:
	mov.b64 	%rd237, %fd340;
	mov.b64 	{%r76, %r81}, %rd237;
	mov.b32 	%r92, 2;
	mov.b32 	%r93, 31;
	mov.b32 	%r94, -1;
	// begin inline asm
	shfl.sync.down.b32 %r75, %r76, %r92, %r93, %r94;
	// end inline asm
	// begin inline asm
	shfl.sync.down.b32 %r80, %r81, %r92, %r93, %r94;
	// end inline asm
	mov.b64 	%rd238, {%r75, %r80};
	mov.b64 	%fd219, %rd238;
	mov.b64 	{%r86, %r91}, %rd344;
	// begin inline asm
	shfl.sync.down.b32 %r85, %r86, %r92, %r93, %r94;
	// end inline asm
	// begin inline asm
	shfl.sync.down.b32 %r90, %r91, %r92, %r93, %r94;
	// end inline asm
	mov.b64 	%rd162, {%r85, %r90};
	setp.gt.s32 	%p59, %r54, 29;
	mov.f64 	%fd341, %fd340;
	mov.u64 	%rd345, %rd344;
	@%p59 bra 	$L__BB7_172;
	abs.f64 	%fd220, %fd340;
	abs.f64 	%fd221, %fd219;
	setp.lt.f64 	%p60, %fd220, %fd221;
	mov.f64 	%fd341, %fd219;
	mov.u64 	%rd345, %rd162;
	@%p60 bra 	$L__BB7_172;
	setp.lt.f64 	%p61, %fd221, %fd220;
	mov.f64 	%fd341, %fd340;
	mov.u64 	%rd345, %rd344;
	@%p61 bra 	$L__BB7_172;
	setp.lt.s64 	%p62, %rd344, %rd162;
	selp.f64 	%fd341, %fd340, %fd219, %p62;
	min.s64 	%rd345, %rd344, %rd162;
$L__BB7_172:
	mov.b64 	%rd239, %fd341;
	mov.b64 	{%r96, %r101}, %rd239;
	mov.b32 	%r112, 4;
	mov.b32 	%r113, 31;
	mov.b32 	%r114, -1;
	// begin inline asm
	shfl.sync.down.b32 %r95, %r96, %r112, %r113, %r114;
	// end inline asm
	// begin inline asm
	shfl.sync.down.b32 %r100, %r101, %r112, %r113, %r114;
	// end inline asm
	mov.b64 	%rd240, {%r95, %r100};
	mov.b64 	%fd224, %rd240;
	mov.b64 	{%r106, %r111}, %rd345;
	// begin inline asm
	shfl.sync.down.b32 %r105, %r106, %r112, %r113, %r114;
	// end inline asm
	// begin inline asm
	shfl.sync.down.b32 %r110, %r111, %r112, %r113, %r114;
	// end inline asm
	mov.b64 	%rd165, {%r105, %r110};
	setp.gt.s32 	%p63, %r54, 27;
	mov.f64 	%fd342, %fd341;
	mov.u64 	%rd346, %rd345;
	@%p63 bra 	$L__BB7_176;
	abs.f64 	%fd225, %fd341;
	abs.f64 	%fd226, %fd224;
	setp.lt.f64 	%p64, %fd225, %fd226;
	mov.f64 	%fd342, %fd224;
	mov.u64 	%rd346, %rd165;
	@%p64 bra 	$L__BB7_176;
	setp.lt.f64 	%p65, %fd226, %fd225;
	mov.f64 	%fd342, %fd341;
	mov.u64 	%rd346, %rd345;
	@%p65 bra 	$L__BB7_176;
	setp.lt.s64 	%p66, %rd345, %rd165;
	selp.f64 	%fd342, %fd341, %fd224, %p66;
	min.s64 	%rd346, %rd345, %rd165;
$L__BB7_176:
	mov.b64 	%rd241, %fd342;
	mov.b64 	{%r116, %r121}, %rd241;
	mov.b32 	%r132, 8;
	mov.b32 	%r133, 31;
	mov.b32 	%r134, -1;
	// begin inline asm
	shfl.sync.down.b32 %r115, %r116, %r132, %r133, %r134;
	// end inline asm
	// begin inline asm
	shfl.sync.down.b32 %r120, %r121, %r132, %r133, %r134;
	// end inline asm
	mov.b64 	%rd242, {%r115, %r120};
	mov.b64 	%fd229, %rd242;
	mov.b64 	{%r126, %r131}, %rd346;
	// begin inline asm
	shfl.sync.down.b32 %r125, %r126, %r132, %r133, %r134;
	// end inline asm
	// begin inline asm
	shfl.sync.down.b32 %r130, %r131, %r132, %r133, %r134;
	// end inline asm
	mov.b64 	%rd168, {%r125, %r130};
	setp.gt.s32 	%p67, %r54, 23;
	mov.f64 	%fd343, %fd342;
	mov.u64 	%rd347, %rd346;
	@%p67 bra 	$L__BB7_180;
	abs.f64 	%fd230, %fd342;
	abs.f64 	%fd231, %fd229;
	setp.lt.f64 	%p68, %fd230, %fd231;
	mov.f64 	%fd343, %fd229;
	mov.u64 	%rd347, %rd168;
	@%p68 bra 	$L__BB7_180;
	setp.lt.f64 	%p69, %fd231, %fd230;
	mov.f64 	%fd343, %fd342;
	mov.u64 	%rd347, %rd346;
	@%p69 bra 	$L__BB7_180;
	setp.lt.s64 	%p70, %rd346, %rd168;
	selp.f64 	%fd343, %fd342, %fd229, %p70;
	min.s64 	%rd347, %rd346, %rd168;
$L__BB7_180:
	mov.b64 	%rd243, %fd343;
	mov.b64 	{%r136, %r141}, %rd243;
	mov.b32 	%r152, 16;
	mov.b32 	%r153, 31;
	mov.b32 	%r154, -1;
	// begin inline asm
	shfl.sync.down.b32 %r135, %r136, %r152, %r153, %r154;
	// end inline asm
	// begin inline asm
	shfl.sync.down.b32 %r140, %r141, %r152, %r153, %r154;
	// end inline asm
	mov.b64 	%rd244, {%r135, %r140};
	mov.b64 	%fd234, %rd244;
	mov.b64 	{%r146, %r151}, %rd347;
	// begin inline asm
	shfl.sync.down.b32 %r145, %r146, %r152, %r153, %r154;
	// end inline asm
	// begin inline asm
	shfl.sync.down.b32 %r150, %r151, %r152, %r153, %r154;
	// end inline asm
	mov.b64 	%rd171, {%r145, %r150};
	setp.gt.s32 	%p71, %r54, 15;
	mov.f64 	%fd351, %fd343;
	mov.u64 	%rd355, %rd347;
	@%p71 bra 	$L__BB7_184;
	abs.f64 	%fd235, %fd343;
	abs.f64 	%fd236, %fd234;
	setp.lt.f64 	%p72, %fd235, %fd236;
	mov.f64 	%fd351, %fd234;
	mov.u64 	%rd355, %rd171;
	@%p72 bra 	$L__BB7_184;
	setp.lt.f64 	%p73, %fd236, %fd235;
	mov.f64 	%fd351, %fd343;
	mov.u64 	%rd355, %rd347;
	@%p73 bra 	$L__BB7_184;
	setp.lt.s64 	%p74, %rd347, %rd171;
	selp.f64 	%fd351, %fd343, %fd234, %p74;
	min.s64 	%rd355, %rd347, %rd171;
$L__BB7_184:
	setp.ne.s32 	%p75, %r54, 0;
	@%p75 bra 	$L__BB7_186;
	shr.u32 	%r155, %r20, 1;
	and.b32  	%r156, %r155, 496;
	mov.u32 	%r157, _ZN6thrust24THRUST_300001_SM_1000_NS8cuda_cub4core6detail5shmemE;
	add.s32 	%r158, %r157, %r156;
	st.shared.f64 	[%r158+8], %fd351;
	st.shared.u64 	[%r158+16], %rd355;
$L__BB7_186:
	bar.sync 	0;
	setp.ne.s32 	%p76, %r20, 0;
	@%p76 bra 	$L__BB7_208;
	ld.shared.f64 	%fd239, [_ZN6thrust24THRUST_300001_SM_1000_NS8cuda_cub4core6detail5shmemE+24];
	ld.shared.u64 	%rd174, [_ZN6thrust24THRUST_300001_SM_1000_NS8cuda_cub4core6detail5shmemE+32];
	abs.f64 	%fd240, %fd351;
	abs.f64 	%fd241, %fd239;
	setp.lt.f64 	%p77, %fd240, %fd241;
	mov.f64 	%fd345, %fd239;
	mov.u64 	%rd349, %rd174;
	@%p77 bra 	$L__BB7_190;
	setp.lt.f64 	%p78, %fd241, %fd240;
	mov.f64 	%fd345, %fd351;
	mov.u64 	%rd349, %rd355;
	@%p78 bra 	$L__BB7_190;
	setp.lt.s64 	%p79, %rd355, %rd174;
	selp.f64 	%fd345, %fd351, %fd239, %p79;
	min.s64 	%rd349, %rd355, %rd174;
$L__BB7_190:
	ld.shared.f64 	%fd244, [_ZN6thrust24THRUST_300001_SM_1000_NS8cuda_cub4core6detail5shmemE+40];
	ld.shared.u64 	%rd177, [_ZN6thrust24THRUST_300001_SM_1000_NS8cuda_cub4core6detail5shmemE+48];
	abs.f64 	%fd245, %fd345;
	abs.f64 	%fd246, %fd244;
	setp.lt.f64 	%p80, %fd245, %fd246;
	mov.f64 	%fd346, %fd244;
	mov.u64 	%rd350, %rd177;
	@%p80 bra 	$L__BB7_193;
	setp.lt.f64 	%p81, %fd246, %fd245;
	mov.f64 	%fd346, %fd345;
	mov.u64 	%rd350, %rd349;
	@%p81 bra 	$L__BB7_193;
	setp.lt.s64 	%p82, %rd349, %rd177;
	selp.f64 	%fd346, %fd345, %fd244, %p82;
	min.s64 	%rd350, %rd349, %rd177;
$L__BB7_193:
	ld.shared.f64 	%fd249, [_ZN6thrust24THRUST_300001_SM_1000_NS8cuda_cub4core6detail5shmemE+56];
	ld.shared.u64 	%rd180, [_ZN6thrust24THRUST_300001_SM_1000_NS8cuda_cub4core6detail5shmemE+64];
	abs.f64 	%fd250, %fd346;
	abs.f64 	%fd251, %fd249;
	setp.lt.f64 	%p83, %fd250, %fd251;
	mov.f64 	%fd347, %fd249;
	mov.u64 	%rd351, %rd180;
	@%p83 bra 	$L__BB7_196;
	setp.lt.f64 	%p84, %fd251, %fd250;
	mov.f64 	%fd347, %fd346;
	mov.u64 	%rd351, %rd350;
	@%p84 bra 	$L__BB7_196;
	setp.lt.s64 	%p85, %rd350, %rd180;
	selp.f64 	%fd347, %fd346, %fd249, %p85;
	min.s64 	%rd351, %rd350, %rd180;
$L__BB7_196:
	ld.shared.f64 	%fd254, [_ZN6thrust24THRUST_300001_SM_1000_NS8cuda_cub4core6detail5shmemE+72];
	ld.shared.u64 	%rd183, [_ZN6thrust24THRUST_300001_SM_1000_NS8cuda_cub4core6detail5shmemE+80];
	abs.f64 	%fd255, %fd347;
	abs.f64 	%fd256, %fd254;
	setp.lt.f64 	%p86, %fd255, %fd256;
	mov.f64 	%fd348, %fd254;
	mov.u64 	%rd352, %rd183;
	@%p86 bra 	$L__BB7_199;
	setp.lt.f64 	%p87, %fd256, %fd255;
	mov.f64 	%fd348, %fd347;
	mov.u64 	%rd352, %rd351;
	@%p87 bra 	$L__BB7_199;
	setp.lt.s64 	%p88, %rd351, %rd183;
	selp.f64 	%fd348, %fd347, %fd254, %p88;
	min.s64 	%rd352, %rd351, %rd183;
$L__BB7_199:
	ld.shared.f64 	%fd259, [_ZN6thrust24THRUST_300001_SM_1000_NS8cuda_cub4core6detail5shmemE+88];
	ld.shared.u64 	%rd186, [_ZN6thrust24THRUST_300001_SM_1000_NS8cuda_cub4core6detail5shmemE+96];
	abs.f64 	%fd260, %fd348;
	abs.f64 	%fd261, %fd259;
	setp.lt.f64 	%p89, %fd260, %fd261;
	mov.f64 	%fd349, %fd259;
	mov.u64 	%rd353, %rd186;
	@%p89 bra 	$L__BB7_202;
	setp.lt.f64 	%p90, %fd261, %fd260;
	mov.f64 	%fd349, %fd348;
	mov.u64 	%rd353, %rd352;
	@%p90 bra 	$L__BB7_202;
	setp.lt.s64 	%p91, %rd352, %rd186;
	selp.f64 	%fd349, %fd348, %fd259, %p91;
	min.s64 	%rd353, %rd352, %rd186;
$L__BB7_202:
	ld.shared.f64 	%fd264, [_ZN6thrust24THRUST_300001_SM_1000_NS8cuda_cub4core6detail5shmemE+104];
	ld.shared.u64 	%rd189, [_ZN6thrust24THRUST_300001_SM_1000_NS8cuda_cub4core6detail5shmemE+112];
	abs.f64 	%fd265, %fd349;
	abs.f64 	%fd266, %fd264;
	setp.lt.f64 	%p92, %fd265, %fd266;
	mov.f64 	%fd350, %fd264;
	mov.u64 	%rd354, %rd189;
	@%p92 bra 	$L__BB7_205;
	setp.lt.f64 	%p93, %fd266, %fd265;
	mov.f64 	%fd350, %fd349;
	mov.u64 	%rd354, %rd353;
	@%p93 bra 	$L__BB7_205;
	setp.lt.s64 	%p94, %rd353, %rd189;
	selp.f64 	%fd350, %fd349, %fd264, %p94;
	min.s64 	%rd354, %rd353, %rd189;
$L__BB7_205:
	ld.shared.f64 	%fd269, [_ZN6thrust24THRUST_300001_SM_1000_NS8cuda_cub4core6detail5shmemE+120];
	ld.shared.u64 	%rd192, [_ZN6thrust24THRUST_300001_SM_1000_NS8cuda_cub4core6detail5shmemE+128];
	abs.f64 	%fd270, %fd350;
	abs.f64 	%fd271, %fd269;
	setp.lt.f64 	%p95, %fd270, %fd271;
	mov.u64 	%rd355, %rd192;
	mov.f64 	%fd351, %fd269;
	@%p95 bra 	$L__BB7_208;
	setp.lt.f64 	%p96, %fd271, %fd270;
	mov.u64 	%rd355, %rd354;
	mov.f64 	%fd351, %fd350;
	@%p96 bra 	$L__BB7_208;
	setp.lt.s64 	%p97, %rd354, %rd192;
	selp.f64 	%fd351, %fd350, %fd269, %p97;
	min.s64 	%rd355, %rd354, %rd192;
$L__BB7_208:
	mov.u32 	%r389, %tid.x;
	setp.ne.s32 	%p214, %r389, 0;
	@%p214 bra 	$L__BB7_210;
	ld.param.u64 	%rd286, [_ZN6thrust24THRUST_300001_SM_1000_NS8cuda_cub4core6detail13_kernel_agentINS1_8__reduce11ReduceAgentINS0_12zip_iteratorIN4cuda3std3__45tupleIJNS0_10device_ptrIdEENS0_17counting_iteratorIlNS0_11use_defaultESF_SF_EEEEEEEPNSB_IJdlEEESJ_lNS1_9__extrema9arg_max_fIdl10comparatorEEEEJSI_SK_lN3cub18CUB_300001_SM_100013GridEvenShareIlEENSR_9GridQueueIyEESO_EEEvDpT0__param_1];
	cvta.to.global.u64 	%rd283, %rd286;
	mul.wide.u32 	%rd284, %r1, 16;
	add.s64 	%rd285, %rd283, %rd284;
	st.global.f64 	[%rd285], %fd351;
	st.global.u64 	[%rd285+8], %rd355;
$L__BB7_210:
	ret;

}
	// .globl	_ZN6thrust24THRUST_300001_SM_1000_NS8cuda_cub4core6detail13_kernel_agentINS1_8__reduce10DrainAgentIlEEJN3cub18CUB_300001_SM_10009GridQueueIyEElEEEvDpT0_
.visible .entry _ZN6thrust24THRUST_300001_SM_1000_NS8cuda_cub4core6detail13_kernel_agentINS1_8__reduce10DrainAgentIlEEJN3cub18CUB_300001_SM_10009GridQueueIyEElEEEvDpT0_(
	.param .align 8 .b8 _ZN6thrust24THRUST_300001_SM_1000_NS8cuda_cub4core6detail13_kernel_agentINS1_8__reduce10DrainAgentIlEEJN3cub18CUB_300001_SM_10009GridQueueIyEElEEEvDpT0__param_0[8],
	.param .u64 _ZN6thrust24THRUST_300001_SM_1000_NS8cuda_cub4core6detail13_kernel_agentINS1_8__reduce10DrainAgentIlEEJN3cub18CUB_300001_SM_10009GridQueueIyEElEEEvDpT0__param_1
)
.maxntid 1
{
	.reg .b64 	%rd<5>;

	ld.param.u64 	%rd1, [_ZN6thrust24THRUST_300001_SM_1000_NS8cuda_cub4core6detail13_kernel_agentINS1_8__reduce10DrainAgentIlEEJN3cub18CUB_300001_SM_10009GridQueueIyEElEEEvDpT0__param_0];
	ld.param.u64 	%rd2, [_ZN6thrust24THRUST_300001_SM_1000_NS8cuda_cub4core6detail13_kernel_agentINS1_8__reduce10DrainAgentIlEEJN3cub18CUB_300001_SM_10009GridQueueIyEElEEEvDpT0__param_1];
	cvta.to.global.u64 	%rd3, %rd1;
	st.global.u64 	[%rd3], %rd2;
	mov.b64 	%rd4, 0;
	st.global.u64 	[%rd3+8], %rd4;
	ret;

}
	// .globl	_ZN6thrust24THRUST_300001_SM_1000_NS8cuda_cub4core6detail13_kernel_agentINS1_8__reduce11ReduceAgentIPN4cuda3std3__45tupleIJdlEEESC_SB_lNS1_9__extrema9arg_max_fIdl10comparatorEEEEJSC_SC_iSG_EEEvDpT0_
.visible .entry _ZN6thrust24THRUST_300001_SM_1000_NS8cuda_cub4core6detail13_kernel_agentINS1_8__reduce11ReduceAgentIPN4cuda3std3__45tupleIJdlEEESC_SB_lNS1_9__extrema9arg_max_fIdl10comparatorEEEEJSC_SC_iSG_EEEvDpT0_(
	.param .u64 .ptr .align 1 _ZN6thrust24THRUST_300001_SM_1000_NS8cuda_cub4core6detail13_kernel_agentINS1_8__reduce11ReduceAgentIPN4cuda3std3__45tupleIJdlEEESC_SB_lNS1_9__extrema9arg_max_fIdl10comparatorEEEEJSC_SC_iSG_EEEvDpT0__param_0,
	.param .u64 .ptr .align 1 _ZN6thrust24THRUST_300001_SM_1000_NS8cuda_cub4core6detail13_kernel_agentINS1_8__reduce11ReduceAgentIPN4cuda3std3__45tupleIJdlEEESC_SB_lNS1_9__extrema9arg_max_fIdl10comparatorEEEEJSC_SC_iSG_EEEvDpT0__param_1,
	.param .u32 _ZN6thrust24THRUST_300001_SM_1000_NS8cuda_cub4core6detail13_kernel_agentINS1_8__reduce11ReduceAgentIPN4cuda3std3__45tupleIJdlEEESC_SB_lNS1_9__extrema9arg_max_fIdl10comparatorEEEEJSC_SC_iSG_EEEvDpT0__param_2,
	.param .align 1 .b8 _ZN6thrust24THRUST_300001_SM_1000_NS8cuda_cub4core6detail13_kernel_agentINS1_8__reduce11ReduceAgentIPN4cuda3std3__45tupleIJdlEEESC_SB_lNS1_9__extrema9arg_max_fIdl10comparatorEEEEJSC_SC_iSG_EEEvDpT0__param_3[1]
)
.maxntid 256
{
	.reg .pred 	%p<264>;
	.reg .b32 	%r<374>;
	.reg .b64 	%rd<509>;
	.reg .b64 	%fd<423>;

	ld.param.u64 	%rd236, [_ZN6thrust24THRUST_300001_SM_1000_NS8cuda_cub4core6detail13_kernel_agentINS1_8__reduce11ReduceAgentIPN4cuda3std3__45tupleIJdlEEESC_SB_lNS1_9__extrema9arg_max_fIdl10comparatorEEEEJSC_SC_iSG_EEEvDpT0__param_0];
	ld.param.u32 	%r29, [_ZN6thrust24THRUST_300001_SM_1000_NS8cuda_cub4core6detail13_kernel_agentINS1_8__reduce11ReduceAgentIPN4cuda3std3__45tupleIJdlEEESC_SB_lNS1_9__extrema9arg_max_fIdl10comparatorEEEEJSC_SC_iSG_EEEvDpT0__param_2];
	cvt.s64.s32 	%rd1, %r29;
	setp.eq.s32 	%p1, %r29, 0;
	@%p1 bra 	$L__BB9_234;
	setp.gt.s32 	%p2, %r29, 1279;
	@%p2 bra 	$L__BB9_121;
	mov.u32 	%r1, %tid.x;
	setp.ge.s32 	%p147, %r1, %r29;
	mov.f64 	%fd354, 0d0000000000000000;
	mov.b64 	%rd432, 0;
	mov.u32 	%r368, %r1;
	@%p147 bra 	$L__BB9_4;
	mul.wide.u32 	%rd376, %r1, 16;
	add.s64 	%rd373, %rd236, %rd376;
	// begin inline asm
	ld.global.nc.u64 %rd372, [%rd373];
	// end inline asm
	add.s64 	%rd375, %rd373, 8;
	// begin inline asm
	ld.global.nc.u64 %rd432, [%rd375];
	// end inline asm
	mov.b64 	%fd354, %rd372;
	add.s32 	%r368, %r1, 256;
$L__BB9_4:
	setp.ge.s32 	%p148, %r368, %r29;
	@%p148 bra 	$L__BB9_25;
	not.b32 	%r141, %r368;
	add.s32 	%r4, %r29, %r141;
	and.b32  	%r142, %r4, 768;
	setp.eq.s32 	%p149, %r142, 768;
	@%p149 bra 	$L__BB9_11;
	mul.wide.u32 	%rd378, %r368, 16;
	add.s64 	%rd423, %rd236, %rd378;
	shr.u32 	%r143, %r4, 8;
	add.s32 	%r144, %r143, 1;
	and.b32  	%r145, %r144, 3;
	neg.s32 	%r366, %r145;
$L__BB9_7:
	.pragma "nounroll";
	mov.u64 	%rd6, %rd432;
	mov.f64 	%fd3, %fd354;
	// begin inline asm
	ld.global.nc.u64 %rd379, [%rd423];
	// end inline asm
	add.s64 	%rd382, %rd423, 8;
	// begin inline asm
	ld.global.nc.u64 %rd381, [%rd382];
	// end inline asm
	mov.b64 	%fd4, %rd379;
	abs.f64 	%fd5, %fd3;
	abs.f64 	%fd6, %fd4;
	setp.lt.f64 	%p150, %fd5, %fd6;
	mov.u64 	%rd432, %rd381;
	mov.f64 	%fd354, %fd4;
	@%p150 bra 	$L__BB9_10;
	setp.lt.f64 	%p151, %fd6, %fd5;
	mov.u64 	%rd432, %rd6;
	mov.f64 	%fd354, %fd3;
	@%p151 bra 	$L__BB9_10;
	setp.lt.s64 	%p152, %rd6, %rd381;
	min.s64 	%rd432, %rd6, %rd381;
	selp.f64 	%fd354, %fd3, %fd4, %p152;
$L__BB9_10:
	add.s32 	%r368, %r368, 256;
	add.s64 	%rd423, %rd423, 4096;
	add.s32 	%r366, %r366, 1;
	setp.ne.s32 	%p153, %r366, 0;
	@%p153 bra 	$L__BB9_7;
$L__BB9_11:
	setp.lt.u32 	%p154, %r4, 768;
	@%p154 bra 	$L__BB9_25;
$L__BB9_12:
	mul.wide.s32 	%rd387, %r368, 16;
	add.s64 	%rd384, %rd236, %rd387;
	// begin inline asm
	ld.global.nc.u64 %rd383, [%rd384];
	// end inline asm
	add.s64 	%rd386, %rd384, 8;
	// begin inline asm
	ld.global.nc.u64 %rd385, [%rd386];
	// end inline asm
	mov.b64 	%fd12, %rd383;
	abs.f64 	%fd13, %fd354;
	abs.f64 	%fd14, %fd12;
	setp.lt.f64 	%p155, %fd13, %fd14;
	mov.u64 	%rd429, %rd385;
	mov.f64 	%fd351, %fd12;
	@%p155 bra 	$L__BB9_15;
	setp.lt.f64 	%p156, %fd14, %fd13;
	mov.u64 	%rd429, %rd432;
	mov.f64 	%fd351, %fd354;
	@%p156 bra 	$L__BB9_15;
	setp.lt.s64 	%p157, %rd432, %rd385;
	min.s64 	%rd429, %rd432, %rd385;
	selp.f64 	%fd351, %fd354, %fd12, %p157;
$L__BB9_15:
	add.s64 	%rd389, %rd384, 4096;
	// begin inline asm
	ld.global.nc.u64 %rd388, [%rd389];
	// end inline asm
	add.s64 	%rd391, %rd384, 4104;
	// begin inline asm
	ld.global.nc.u64 %rd390, [%rd391];
	// end inline asm
	mov.b64 	%fd17, %rd388;
	abs.f64 	%fd18, %fd351;
	abs.f64 	%fd19, %fd17;
	setp.lt.f64 	%p158, %fd18, %fd19;
	mov.u64 	%rd430, %rd390;
	mov.f64 	%fd352, %fd17;
	@%p158 bra 	$L__BB9_18;
	setp.lt.f64 	%p159, %fd19, %fd18;
	mov.u64 	%rd430, %rd429;
	mov.f64 	%fd352, %fd351;
	@%p159 bra 	$L__BB9_18;
	setp.lt.s64 	%p160, %rd429, %rd390;
	min.s64 	%rd430, %rd429, %rd390;
	selp.f64 	%fd352, %fd351, %fd17, %p160;
$L__BB9_18:
	add.s64 	%rd393, %rd384, 8192;
	// begin inline asm
	ld.global.nc.u64 %rd392, [%rd393];
	// end inline asm
	add.s64 	%rd395, %rd384, 8200;
	// begin inline asm
	ld.global.nc.u64 %rd394, [%rd395];
	// end inline asm
	mov.b64 	%fd22, %rd392;
	abs.f64 	%fd23, %fd352;
	abs.f64 	%fd24, %fd22;
	setp.lt.f64 	%p161, %fd23, %fd24;
	mov.u64 	%rd431, %rd394;
	mov.f64 	%fd353, %fd22;
	@%p161 bra 	$L__BB9_21;
	setp.lt.f64 	%p162, %fd24, %fd23;
	mov.u64 	%rd431, %rd430;
	mov.f64 	%fd353, %fd352;
	@%p162 bra 	$L__BB9_21;
	setp.lt.s64 	%p163, %rd430, %rd394;
	min.s64 	%rd431, %rd430, %rd394;
	selp.f64 	%fd353, %fd352, %fd22, %p163;
$L__BB9_21:
	add.s64 	%rd397, %rd384, 12288;
	// begin inline asm
	ld.global.nc.u64 %rd396, [%rd397];
	// end inline asm
	add.s64 	%rd399, %rd384, 12296;
	// begin inline asm
	ld.global.nc.u64 %rd398, [%rd399];
	// end inline asm
	mov.b64 	%fd27, %rd396;
	abs.f64 	%fd28, %fd353;
	abs.f64 	%fd29, %fd27;
	setp.lt.f64 	%p164, %fd28, %fd29;
	mov.u64 	%rd432, %rd398;
	mov.f64 	%fd354, %fd27;
	@%p164 bra 	$L__BB9_24;
	setp.lt.f64 	%p165, %fd29, %fd28;
	mov.u64 	%rd432, %rd431;
	mov.f64 	%fd354, %fd353;
	@%p165 bra 	$L__BB9_24;
	setp.lt.s64 	%p166, %rd431, %rd398;
	min.s64 	%rd432, %rd431, %rd398;
	selp.f64 	%fd354, %fd353, %fd27, %p166;
$L__BB9_24:
	add.s32 	%r368, %r368, 1024;
	setp.lt.s32 	%p167, %r368, %r29;
	@%p167 bra 	$L__BB9_12;
$L__BB9_25:
	setp.lt.s32 	%p168, %r29, 256;
	@%p168 bra 	$L__BB9_70;
	// begin inline asm
	mov.u32 %r259, %laneid;
	// end inline asm
	mov.b64 	%rd410, %fd354;
	mov.b64 	{%r261, %r266}, %rd410;
	mov.b32 	%r277, 1;
	mov.b32 	%r278, 31;
	mov.b32 	%r279, -1;
	// begin inline asm
	shfl.sync.down.b32 %r260, %r261, %r277, %r278, %r279;
	// end inline asm
	// begin inline asm
	shfl.sync.down.b32 %r265, %r266, %r277, %r278, %r279;
	// end inline asm
	mov.b64 	%rd411, {%r260, %r265};
	mov.b64 	%fd33, %rd411;
	mov.b64 	{%r271, %r276}, %rd432;
	// begin inline asm
	shfl.sync.down.b32 %r270, %r271, %r277, %r278, %r279;
	// end inline asm
	// begin inline asm
	shfl.sync.down.b32 %r275, %r276, %r277, %r278, %r279;
	// end inline asm
	mov.b64 	%rd28, {%r270, %r275};
	setp.gt.s32 	%p220, %r259, 30;
	mov.u64 	%rd434, %rd432;
	mov.f64 	%fd356, %fd354;
	@%p220 bra 	$L__BB9_30;
	abs.f64 	%fd34, %fd354;
	abs.f64 	%fd35, %fd33;
	setp.lt.f64 	%p221, %fd34, %fd35;
	mov.u64 	%rd434, %rd28;
	mov.f64 	%fd356, %fd33;
	@%p221 bra 	$L__BB9_30;
	setp.lt.f64 	%p222, %fd35, %fd34;
	mov.u64 	%rd434, %rd432;
	mov.f64 	%fd356, %fd354;
	@%p222 bra 	$L__BB9_30;
	setp.lt.s64 	%p223, %rd432, %rd28;
	min.s64 	%rd434, %rd432, %rd28;
	selp.f64 	%fd356, %fd354, %fd33, %p223;
$L__BB9_30:
	mov.b64 	%rd412, %fd356;
	mov.b64 	{%r281, %r286}, %rd412;
	mov.b32 	%r297, 2;
	mov.b32 	%r298, 31;
	mov.b32 	%r299, -1;
	// begin inline asm
	shfl.sync.down.b32 %r280, %r281, %r297, %r298, %r299;
	// end inline asm
	// begin inline asm
	shfl.sync.down.b32 %r285, %r286, %r297, %r298, %r299;
	// end inline asm
	mov.b64 	%rd413, {%r280, %r285};
	mov.b64 	%fd38, %rd413;
	mov.b64 	{%r291, %r296}, %rd434;
	// begin inline asm
	shfl.sync.down.b32 %r290, %r291, %r297, %r298, %r299;
	// end inline asm
	// begin inline asm
	shfl.sync.down.b32 %r295, %r296, %r297, %r298, %r299;
	// end inline asm
	mov.b64 	%rd31, {%r290, %r295};
	setp.gt.s32 	%p224, %r259, 29;
	mov.u64 	%rd435, %rd434;
	mov.f64 	%fd357, %fd356;
	@%p224 bra 	$L__BB9_34;
	abs.f64 	%fd39, %fd356;
	abs.f64 	%fd40, %fd38;
	setp.lt.f64 	%p225, %fd39, %fd40;
	mov.u64 	%rd435, %rd31;
	mov.f64 	%fd357, %fd38;
	@%p225 bra 	$L__BB9_34;
	setp.lt.f64 	%p226, %fd40, %fd39;
	mov.u64 	%rd435, %rd434;
	mov.f64 	%fd357, %fd356;
	@%p226 bra 	$L__BB9_34;
	setp.lt.s64 	%p227, %rd434, %rd31;
	min.s64 	%rd435, %rd434, %rd31;
	selp.f64 	%fd357, %fd356, %fd38, %p227;
$L__BB9_34:
	mov.b64 	%rd414, %fd357;
	mov.b64 	{%r301, %r306}, %rd414;
	mov.b32 	%r317, 4;
	mov.b32 	%r318, 31;
	mov.b32 	%r319, -1;
	// begin inline asm
	shfl.sync.down.b32 %r300, %r301, %r317, %r318, %r319;
	// end inline asm
	// begin inline asm
	shfl.sync.down.b32 %r305, %r306, %r317, %r318, %r319;
	// end inline asm
	mov.b64 	%rd415, {%r300, %r305};
	mov.b64 	%fd43, %rd415;
	mov.b64 	{%r311, %r316}, %rd435;
	// begin inline asm
	shfl.sync.down.b32 %r310, %r311, %r317, %r318, %r319;
	// end inline asm
	// begin inline asm
	shfl.sync.down.b32 %r315, %r316, %r317, %r318, %r319;
	// end inline asm
	mov.b64 	%rd34, {%r310, %r315};
	setp.gt.s32 	%p228, %r259, 27;
	mov.u64 	%rd436, %rd435;
	mov.f64 	%fd358, %fd357;
	@%p228 bra 	$L__BB9_38;
	abs.f64 	%fd44, %fd357;
	abs.f64 	%fd45, %fd43;
	setp.lt.f64 	%p229, %fd44, %fd45;
	mov.u64 	%rd436, %rd34;
	mov.f64 	%fd358, %fd43;
	@%p229 bra 	$L__BB9_38;
	setp.lt.f64 	%p230, %fd45, %fd44;
	mov.u64 	%rd436, %rd435;
	mov.f64 	%fd358, %fd357;
	@%p230 bra 	$L__BB9_38;
	setp.lt.s64 	%p231, %rd435, %rd34;
	min.s64 	%rd436, %rd435, %rd34;
	selp.f64 	%fd358, %fd357, %fd43, %p231;
$L__BB9_38:
	mov.b64 	%rd416, %fd358;
	mov.b64 	{%r321, %r326}, %rd416;
	mov.b32 	%r337, 8;
	mov.b32 	%r338, 31;
	mov.b32 	%r339, -1;
	// begin inline asm
	shfl.sync.down.b32 %r320, %r321, %r337, %r338, %r339;
	// end inline asm
	// begin inline asm
	shfl.sync.down.b32 %r325, %r326, %r337, %r338, %r339;
	// end inline asm
	mov.b64 	%rd417, {%r320, %r325};
	mov.b64 	%fd48, %rd417;
	mov.b64 	{%r331, %r336}, %rd436;
	// begin inline asm
	shfl.sync.down.b32 %r330, %r331, %r337, %r338, %r339;
	// end inline asm
	// begin inline asm
	shfl.sync.down.b32 %r335, %r336, %r337, %r338, %r339;
	// end inline asm
	mov.b64 	%rd37, {%r330, %r335};
	setp.gt.s32 	%p232, %r259, 23;
	mov.u64 	%rd437, %rd436;
	mov.f64 	%fd359, %fd358;
	@%p232 bra 	$L__BB9_42;
	abs.f64 	%fd49, %fd358;
	abs.f64 	%fd50, %fd48;
	setp.lt.f64 	%p233, %fd49, %fd50;
	mov.u64 	%rd437, %rd37;
	mov.f64 	%fd359, %fd48;
	@%p233 bra 	$L__BB9_42;
	setp.lt.f64 	%p234, %fd50, %fd49;
	mov.u64 	%rd437, %rd436;
	mov.f64 	%fd359, %fd358;
	@%p234 bra 	$L__BB9_42;
	setp.lt.s64 	%p235, %rd436, %rd37;
	min.s64 	%rd437, %rd436, %rd37;
	selp.f64 	%fd359, %fd358, %fd48, %p235;
$L__BB9_42:
	mov.b64 	%rd418, %fd359;
	mov.b64 	{%r341, %r346}, %rd418;
	mov.b32 	%r357, 16;
	mov.b32 	%r358, 31;
	mov.b32 	%r359, -1;
	// begin inline asm
	shfl.sync.down.b32 %r340, %r341, %r357, %r358, %r359;
	// end inline asm
	// begin inline asm
	shfl.sync.down.b32 %r345, %r346, %r357, %r358, %r359;
	// end inline asm
	mov.b64 	%rd419, {%r340, %r345};
	mov.b64 	%fd53, %rd419;
	mov.b64 	{%r351, %r356}, %rd437;
	// begin inline asm
	shfl.sync.down.b32 %r350, %r351, %r357, %r358, %r359;
	// end inline asm
	// begin inline asm
	shfl.sync.down.b32 %r355, %r356, %r357, %r358, %r359;
	// end inline asm
	mov.b64 	%rd40, {%r350, %r355};
	setp.gt.s32 	%p236, %r259, 15;
	mov.u64 	%rd508, %rd437;
	mov.f64 	%fd422, %fd359;
	@%p236 bra 	$L__BB9_46;
	abs.f64 	%fd54, %fd359;
	abs.f64 	%fd55, %fd53;
	setp.lt.f64 	%p237, %fd54, %fd55;
	mov.u64 	%rd508, %rd40;
	mov.f64 	%fd422, %fd53;
	@%p237 bra 	$L__BB9_46;
	setp.lt.f64 	%p238, %fd55, %fd54;
	mov.u64 	%rd508, %rd437;
	mov.f64 	%fd422, %fd359;
	@%p238 bra 	$L__BB9_46;
	setp.lt.s64 	%p239, %rd437, %rd40;
	min.s64 	%rd508, %rd437, %rd40;
	selp.f64 	%fd422, %fd359, %fd53, %p239;
$L__BB9_46:
	setp.ne.s32 	%p240, %r259, 0;
	@%p240 bra 	$L__BB9_48;
	shr.u32 	%r360, %r1, 1;
	and.b32  	%r361, %r360, 496;
	mov.u32 	%r362, _ZN6thrust24THRUST_300001_SM_1000_NS8cuda_cub4core6detail5shmemE;
	add.s32 	%r363, %r362, %r361;
	st.shared.f64 	[%r363+8], %fd422;
	st.shared.u64 	[%r363+16], %rd508;
$L__BB9_48:
	bar.sync 	0;
	setp.ne.s32 	%p241, %r1, 0;
	@%p241 bra 	$L__BB9_232;
	ld.shared.f64 	%fd58, [_ZN6thrust24THRUST_300001_SM_1000_NS8cuda_cub4core6detail5shmemE+24];
	ld.shared.u64 	%rd43, [_ZN6thrust24THRUST_300001_SM_1000_NS8cuda_cub4core6detail5shmemE+32];
	abs.f64 	%fd59, %fd422;
	abs.f64 	%fd60, %fd58;
	setp.lt.f64 	%p242, %fd59, %fd60;
	mov.u64 	%rd439, %rd43;
	mov.f64 	%fd361, %fd58;
	@%p242 bra 	$L__BB9_52;
	setp.lt.f64 	%p243, %fd60, %fd59;
	mov.u64 	%rd439, %rd508;
	mov.f64 	%fd361, %fd422;
	@%p243 bra 	$L__BB9_52;
	setp.lt.s64 	%p244, %rd508, %rd43;
	min.s64 	%rd439, %rd508, %rd43;
	selp.f64 	%fd361, %fd422, %fd58, %p244;
$L__BB9_52:
	ld.shared.f64 	%fd63, [_ZN6thrust24THRUST_300001_SM_1000_NS8cuda_cub4core6detail5shmemE+40];
	ld.shared.u64 	%rd46, [_ZN6thrust24THRUST_300001_SM_1000_NS8cuda_cub4core6detail5shmemE+48];
	abs.f64 	%fd64, %fd361;
	abs.f64 	%fd65, %fd63;
	setp.lt.f64 	%p245, %fd64, %fd65;
	mov.u64 	%rd440, %rd46;
	mov.f64 	%fd362, %fd63;
	@%p245 bra 	$L__BB9_55;
	setp.lt.f64 	%p246, %fd65, %fd64;
	mov.u64 	%rd440, %rd439;
	mov.f64 	%fd362, %fd361;
	@%p246 bra 	$L__BB9_55;
	setp.lt.s64 	%p247, %rd439, %rd46;
	min.s64 	%rd440, %rd439, %rd46;
	selp.f64 	%fd362, %fd361, %fd63, %p247;
$L__BB9_55:
	ld.shared.f64 	%fd68, [_ZN6thrust24THRUST_300001_SM_1000_NS8cuda_cub4core6detail5shmemE+56];
	ld.shared.u64 	%rd49, [_ZN6thrust24THRUST_300001_SM_1000_NS8cuda_cub4core6detail5shmemE+64];
	abs.f64 	%fd69, %fd362;
	abs.f64 	%fd70, %fd68;
	setp.lt.f64 	%p248, %fd69, %fd70;
	mov.u64 	%rd441, %rd49;
	mov.f64 	%fd363, %fd68;
	@%p248 bra 	$L__BB9_58;
	setp.lt.f64 	%p249, %fd70, %fd69;
	mov.u64 	%rd441, %rd440;
	mov.f64 	%fd363, %fd362;
	@%p249 bra 	$L__BB9_58;
	setp.lt.s64 	%p250, %rd440, %rd49;
	min.s64 	%rd441, %rd440, %rd49;
	selp.f64 	%fd363, %fd362, %fd68, %p250;
$L__BB9_58:
	ld.shared.f64 	%fd73, [_ZN6thrust24THRUST_300001_SM_1000_NS8cuda_cub4core6detail5shmemE+72];
	ld.shared.u64 	%rd52, [_ZN6thrust24THRUST_300001_SM_1000_NS8cuda_cub4core6detail5shmemE+80];
	abs.f64 	%fd74, %fd363;
	abs.f64 	%fd75, %fd73;
	setp.lt.f64 	%p251, %fd74, %fd75;
	mov.u64 	%rd442, %rd52;
	mov.f64 	%fd364, %fd73;
	@%p251 bra 	$L__BB9_61;
	setp.lt.f64 	%p252, %fd75, %fd74;
	mov.u64 	%rd442, %rd441;
	mov.f64 	%fd364, %fd363;
	@%p252 bra 	$L__BB9_61;
	setp.lt.s64 	%p253, %rd441, %rd52;
	min.s64 	%rd442, %rd441, %rd52;
	selp.f64 	%fd364, %fd363, %fd73, %p253;
$L__BB9_61:
	ld.shared.f64 	%fd78, [_ZN6thrust24THRUST_300001_SM_1000_NS8cuda_cub4core6detail5shmemE+88];
	ld.shared.u64 	%rd55, [_ZN6thrust24THRUST_300001_SM_1000_NS8cuda_cub4core6detail5shmemE+96];
	abs.f64 	%fd79, %fd364;
	abs.f64 	%fd80, %fd78;
	setp.lt.f64 	%p254, %fd79, %fd80;
	mov.u64 	%rd443, %rd55;
	mov.f64 	%fd365, %fd78;
	@%p254 bra 	$L__BB9_64;
	setp.lt.f64 	%p255, %fd80, %fd79;
	mov.u64 	%rd443, %rd442;
	mov.f64 	%fd365, %fd364;
	@%p255 bra 	$L__BB9_64;
	setp.lt.s64 	%p256, %rd442, %rd55;
	min.s64 	%rd443, %rd442, %rd55;
	selp.f64 	%fd365, %fd364, %fd78, %p256;
$L__BB9_64:
	ld.shared.f64 	%fd83, [_ZN6thrust24THRUST_300001_SM_1000_NS8cuda_cub4core6detail5shmemE+104];
	ld.shared.u64 	%rd58, [_ZN6thrust24THRUST_300001_SM_1000_NS8cuda_cub4core6detail5shmemE+112];
	abs.f64 	%fd84, %fd365;
	abs.f64 	%fd85, %fd83;
	setp.lt.f64 	%p257, %fd84, %fd85;
	mov.u64 	%rd444, %rd58;
	mov.f64 	%fd366, %fd83;
	@%p257 bra 	$L__BB9_67;
	setp.lt.f64 	%p258, %fd85, %fd84;
	mov.u64 	%rd444, %rd443;
	mov.f64 	%fd366, %fd365;
	@%p258 bra 	$L__BB9_67;
	setp.lt.s64 	%p259, %rd443, %rd58;
	min.s64 	%rd444, %rd443, %rd58;
	selp.f64 	%fd366, %fd365, %fd83, %p259;
$L__BB9_67:
	ld.shared.f64 	%fd88, [_ZN6thrust24THRUST_300001_SM_1000_NS8cuda_cub4core6detail5shmemE+120];
	ld.shared.u64 	%rd61, [_ZN6thrust24THRUST_300001_SM_1000_NS8cuda_cub4core6detail5shmemE+128];
	abs.f64 	%fd89, %fd366;
	abs.f64 	%fd90, %fd88;
	setp.lt.f64 	%p260, %fd89, %fd90;
	mov.u64 	%rd508, %rd61;
	mov.f64 	%fd422, %fd88;
	@%p260 bra 	$L__BB9_232;
	setp.lt.f64 	%p261, %fd90, %fd89;
	mov.u64 	%rd508, %rd444;
	mov.f64 	%fd422, %fd366;
	@%p261 bra 	$L__BB9_232;
	setp.lt.s64 	%p262, %rd444, %rd61;
	min.s64 	%rd508, %rd444, %rd61;
	selp.f64 	%fd422, %fd366, %fd88, %p262;
	bra.uni 	$L__BB9_232;
$L__BB9_70:
	// begin inline asm
	mov.u32 %r146, %laneid;
	// end inline asm
	and.b32  	%r167, %r1, 992;
	add.s32 	%r168, %r167, 32;
	setp.gt.s32 	%p169, %r168, %r29;
	not.b32 	%r169, %r167;
	add.s32 	%r170, %r29, %r169;
	selp.b32 	%r165, %r170, 31, %p169;
	mov.b64 	%rd400, %fd354;
	mov.b64 	{%r148, %r153}, %rd400;
	mov.b32 	%r164, 1;
	mov.b32 	%r166, -1;
	// begin inline asm
	shfl.sync.down.b32 %r147, %r148, %r164, %r165, %r166;
	// end inline asm
	// begin inline asm
	shfl.sync.down.b32 %r152, %r153, %r164, %r165, %r166;
	// end inline asm
	mov.b64 	%rd401, {%r147, %r152};
	mov.b64 	%fd92, %rd401;
	mov.b64 	{%r158, %r163}, %rd432;
	// begin inline asm
	shfl.sync.down.b32 %r157, %r158, %r164, %r165, %r166;
	// end inline asm
	// begin inline asm
	shfl.sync.down.b32 %r162, %r163, %r164, %r165, %r166;
	// end inline asm
	mov.b64 	%rd63, {%r157, %r162};
	setp.ge.s32 	%p170, %r146, %r165;
	mov.u64 	%rd445, %rd432;
	mov.f64 	%fd367, %fd354;
	@%p170 bra 	$L__BB9_74;
	abs.f64 	%fd93, %fd354;
	abs.f64 	%fd94, %fd92;
	setp.lt.f64 	%p171, %fd93, %fd94;
	mov.u64 	%rd445, %rd63;
	mov.f64 	%fd367, %fd92;
	@%p171 bra 	$L__BB9_74;
	setp.lt.f64 	%p172, %fd94, %fd93;
	mov.u64 	%rd445, %rd432;
	mov.f64 	%fd367, %fd354;
	@%p172 bra 	$L__BB9_74;
	setp.lt.s64 	%p173, %rd432, %rd63;
	min.s64 	%rd445, %rd432, %rd63;
	selp.f64 	%fd367, %fd354, %fd92, %p173;
$L__BB9_74:
	mov.b64 	%rd402, %fd367;
	mov.b64 	{%r172, %r177}, %rd402;
	mov.b32 	%r188, 2;
	mov.b32 	%r190, -1;
	// begin inline asm
	shfl.sync.down.b32 %r171, %r172, %r188, %r165, %r190;
	// end inline asm
	// begin inline asm
	shfl.sync.down.b32 %r176, %r177, %r188, %r165, %r190;
	// end inline asm
	mov.b64 	%rd403, {%r171, %r176};
	mov.b64 	%fd97, %rd403;
	mov.b64 	{%r182, %r187}, %rd445;
	// begin inline asm
	shfl.sync.down.b32 %r181, %r182, %r188, %r165, %r190;
	// end inline asm
	// begin inline asm
	shfl.sync.down.b32 %r186, %r187, %r188, %r165, %r190;
	// end inline asm
	mov.b64 	%rd66, {%r181, %r186};
	add.s32 	%r191, %r146, 2;
	setp.gt.s32 	%p174, %r191, %r165;
	mov.u64 	%rd446, %rd445;
	mov.f64 	%fd368, %fd367;
	@%p174 bra 	$L__BB9_78;
	abs.f64 	%fd98, %fd367;
	abs.f64 	%fd99, %fd97;
	setp.lt.f64 	%p175, %fd98, %fd99;
	mov.u64 	%rd446, %rd66;
	mov.f64 	%fd368, %fd97;
	@%p175 bra 	$L__BB9_78;
	setp.lt.f64 	%p176, %fd99, %fd98;
	mov.u64 	%rd446, %rd445;
	mov.f64 	%fd368, %fd367;
	@%p176 bra 	$L__BB9_78;
	setp.lt.s64 	%p177, %rd445, %rd66;
	min.s64 	%rd446, %rd445, %rd66;
	selp.f64 	%fd368, %fd367, %fd97, %p177;
$L__BB9_78:
	mov.b64 	%rd404, %fd368;
	mov.b64 	{%r193, %r198}, %rd404;
	mov.b32 	%r209, 4;
	mov.b32 	%r211, -1;
	// begin inline asm
	shfl.sync.down.b32 %r192, %r193, %r209, %r165, %r211;
	// end inline asm
	// begin inline asm
	shfl.sync.down.b32 %r197, %r198, %r209, %r165, %r211;
	// end inline asm
	mov.b64 	%rd405, {%r192, %r197};
	mov.b64 	%fd102, %rd405;
	mov.b64 	{%r203, %r208}, %rd446;
	// begin inline asm
	shfl.sync.down.b32 %r202, %r203, %r209, %r165, %r211;
	// end inline asm
	// begin inline asm
	shfl.sync.down.b32 %r207, %r208, %r209, %r165, %r211;
	// end inline asm
	mov.b64 	%rd69, {%r202, %r207};
	add.s32 	%r212, %r146, 4;
	setp.gt.s32 	%p178, %r212, %r165;
	mov.u64 	%rd447, %rd446;
	mov.f64 	%fd369, %fd368;
	@%p178 bra 	$L__BB9_82;
	abs.f64 	%fd103, %fd368;
	abs.f64 	%fd104, %fd102;
	setp.lt.f64 	%p179, %fd103, %fd104;
	mov.u64 	%rd447, %rd69;
	mov.f64 	%fd369, %fd102;
	@%p179 bra 	$L__BB9_82;
	setp.lt.f64 	%p180, %fd104, %fd103;
	mov.u64 	%rd447, %rd446;
	mov.f64 	%fd369, %fd368;
	@%p180 bra 	$L__BB9_82;
	setp.lt.s64 	%p181, %rd446, %rd69;
	min.s64 	%rd447, %rd446, %rd69;
	selp.f64 	%fd369, %fd368, %fd102, %p181;
$L__BB9_82:
	mov.b64 	%rd406, %fd369;
	mov.b64 	{%r214, %r219}, %rd406;
	mov.b32 	%r230, 8;
	mov.b32 	%r232, -1;
	// begin inline asm
	shfl.sync.down.b32 %r213, %r214, %r230, %r165, %r232;
	// end inline asm
	// begin inline asm
	shfl.sync.down.b32 %r218, %r219, %r230, %r165, %r232;
	// end inline asm
	mov.b64 	%rd407, {%r213, %r218};
	mov.b64 	%fd107, %rd407;
	mov.b64 	{%r224, %r229}, %rd447;
	// begin inline asm
	shfl.sync.down.b32 %r223, %r224, %r230, %r165, %r232;
	// end inline asm
	// begin inline asm
	shfl.sync.down.b32 %r228, %r229, %r230, %r165, %r232;
	// end inline asm
	mov.b64 	%rd72, {%r223, %r228};
	add.s32 	%r233, %r146, 8;
	setp.gt.s32 	%p182, %r233, %r165;
	mov.u64 	%rd448, %rd447;
	mov.f64 	%fd370, %fd369;
	@%p182 bra 	$L__BB9_86;
	abs.f64 	%fd108, %fd369;
	abs.f64 	%fd109, %fd107;
	setp.lt.f64 	%p183, %fd108, %fd109;
	mov.u64 	%rd448, %rd72;
	mov.f64 	%fd370, %fd107;
	@%p183 bra 	$L__BB9_86;
	setp.lt.f64 	%p184, %fd109, %fd108;
	mov.u64 	%rd448, %rd447;
	mov.f64 	%fd370, %fd369;
	@%p184 bra 	$L__BB9_86;
	setp.lt.s64 	%p185, %rd447, %rd72;
	min.s64 	%rd448, %rd447, %rd72;
	selp.f64 	%fd370, %fd369, %fd107, %p185;
$L__BB9_86:
	mov.b64 	%rd408, %fd370;
	mov.b64 	{%r235, %r240}, %rd408;
	mov.b32 	%r251, 16;
	mov.b32 	%r253, -1;
	// begin inline asm
	shfl.sync.down.b32 %r234, %r235, %r251, %r165, %r253;
	// end inline asm
	// begin inline asm
	shfl.sync.down.b32 %r239, %r240, %r251, %r165, %r253;
	// end inline asm
	mov.b64 	%rd409, {%r234, %r239};
	mov.b64 	%fd112, %rd409;
	mov.b64 	{%r245, %r250}, %rd448;
	// begin inline asm
	shfl.sync.down.b32 %r244, %r245, %r251, %r165, %r253;
	// end inline asm
	// begin inline asm
	shfl.sync.down.b32 %r249, %r250, %r251, %r165, %r253;
	// end inline asm
	mov.b64 	%rd75, {%r244, %r249};
	add.s32 	%r254, %r146, 16;
	setp.gt.s32 	%p186, %r254, %r165;
	mov.u64 	%rd508, %rd448;
	mov.f64 	%fd422, %fd370;
	@%p186 bra 	$L__BB9_90;
	abs.f64 	%fd113, %fd370;
	abs.f64 	%fd114, %fd112;
	setp.lt.f64 	%p187, %fd113, %fd114;
	mov.u64 	%rd508, %rd75;
	mov.f64 	%fd422, %fd112;
	@%p187 bra 	$L__BB9_90;
	setp.lt.f64 	%p188, %fd114, %fd113;
	mov.u64 	%rd508, %rd448;
	mov.f64 	%fd422, %fd370;
	@%p188 bra 	$L__BB9_90;
	setp.lt.s64 	%p189, %rd448, %rd75;
	min.s64 	%rd508, %rd448, %rd75;
	selp.f64 	%fd422, %fd370, %fd112, %p189;
$L__BB9_90:
	setp.ne.s32 	%p190, %r146, 0;
	@%p190 bra 	$L__BB9_92;
	shr.u32 	%r255, %r1, 1;
	and.b32  	%r256, %r255, 496;
	mov.u32 	%r257, _ZN6thrust24THRUST_300001_SM_1000_NS8cuda_cub4core6detail5shmemE;
	add.s32 	%r258, %r257, %r256;
	st.shared.f64 	[%r258+8], %fd422;
	st.shared.u64 	[%r258+16], %rd508;
$L__BB9_92:
	bar.sync 	0;
	setp.ne.s32 	%p191, %r1, 0;
	@%p191 bra 	$L__BB9_232;
	setp.lt.s32 	%p192, %r29, 33;
	mov.f64 	%fd372, %fd422;
	mov.u64 	%rd450, %rd508;
	@%p192 bra 	$L__BB9_97;
	ld.shared.f64 	%fd117, [_ZN6thrust24THRUST_300001_SM_1000_NS8cuda_cub4core6detail5shmemE+24];
	ld.shared.u64 	%rd78, [_ZN6thrust24THRUST_300001_SM_1000_NS8cuda_cub4core6detail5shmemE+32];
	abs.f64 	%fd118, %fd422;
	abs.f64 	%fd119, %fd117;
	setp.lt.f64 	%p193, %fd118, %fd119;
	mov.f64 	%fd372, %fd117;
	mov.u64 	%rd450, %rd78;
	@%p193 bra 	$L__BB9_97;
	setp.lt.f64 	%p194, %fd119, %fd118;
	mov.f64 	%fd372, %fd422;
	mov.u64 	%rd450, %rd508;
	@%p194 bra 	$L__BB9_97;
	setp.lt.s64 	%p195, %rd508, %rd78;
	min.s64 	%rd450, %rd508, %rd78;
	selp.f64 	%fd372, %fd422, %fd117, %p195;
$L__BB9_97:
	setp.lt.s32 	%p196, %r29, 65;
	mov.f64 	%fd373, %fd372;
	mov.u64 	%rd451, %rd450;
	@%p196 bra 	$L__BB9_101;
	ld.shared.f64 	%fd122, [_ZN6thrust24THRUST_300001_SM_1000_NS8cuda_cub4core6detail5shmemE+40];
	ld.shared.u64 	%rd81, [_ZN6thrust24THRUST_300001_SM_1000_NS8cuda_cub4core6detail5shmemE+48];
	abs.f64 	%fd123, %fd372;
	abs.f64 	%fd124, %fd122;
	setp.lt.f64 	%p197, %fd123, %fd124;
	mov.f64 	%fd373, %fd122;
	mov.u64 	%rd451, %rd81;
	@%p197 bra 	$L__BB9_101;
	setp.lt.f64 	%p198, %fd124, %fd123;
	mov.f64 	%fd373, %fd372;
	mov.u64 	%rd451, %rd450;
	@%p198 bra 	$L__BB9_101;
	setp.lt.s64 	%p199, %rd450, %rd81;
	min.s64 	%rd451, %rd450, %rd81;
	selp.f64 	%fd373, %fd372, %fd122, %p199;
$L__BB9_101:
	setp.lt.s32 	%p200, %r29, 97;
	mov.f64 	%fd374, %fd373;
	mov.u64 	%rd452, %rd451;
	@%p200 bra 	$L__BB9_105;
	ld.shared.f64 	%fd127, [_ZN6thrust24THRUST_300001_SM_1000_NS8cuda_cub4core6detail5shmemE+56];
	ld.shared.u64 	%rd84, [_ZN6thrust24THRUST_300001_SM_1000_NS8cuda_cub4core6detail5shmemE+64];
	abs.f64 	%fd128, %fd373;
	abs.f64 	%fd129, %fd127;
	setp.lt.f64 	%p201, %fd128, %fd129;
	mov.f64 	%fd374, %fd127;
	mov.u64 	%rd452, %rd84;
	@%p201 bra 	$L__BB9_105;
	setp.lt.f64 	%p202, %fd129, %fd128;
	mov.f64 	%fd374, %fd373;
	mov.u64 	%rd452, %rd451;
	@%p202 bra 	$L__BB9_105;
	setp.lt.s64 	%p203, %rd451, %rd84;
	min.s64 	%rd452, %rd451, %rd84;
	selp.f64 	%fd374, %fd373, %fd127, %p203;
$L__BB9_105:
	setp.lt.s32 	%p204, %r29, 129;
	mov.f64 	%fd375, %fd374;
	mov.u64 	%rd453, %rd452;
	@%p204 bra 	$L__BB9_109;
	ld.shared.f64 	%fd132, [_ZN6thrust24THRUST_300001_SM_1000_NS8cuda_cub4core6detail5shmemE+72];
	ld.shared.u64 	%rd87, [_ZN6thrust24THRUST_300001_SM_1000_NS8cuda_cub4core6detail5shmemE+80];
	abs.f64 	%fd133, %fd374;
	abs.f64 	%fd134, %fd132;
	setp.lt.f64 	%p205, %fd133, %fd134;
	mov.f64 	%fd375, %fd132;
	mov.u64 	%rd453, %rd87;
	@%p205 bra 	$L__BB9_109;
	setp.lt.f64 	%p206, %fd134, %fd133;
	mov.f64 	%fd375, %fd374;
	mov.u64 	%rd453, %rd452;
	@%p206 bra 	$L__BB9_109;
	setp.lt.s64 	%p207, %rd452, %rd87;
	min.s64 	%rd453, %rd452, %rd87;
	selp.f64 	%fd375, %fd374, %fd132, %p207;
$L__BB9_109:
	setp.lt.s32 	%p208, %r29, 161;
	mov.f64 	%fd376, %fd375;
	mov.u64 	%rd454, %rd453;
	@%p208 bra 	$L__BB9_113;
	ld.shared.f64 	%fd137, [_ZN6thrust24THRUST_300001_SM_1000_NS8cuda_cub4core6detail5shmemE+88];
	ld.shared.u64 	%rd90, [_ZN6thrust24THRUST_300001_SM_1000_NS8cuda_cub4core6detail5shmemE+96];
	abs.f64 	%fd138, %fd375;
	abs.f64 	%fd139, %fd137;
	setp.lt.f64 	%p209, %fd138, %fd139;
	mov.f64 	%fd376, %fd137;
	mov.u64 	%rd454, %rd90;
	@%p209 bra 	$L__BB9_113;
	setp.lt.f64 	%p210, %fd139, %fd138;
	mov.f64 	%fd376, %fd375;
	mov.u64 	%rd454, %rd453;
	@%p210 bra 	$L__BB9_113;
	setp.lt.s64 	%p211, %rd453, %rd90;
	min.s64 	%rd454, %rd453, %rd90;
	selp.f64 	%fd376, %fd375, %fd137, %p211;
$L__BB9_113:
	setp.lt.s32 	%p212, %r29, 193;
	mov.f64 	%fd377, %fd376;
	mov.u64 	%rd455, %rd454;
	@%p212 bra 	$L__BB9_117;
	ld.shared.f64 	%fd142, [_ZN6thrust24THRUST_300001_SM_1000_NS8cuda_cub4core6detail5shmemE+104];
	ld.shared.u64 	%rd93, [_ZN6thrust24THRUST_300001_SM_1000_NS8cuda_cub4core6detail5shmemE+112];
	abs.f64 	%fd143, %fd376;
	abs.f64 	%fd144, %fd142;
	setp.lt.f64 	%p213, %fd143, %fd144;
	mov.f64 	%fd377, %fd142;
	mov.u64 	%rd455, %rd93;
	@%p213 bra 	$L__BB9_117;
	setp.lt.f64 	%p214, %fd144, %fd143;
	mov.f64 	%fd377, %fd376;
	mov.u64 	%rd455, %rd454;
	@%p214 bra 	$L__BB9_117;
	setp.lt.s64 	%p215, %rd454, %rd93;
	min.s64 	%rd455, %rd454, %rd93;
	selp.f64 	%fd377, %fd376, %fd142, %p215;
$L__BB9_117:
	setp.lt.s32 	%p216, %r29, 225;
	mov.u64 	%rd508, %rd455;
	mov.f64 	%fd422, %fd377;
	@%p216 bra 	$L__BB9_232;
	ld.shared.f64 	%fd147, [_ZN6thrust24THRUST_300001_SM_1000_NS8cuda_cub4core6detail5shmemE+120];
	ld.shared.u64 	%rd96, [_ZN6thrust24THRUST_300001_SM_1000_NS8cuda_cub4core6detail5shmemE+128];
	abs.f64 	%fd148, %fd377;
	abs.f64 	%fd149, %fd147;
	setp.lt.f64 	%p217, %fd148, %fd149;
	mov.u64 	%rd508, %rd96;
	mov.f64 	%fd422, %fd147;
	@%p217 bra 	$L__BB9_232;
	setp.lt.f64 	%p218, %fd149, %fd148;
	mov.u64 	%rd508, %rd455;
	mov.f64 	%fd422, %fd377;
	@%p218 bra 	$L__BB9_232;
	setp.lt.s64 	%p219, %rd455, %rd96;
	min.s64 	%rd508, %rd455, %rd96;
	selp.f64 	%fd422, %fd377, %fd147, %p219;
	bra.uni 	$L__BB9_232;
$L__BB9_121:
	mov.u32 	%r16, %tid.x;
	cvt.u64.u32 	%rd98, %r16;
	mul.wide.u32 	%rd258, %r16, 16;
	add.s64 	%rd239, %rd236, %rd258;
	// begin inline asm
	ld.global.nc.u64 %rd238, [%rd239];
	// end inline asm
	add.s64 	%rd241, %rd239, 8;
	// begin inline asm
	ld.global.nc.u64 %rd240, [%rd241];
	// end inline asm
	mov.b64 	%fd151, %rd238;
	add.s64 	%rd243, %rd239, 4096;
	// begin inline asm
	ld.global.nc.u64 %rd242, [%rd243];
	// end inline asm
	add.s64 	%rd245, %rd239, 4104;
	// begin inline asm
	ld.global.nc.u64 %rd456, [%rd245];
	// end inline asm
	mov.b64 	%fd378, %rd242;
	add.s64 	%rd247, %rd239, 8192;
	// begin inline asm
	ld.global.nc.u64 %rd246, [%rd247];
	// end inline asm
	add.s64 	%rd249, %rd239, 8200;
	// begin inline asm
	ld.global.nc.u64 %rd457, [%rd249];
	// end inline asm
	mov.b64 	%fd379, %rd246;
	add.s64 	%rd251, %rd239, 12288;
	// begin inline asm
	ld.global.nc.u64 %rd250, [%rd251];
	// end inline asm
	add.s64 	%rd253, %rd239, 12296;
	// begin inline asm
	ld.global.nc.u64 %rd458, [%rd253];
	// end inline asm
	mov.b64 	%fd380, %rd250;
	add.s64 	%rd255, %rd239, 16384;
	// begin inline asm
	ld.global.nc.u64 %rd254, [%rd255];
	// end inline asm
	add.s64 	%rd257, %rd239, 16392;
	// begin inline asm
	ld.global.nc.u64 %rd495, [%rd257];
	// end inline asm
	mov.b64 	%fd409, %rd254;
	abs.f64 	%fd156, %fd151;
	abs.f64 	%fd157, %fd378;
	setp.lt.f64 	%p3, %fd156, %fd157;
	@%p3 bra 	$L__BB9_123;
	setp.lt.f64 	%p4, %fd157, %fd156;
	setp.lt.s64 	%p5, %rd240, %rd456;
	or.pred  	%p6, %p4, %p5;
	selp.b64 	%rd456, %rd240, %rd456, %p6;
	selp.f64 	%fd378, %fd151, %fd378, %p6;
$L__BB9_123:
	abs.f64 	%fd160, %fd378;
	abs.f64 	%fd161, %fd379;
	setp.lt.f64 	%p7, %fd160, %fd161;
	@%p7 bra 	$L__BB9_125;
	setp.lt.f64 	%p8, %fd161, %fd160;
	setp.lt.s64 	%p9, %rd456, %rd457;
	or.pred  	%p10, %p8, %p9;
	selp.b64 	%rd457, %rd456, %rd457, %p10;
	selp.f64 	%fd379, %fd378, %fd379, %p10;
$L__BB9_125:
	abs.f64 	%fd164, %fd379;
	abs.f64 	%fd165, %fd380;
	setp.lt.f64 	%p11, %fd164, %fd165;
	@%p11 bra 	$L__BB9_127;
	setp.lt.f64 	%p12, %fd165, %fd164;
	setp.lt.s64 	%p13, %rd457, %rd458;
	or.pred  	%p14, %p12, %p13;
	selp.b64 	%rd458, %rd457, %rd458, %p14;
	selp.f64 	%fd380, %fd379, %fd380, %p14;
$L__BB9_127:
	abs.f64 	%fd168, %fd380;
	abs.f64 	%fd169, %fd409;
	setp.lt.f64 	%p15, %fd168, %fd169;
	@%p15 bra 	$L__BB9_129;
	setp.lt.f64 	%p16, %fd169, %fd168;
	setp.lt.s64 	%p17, %rd458, %rd495;
	or.pred  	%p18, %p16, %p17;
	selp.b64 	%rd495, %rd458, %rd495, %p18;
	selp.f64 	%fd409, %fd380, %fd409, %p18;
$L__BB9_129:
	setp.lt.u32 	%p19, %r29, 2560;
	mov.b64 	%rd474, 1280;
	@%p19 bra 	$L__BB9_165;
	add.s64 	%rd262, %rd1, -2560;
	mul.hi.u64 	%rd263, %rd262, -3689348814741910323;
	shr.u64 	%rd112, %rd263, 10;
	setp.lt.u64 	%p20, %rd262, 1280;
	mov.b64 	%rd474, 1280;
	@%p20 bra 	$L__BB9_153;
	add.s64 	%rd265, %rd112, 1;
	and.b64  	%rd460, %rd265, 36028797018963966;
	shl.b64 	%rd266, %rd98, 4;
	add.s64 	%rd267, %rd266, %rd236;
	add.s64 	%rd461, %rd267, 57352;
	mov.b64 	%rd474, 1280;
$L__BB9_132:
	add.s64 	%rd269, %rd461, -36872;
	// begin inline asm
	ld.global.nc.u64 %rd268, [%rd269];
	// end inline asm
	add.s64 	%rd271, %rd461, -36864;
	// begin inline asm
	ld.global.nc.u64 %rd464, [%rd271];
	// end inline asm
	mov.b64 	%fd383, %rd268;
	add.s64 	%rd273, %rd461, -32776;
	// begin inline asm
	ld.global.nc.u64 %rd272, [%rd273];
	// end inline asm
	add.s64 	%rd275, %rd461, -32768;
	// begin inline asm
	ld.global.nc.u64 %rd465, [%rd275];
	// end inline asm
	mov.b64 	%fd384, %rd272;
	add.s64 	%rd277, %rd461, -28680;
	// begin inline asm
	ld.global.nc.u64 %rd276, [%rd277];
	// end inline asm
	add.s64 	%rd279, %rd461, -28672;
	// begin inline asm
	ld.global.nc.u64 %rd466, [%rd279];
	// end inline asm
	mov.b64 	%fd385, %rd276;
	add.s64 	%rd281, %rd461, -24584;
	// begin inline asm
	ld.global.nc.u64 %rd280, [%rd281];
	// end inline asm
	add.s64 	%rd283, %rd461, -24576;
	// begin inline asm
	ld.global.nc.u64 %rd467, [%rd283];
	// end inline asm
	mov.b64 	%fd386, %rd280;
	add.s64 	%rd285, %rd461, -20488;
	// begin inline asm
	ld.global.nc.u64 %rd284, [%rd285];
	// end inline asm
	add.s64 	%rd287, %rd461, -20480;
	// begin inline asm
	ld.global.nc.u64 %rd468, [%rd287];
	// end inline asm
	mov.b64 	%fd387, %rd284;
	abs.f64 	%fd178, %fd409;
	abs.f64 	%fd179, %fd383;
	setp.lt.f64 	%p21, %fd178, %fd179;
	@%p21 bra 	$L__BB9_134;
	setp.lt.f64 	%p22, %fd179, %fd178;
	setp.lt.s64 	%p23, %rd495, %rd464;
	or.pred  	%p24, %p22, %p23;
	selp.b64 	%rd464, %rd495, %rd464, %p24;
	selp.f64 	%fd383, %fd409, %fd383, %p24;
$L__BB9_134:
	abs.f64 	%fd182, %fd383;
	abs.f64 	%fd183, %fd384;
	setp.lt.f64 	%p25, %fd182, %fd183;
	@%p25 bra 	$L__BB9_136;
	setp.lt.f64 	%p26, %fd183, %fd182;
	setp.lt.s64 	%p27, %rd464, %rd465;
	or.pred  	%p28, %p26, %p27;
	selp.b64 	%rd465, %rd464, %rd465, %p28;
	selp.f64 	%fd384, %fd383, %fd384, %p28;
$L__BB9_136:
	abs.f64 	%fd186, %fd384;
	abs.f64 	%fd187, %fd385;
	setp.lt.f64 	%p29, %fd186, %fd187;
	@%p29 bra 	$L__BB9_138;
	setp.lt.f64 	%p30, %fd187, %fd186;
	setp.lt.s64 	%p31, %rd465, %rd466;
	or.pred  	%p32, %p30, %p31;
	selp.b64 	%rd466, %rd465, %rd466, %p32;
	selp.f64 	%fd385, %fd384, %fd385, %p32;
$L__BB9_138:
	abs.f64 	%fd190, %fd385;
	abs.f64 	%fd191, %fd386;
	setp.lt.f64 	%p33, %fd190, %fd191;
	@%p33 bra 	$L__BB9_140;
	setp.lt.f64 	%p34, %fd191, %fd190;
	setp.lt.s64 	%p35, %rd466, %rd467;
	or.pred  	%p36, %p34, %p35;
	selp.b64 	%rd467, %rd466, %rd467, %p36;
	selp.f64 	%fd386, %fd385, %fd386, %p36;
$L__BB9_140:
	abs.f64 	%fd194, %fd386;
	abs.f64 	%fd195, %fd387;
	setp.lt.f64 	%p37, %fd194, %fd195;
	@%p37 bra 	$L__BB9_142;
	setp.lt.f64 	%p38, %fd195, %fd194;
	setp.lt.s64 	%p39, %rd467, %rd468;
	or.pred  	%p40, %p38, %p39;
	selp.b64 	%rd468, %rd467, %rd468, %p40;
	selp.f64 	%fd387, %fd386, %fd387, %p40;
$L__BB9_142:
	add.s64 	%rd289, %rd461, -16392;
	// begin inline asm
	ld.global.nc.u64 %rd288, [%rd289];
	// end inline asm
	add.s64 	%rd291, %rd461, -16384;
	// begin inline asm
	ld.global.nc.u64 %rd469, [%rd291];
	// end inline asm
	mov.b64 	%fd388, %rd288;
	add.s64 	%rd293, %rd461, -12296;
	// begin inline asm
	ld.global.nc.u64 %rd292, [%rd293];
	// end inline asm
	add.s64 	%rd295, %rd461, -12288;
	// begin inline asm
	ld.global.nc.u64 %rd470, [%rd295];
	// end inline asm
	mov.b64 	%fd389, %rd292;
	add.s64 	%rd297, %rd461, -8200;
	// begin inline asm
	ld.global.nc.u64 %rd296, [%rd297];
	// end inline asm
	add.s64 	%rd299, %rd461, -8192;
	// begin inline asm
	ld.global.nc.u64 %rd471, [%rd299];
	// end inline asm
	mov.b64 	%fd390, %rd296;
	add.s64 	%rd301, %rd461, -4104;
	// begin inline asm
	ld.global.nc.u64 %rd300, [%rd301];
	// end inline asm
	add.s64 	%rd303, %rd461, -4096;
	// begin inline asm
	ld.global.nc.u64 %rd472, [%rd303];
	// end inline asm
	mov.b64 	%fd391, %rd300;
	add.s64 	%rd305, %rd461, -8;
	// begin inline asm
	ld.global.nc.u64 %rd304, [%rd305];
	// end inline asm
	// begin inline asm
	ld.global.nc.u64 %rd495, [%rd461];
	// end inline asm
	mov.b64 	%fd409, %rd304;
	abs.f64 	%fd203, %fd387;
	abs.f64 	%fd204, %fd388;
	setp.lt.f64 	%p41, %fd203, %fd204;
	@%p41 bra 	$L__BB9_144;
	setp.lt.f64 	%p42, %fd204, %fd203;
	setp.lt.s64 	%p43, %rd468, %rd469;
	or.pred  	%p44, %p42, %p43;
	selp.b64 	%rd469, %rd468, %rd469, %p44;
	selp.f64 	%fd388, %fd387, %fd388, %p44;
$L__BB9_144:
	abs.f64 	%fd207, %fd388;
	abs.f64 	%fd208, %fd389;
	setp.lt.f64 	%p45, %fd207, %fd208;
	@%p45 bra 	$L__BB9_146;
	setp.lt.f64 	%p46, %fd208, %fd207;
	setp.lt.s64 	%p47, %rd469, %rd470;
	or.pred  	%p48, %p46, %p47;
	selp.b64 	%rd470, %rd469, %rd470, %p48;
	selp.f64 	%fd389, %fd388, %fd389, %p48;
$L__BB9_146:
	abs.f64 	%fd211, %fd389;
	abs.f64 	%fd212, %fd390;
	setp.lt.f64 	%p49, %fd211, %fd212;
	@%p49 bra 	$L__BB9_148;
	setp.lt.f64 	%p50, %fd212, %fd211;
	setp.lt.s64 	%p51, %rd470, %rd471;
	or.pred  	%p52, %p50, %p51;
	selp.b64 	%rd471, %rd470, %rd471, %p52;
	selp.f64 	%fd390, %fd389, %fd390, %p52;
$L__BB9_148:
	abs.f64 	%fd215, %fd390;
	abs.f64 	%fd216, %fd391;
	setp.lt.f64 	%p53, %fd215, %fd216;
	@%p53 bra 	$L__BB9_150;
	setp.lt.f64 	%p54, %fd216, %fd215;
	setp.lt.s64 	%p55, %rd471, %rd472;
	or.pred  	%p56, %p54, %p55;
	selp.b64 	%rd472, %rd471, %rd472, %p56;
	selp.f64 	%fd391, %fd390, %fd391, %p56;
$L__BB9_150:
	abs.f64 	%fd219, %fd391;
	abs.f64 	%fd220, %fd409;
	setp.lt.f64 	%p57, %fd219, %fd220;
	@%p57 bra 	$L__BB9_152;
	setp.lt.f64 	%p58, %fd220, %fd219;
	setp.lt.s64 	%p59, %rd472, %rd495;
	or.pred  	%p60, %p58, %p59;
	selp.b64 	%rd495, %rd472, %rd495, %p60;
	selp.f64 	%fd409, %fd391, %fd409, %p60;
$L__BB9_152:
	add.s64 	%rd474, %rd474, 2560;
	add.s64 	%rd461, %rd461, 40960;
	add.s64 	%rd460, %rd460, -2;
	setp.ne.s64 	%p61, %rd460, 0;
	@%p61 bra 	$L__BB9_132;
$L__BB9_153:
	and.b64  	%rd308, %rd112, 1;
	setp.eq.b64 	%p62, %rd308, 1;
	@%p62 bra 	$L__BB9_165;
	shl.b64 	%rd329, %rd474, 4;
	mul.wide.u32 	%rd330, %r16, 16;
	add.s64 	%rd331, %rd236, %rd330;
	add.s64 	%rd310, %rd331, %rd329;
	// begin inline asm
	ld.global.nc.u64 %rd309, [%rd310];
	// end inline asm
	add.s64 	%rd312, %rd310, 8;
	// begin inline asm
	ld.global.nc.u64 %rd478, [%rd312];
	// end inline asm
	mov.b64 	%fd395, %rd309;
	add.s64 	%rd314, %rd310, 4096;
	// begin inline asm
	ld.global.nc.u64 %rd313, [%rd314];
	// end inline asm
	add.s64 	%rd316, %rd310, 4104;
	// begin inline asm
	ld.global.nc.u64 %rd479, [%rd316];
	// end inline asm
	mov.b64 	%fd396, %rd313;
	add.s64 	%rd318, %rd310, 8192;
	// begin inline asm
	ld.global.nc.u64 %rd317, [%rd318];
	// end inline asm
	add.s64 	%rd320, %rd310, 8200;
	// begin inline asm
	ld.global.nc.u64 %rd480, [%rd320];
	// end inline asm
	mov.b64 	%fd397, %rd317;
	add.s64 	%rd322, %rd310, 12288;
	// begin inline asm
	ld.global.nc.u64 %rd321, [%rd322];
	// end inline asm
	add.s64 	%rd324, %rd310, 12296;
	// begin inline asm
	ld.global.nc.u64 %rd481, [%rd324];
	// end inline asm
	mov.b64 	%fd398, %rd321;
	add.s64 	%rd326, %rd310, 16384;
	// begin inline asm
	ld.global.nc.u64 %rd325, [%rd326];
	// end inline asm
	add.s64 	%rd328, %rd310, 16392;
	// begin inline asm
	ld.global.nc.u64 %rd482, [%rd328];
	// end inline asm
	mov.b64 	%fd399, %rd325;
	abs.f64 	%fd230, %fd409;
	abs.f64 	%fd231, %fd395;
	setp.lt.f64 	%p63, %fd230, %fd231;
	@%p63 bra 	$L__BB9_156;
	setp.lt.f64 	%p64, %fd231, %fd230;
	setp.lt.s64 	%p65, %rd495, %rd478;
	or.pred  	%p66, %p64, %p65;
	selp.b64 	%rd478, %rd495, %rd478, %p66;
	selp.f64 	%fd395, %fd409, %fd395, %p66;
$L__BB9_156:
	abs.f64 	%fd234, %fd395;
	abs.f64 	%fd235, %fd396;
	setp.lt.f64 	%p67, %fd234, %fd235;
	@%p67 bra 	$L__BB9_158;
	setp.lt.f64 	%p68, %fd235, %fd234;
	setp.lt.s64 	%p69, %rd478, %rd479;
	or.pred  	%p70, %p68, %p69;
	selp.b64 	%rd479, %rd478, %rd479, %p70;
	selp.f64 	%fd396, %fd395, %fd396, %p70;
$L__BB9_158:
	abs.f64 	%fd238, %fd396;
	abs.f64 	%fd239, %fd397;
	setp.lt.f64 	%p71, %fd238, %fd239;
	@%p71 bra 	$L__BB9_160;
	setp.lt.f64 	%p72, %fd239, %fd238;
	setp.lt.s64 	%p73, %rd479, %rd480;
	or.pred  	%p74, %p72, %p73;
	selp.b64 	%rd480, %rd479, %rd480, %p74;
	selp.f64 	%fd397, %fd396, %fd397, %p74;
$L__BB9_160:
	abs.f64 	%fd242, %fd397;
	abs.f64 	%fd243, %fd398;
	setp.lt.f64 	%p75, %fd242, %fd243;
	@%p75 bra 	$L__BB9_162;
	setp.lt.f64 	%p76, %fd243, %fd242;
	setp.lt.s64 	%p77, %rd480, %rd481;
	or.pred  	%p78, %p76, %p77;
	selp.b64 	%rd481, %rd480, %rd481, %p78;
	selp.f64 	%fd398, %fd397, %fd398, %p78;
$L__BB9_162:
	abs.f64 	%fd246, %fd398;
	abs.f64 	%fd247, %fd399;
	setp.lt.f64 	%p79, %fd246, %fd247;
	@%p79 bra 	$L__BB9_164;
	setp.lt.f64 	%p80, %fd247, %fd246;
	setp.lt.s64 	%p81, %rd481, %rd482;
	or.pred  	%p82, %p80, %p81;
	selp.b64 	%rd482, %rd481, %rd482, %p82;
	selp.f64 	%fd399, %fd398, %fd399, %p82;
$L__BB9_164:
	add.s64 	%rd474, %rd474, 1280;
	mov.u64 	%rd495, %rd482;
	mov.f64 	%fd409, %fd399;
$L__BB9_165:
	cvt.s64.s32 	%rd332, %r29;
	setp.ge.s64 	%p83, %rd474, %rd332;
	@%p83 bra 	$L__BB9_188;
	cvt.u32.u64 	%r17, %rd474;
	sub.s32 	%r18, %r29, %r17;
	setp.ge.s32 	%p84, %r16, %r18;
	@%p84 bra 	$L__BB9_188;
	not.b32 	%r30, %r16;
	add.s32 	%r31, %r29, %r30;
	sub.s32 	%r19, %r31, %r17;
	and.b32  	%r32, %r19, 768;
	setp.eq.s32 	%p85, %r32, 768;
	mov.u32 	%r372, %r16;
	@%p85 bra 	$L__BB9_173;
	cvt.u64.u32 	%rd334, %r16;
	add.s64 	%rd335, %rd474, %rd334;
	shl.b64 	%rd336, %rd335, 4;
	add.s64 	%rd485, %rd236, %rd336;
	shr.u32 	%r33, %r19, 8;
	add.s32 	%r34, %r33, 1;
	and.b32  	%r35, %r34, 3;
	neg.s32 	%r370, %r35;
	mov.u32 	%r372, %r16;
$L__BB9_169:
	.pragma "nounroll";
	mov.u64 	%rd176, %rd495;
	mov.f64 	%fd251, %fd409;
	// begin inline asm
	ld.global.nc.u64 %rd337, [%rd485];
	// end inline asm
	add.s64 	%rd340, %rd485, 8;
	// begin inline asm
	ld.global.nc.u64 %rd339, [%rd340];
	// end inline asm
	mov.b64 	%fd252, %rd337;
	abs.f64 	%fd253, %fd251;
	abs.f64 	%fd254, %fd252;
	setp.lt.f64 	%p86, %fd253, %fd254;
	mov.f64 	%fd409, %fd252;
	mov.u64 	%rd495, %rd339;
	@%p86 bra 	$L__BB9_172;
	setp.lt.f64 	%p87, %fd254, %fd253;
	mov.f64 	%fd409, %fd251;
	mov.u64 	%rd495, %rd176;
	@%p87 bra 	$L__BB9_172;
	setp.lt.s64 	%p88, %rd176, %rd339;
	selp.f64 	%fd409, %fd251, %fd252, %p88;
	min.s64 	%rd495, %rd176, %rd339;
$L__BB9_172:
	add.s32 	%r372, %r372, 256;
	add.s64 	%rd485, %rd485, 4096;
	add.s32 	%r370, %r370, 1;
	setp.ne.s32 	%p89, %r370, 0;
	@%p89 bra 	$L__BB9_169;
$L__BB9_173:
	setp.lt.u32 	%p90, %r19, 768;
	@%p90 bra 	$L__BB9_188;
	cvt.u64.u32 	%rd341, %r372;
	add.s64 	%rd342, %rd474, %rd341;
	shl.b64 	%rd343, %rd342, 4;
	add.s64 	%rd344, %rd343, %rd236;
	add.s64 	%rd490, %rd344, 12296;
$L__BB9_175:
	add.s64 	%rd346, %rd490, -12296;
	// begin inline asm
	ld.global.nc.u64 %rd345, [%rd346];
	// end inline asm
	add.s64 	%rd348, %rd490, -12288;
	// begin inline asm
	ld.global.nc.u64 %rd347, [%rd348];
	// end inline asm
	mov.b64 	%fd260, %rd345;
	abs.f64 	%fd261, %fd409;
	abs.f64 	%fd262, %fd260;
	setp.lt.f64 	%p91, %fd261, %fd262;
	mov.f64 	%fd406, %fd260;
	mov.u64 	%rd492, %rd347;
	@%p91 bra 	$L__BB9_178;
	setp.lt.f64 	%p92, %fd262, %fd261;
	mov.f64 	%fd406, %fd409;
	mov.u64 	%rd492, %rd495;
	@%p92 bra 	$L__BB9_178;
	setp.lt.s64 	%p93, %rd495, %rd347;
	selp.f64 	%fd406, %fd409, %fd260, %p93;
	min.s64 	%rd492, %rd495, %rd347;
$L__BB9_178:
	add.s64 	%rd350, %rd490, -8200;
	// begin inline asm
	ld.global.nc.u64 %rd349, [%rd350];
	// end inline asm
	add.s64 	%rd352, %rd490, -8192;
	// begin inline asm
	ld.global.nc.u64 %rd351, [%rd352];
	// end inline asm
	mov.b64 	%fd265, %rd349;
	abs.f64 	%fd266, %fd406;
	abs.f64 	%fd267, %fd265;
	setp.lt.f64 	%p94, %fd266, %fd267;
	mov.f64 	%fd407, %fd265;
	mov.u64 	%rd493, %rd351;
	@%p94 bra 	$L__BB9_181;
	setp.lt.f64 	%p95, %fd267, %fd266;
	mov.f64 	%fd407, %fd406;
	mov.u64 	%rd493, %rd492;
	@%p95 bra 	$L__BB9_181;
	setp.lt.s64 	%p96, %rd492, %rd351;
	selp.f64 	%fd407, %fd406, %fd265, %p96;
	min.s64 	%rd493, %rd492, %rd351;
$L__BB9_181:
	add.s64 	%rd354, %rd490, -4104;
	// begin inline asm
	ld.global.nc.u64 %rd353, [%rd354];
	// end inline asm
	add.s64 	%rd356, %rd490, -4096;
	// begin inline asm
	ld.global.nc.u64 %rd355, [%rd356];
	// end inline asm
	mov.b64 	%fd270, %rd353;
	abs.f64 	%fd271, %fd407;
	abs.f64 	%fd272, %fd270;
	setp.lt.f64 	%p97, %fd271, %fd272;
	mov.f64 	%fd408, %fd270;
	mov.u64 	%rd494, %rd355;
	@%p97 bra 	$L__BB9_184;
	setp.lt.f64 	%p98, %fd272, %fd271;
	mov.f64 	%fd408, %fd407;
	mov.u64 	%rd494, %rd493;
	@%p98 bra 	$L__BB9_184;
	setp.lt.s64 	%p99, %rd493, %rd355;
	selp.f64 	%fd408, %fd407, %fd270, %p99;
	min.s64 	%rd494, %rd493, %rd355;
$L__BB9_184:
	add.s64 	%rd358, %rd490, -8;
	// begin inline asm
	ld.global.nc.u64 %rd357, [%rd358];
	// end inline asm
	// begin inline asm
	ld.global.nc.u64 %rd359, [%rd490];
	// end inline asm
	mov.b64 	%fd275, %rd357;
	abs.f64 	%fd276, %fd408;
	abs.f64 	%fd277, %fd275;
	setp.lt.f64 	%p100, %fd276, %fd277;
	mov.f64 	%fd409, %fd275;
	mov.u64 	%rd495, %rd359;
	@%p100 bra 	$L__BB9_187;
	setp.lt.f64 	%p101, %fd277, %fd276;
	mov.f64 	%fd409, %fd408;
	mov.u64 	%rd495, %rd494;
	@%p101 bra 	$L__BB9_187;
	setp.lt.s64 	%p102, %rd494, %rd359;
	selp.f64 	%fd409, %fd408, %fd275, %p102;
	min.s64 	%rd495, %rd494, %rd359;
$L__BB9_187:
	add.s32 	%r372, %r372, 1024;
	add.s64 	%rd490, %rd490, 16384;
	setp.lt.s32 	%p103, %r372, %r18;
	@%p103 bra 	$L__BB9_175;
$L__BB9_188:
	// begin inline asm
	mov.u32 %r36, %laneid;
	// end inline asm
	mov.b64 	%rd361, %fd409;
	mov.b64 	{%r38, %r43}, %rd361;
	mov.b32 	%r54, 1;
	mov.b32 	%r55, 31;
	mov.b32 	%r56, -1;
	// begin inline asm
	shfl.sync.down.b32 %r37, %r38, %r54, %r55, %r56;
	// end inline asm
	// begin inline asm
	shfl.sync.down.b32 %r42, %r43, %r54, %r55, %r56;
	// end inline asm
	mov.b64 	%rd362, {%r37, %r42};
	mov.b64 	%fd281, %rd362;
	mov.b64 	{%r48, %r53}, %rd495;
	// begin inline asm
	shfl.sync.down.b32 %r47, %r48, %r54, %r55, %r56;
	// end inline asm
	// begin inline asm
	shfl.sync.down.b32 %r52, %r53, %r54, %r55, %r56;
	// end inline asm
	mov.b64 	%rd200, {%r47, %r52};
	setp.gt.s32 	%p104, %r36, 30;
	mov.f64 	%fd411, %fd409;
	mov.u64 	%rd497, %rd495;
	@%p104 bra 	$L__BB9_192;
	abs.f64 	%fd282, %fd409;
	abs.f64 	%fd283, %fd281;
	setp.lt.f64 	%p105, %fd282, %fd283;
	mov.f64 	%fd411, %fd281;
	mov.u64 	%rd497, %rd200;
	@%p105 bra 	$L__BB9_192;
	setp.lt.f64 	%p106, %fd283, %fd282;
	mov.f64 	%fd411, %fd409;
	mov.u64 	%rd497, %rd495;
	@%p106 bra 	$L__BB9_192;
	setp.lt.s64 	%p107, %rd495, %rd200;
	selp.f64 	%fd411, %fd409, %fd281, %p107;
	min.s64 	%rd497, %rd495, %rd200;
$L__BB9_192:
	mov.b64 	%rd363, %fd411;
	mov.b64 	{%r58, %r63}, %rd363;
	mov.b32 	%r74, 2;
	mov.b32 	%r75, 31;
	mov.b32 	%r76, -1;
	// begin inline asm
	shfl.sync.down.b32 %r57, %r58, %r74, %r75, %r76;
	// end inline asm
	// begin inline asm
	shfl.sync.down.b32 %r62, %r63, %r74, %r75, %r76;
	// end inline asm
	mov.b64 	%rd364, {%r57, %r62};
	mov.b64 	%fd286, %rd364;
	mov.b64 	{%r68, %r73}, %rd497;
	// begin inline asm
	shfl.sync.down.b32 %r67, %r68, %r74, %r75, %r76;
	// end inline asm
	// begin inline asm
	shfl.sync.down.b32 %r72, %r73, %r74, %r75, %r76;
	// end inline asm
	mov.b64 	%rd203, {%r67, %r72};
	setp.gt.s32 	%p108, %r36, 29;
	mov.f64 	%fd412, %fd411;
	mov.u64 	%rd498, %rd497;
	@%p108 bra 	$L__BB9_196;
	abs.f64 	%fd287, %fd411;
	abs.f64 	%fd288, %fd286;
	setp.lt.f64 	%p109, %fd287, %fd288;
	mov.f64 	%fd412, %fd286;
	mov.u64 	%rd498, %rd203;
	@%p109 bra 	$L__BB9_196;
	setp.lt.f64 	%p110, %fd288, %fd287;
	mov.f64 	%fd412, %fd411;
	mov.u64 	%rd498, %rd497;
	@%p110 bra 	$L__BB9_196;
	setp.lt.s64 	%p111, %rd497, %rd203;
	selp.f64 	%fd412, %fd411, %fd286, %p111;
	min.s64 	%rd498, %rd497, %rd203;
$L__BB9_196:
	mov.b64 	%rd365, %fd412;
	mov.b64 	{%r78, %r83}, %rd365;
	mov.b32 	%r94, 4;
	mov.b32 	%r95, 31;
	mov.b32 	%r96, -1;
	// begin inline asm
	shfl.sync.down.b32 %r77, %r78, %r94, %r95, %r96;
	// end inline asm
	// begin inline asm
	shfl.sync.down.b32 %r82, %r83, %r94, %r95, %r96;
	// end inline asm
	mov.b64 	%rd366, {%r77, %r82};
	mov.b64 	%fd291, %rd366;
	mov.b64 	{%r88, %r93}, %rd498;
	// begin inline asm
	shfl.sync.down.b32 %r87, %r88, %r94, %r95, %r96;
	// end inline asm
	// begin inline asm
	shfl.sync.down.b32 %r92, %r93, %r94, %r95, %r96;
	// end inline asm
	mov.b64 	%rd206, {%r87, %r92};
	setp.gt.s32 	%p112, %r36, 27;
	mov.f64 	%fd413, %fd412;
	mov.u64 	%rd499, %rd498;
	@%p112 bra 	$L__BB9_200;
	abs.f64 	%fd292, %fd412;
	abs.f64 	%fd293, %fd291;
	setp.lt.f64 	%p113, %fd292, %fd293;
	mov.f64 	%fd413, %fd291;
	mov.u64 	%rd499, %rd206;
	@%p113 bra 	$L__BB9_200;
	setp.lt.f64 	%p114, %fd293, %fd292;
	mov.f64 	%fd413, %fd412;
	mov.u64 	%rd499, %rd498;
	@%p114 bra 	$L__BB9_200;
	setp.lt.s64 	%p115, %rd498, %rd206;
	selp.f64 	%fd413, %fd412, %fd291, %p115;
	min.s64 	%rd499, %rd498, %rd206;
$L__BB9_200:
	mov.b64 	%rd367, %fd413;
	mov.b64 	{%r98, %r103}, %rd367;
	mov.b32 	%r114, 8;
	mov.b32 	%r115, 31;
	mov.b32 	%r116, -1;
	// begin inline asm
	shfl.sync.down.b32 %r97, %r98, %r114, %r115, %r116;
	// end inline asm
	// begin inline asm
	shfl.sync.down.b32 %r102, %r103, %r114, %r115, %r116;
	// end inline asm
	mov.b64 	%rd368, {%r97, %r102};
	mov.b64 	%fd296, %rd368;
	mov.b64 	{%r108, %r113}, %rd499;
	// begin inline asm
	shfl.sync.down.b32 %r107, %r108, %r114, %r115, %r116;
	// end inline asm
	// begin inline asm
	shfl.sync.down.b32 %r112, %r113, %r114, %r115, %r116;
	// end inline asm
	mov.b64 	%rd209, {%r107, %r112};
	setp.gt.s32 	%p116, %r36, 23;
	mov.f64 	%fd414, %fd413;
	mov.u64 	%rd500, %rd499;
	@%p116 bra 	$L__BB9_204;
	abs.f64 	%fd297, %fd413;
	abs.f64 	%fd298, %fd296;
	setp.lt.f64 	%p117, %fd297, %fd298;
	mov.f64 	%fd414, %fd296;
	mov.u64 	%rd500, %rd209;
	@%p117 bra 	$L__BB9_204;
	setp.lt.f64 	%p118, %fd298, %fd297;
	mov.f64 	%fd414, %fd413;
	mov.u64 	%rd500, %rd499;
	@%p118 bra 	$L__BB9_204;
	setp.lt.s64 	%p119, %rd499, %rd209;
	selp.f64 	%fd414, %fd413, %fd296, %p119;
	min.s64 	%rd500, %rd499, %rd209;
$L__BB9_204:
	mov.b64 	%rd369, %fd414;
	mov.b64 	{%r118, %r123}, %rd369;
	mov.b32 	%r134, 16;
	mov.b32 	%r135, 31;
	mov.b32 	%r136, -1;
	// begin inline asm
	shfl.sync.down.b32 %r117, %r118, %r134, %r135, %r136;
	// end inline asm
	// begin inline asm
	shfl.sync.down.b32 %r122, %r123, %r134, %r135, %r136;
	// end inline asm
	mov.b64 	%rd370, {%r117, %r122};
	mov.b64 	%fd301, %rd370;
	mov.b64 	{%r128, %r133}, %rd500;
	// begin inline asm
	shfl.sync.down.b32 %r127, %r128, %r134, %r135, %r136;
	// end inline asm
	// begin inline asm
	shfl.sync.down.b32 %r132, %r133, %r134, %r135, %r136;
	// end inline asm
	mov.b64 	%rd212, {%r127, %r132};
	setp.gt.s32 	%p120, %r36, 15;
	mov.f64 	%fd422, %fd414;
	mov.u64 	%rd508, %rd500;
	@%p120 bra 	$L__BB9_208;
	abs.f64 	%fd302, %fd414;
	abs.f64 	%fd303, %fd301;
	setp.lt.f64 	%p121, %fd302, %fd303;
	mov.f64 	%fd422, %fd301;
	mov.u64 	%rd508, %rd212;
	@%p121 bra 	$L__BB9_208;
	setp.lt.f64 	%p122, %fd303, %fd302;
	mov.f64 	%fd422, %fd414;
	mov.u64 	%rd508, %rd500;
	@%p122 bra 	$L__BB9_208;
	setp.lt.s64 	%p123, %rd500, %rd212;
	selp.f64 	%fd422, %fd414, %fd301, %p123;
	min.s64 	%rd508, %rd500, %rd212;
$L__BB9_208:
	setp.ne.s32 	%p124, %r36, 0;
	@%p124 bra 	$L__BB9_210;
	shr.u32 	%r137, %r16, 1;
	and.b32  	%r138, %r137, 496;
	mov.u32 	%r139, _ZN6thrust24THRUST_300001_SM_1000_NS8cuda_cub4core6detail5shmemE;
	add.s32 	%r140, %r139, %r138;
	st.shared.f64 	[%r140+8], %fd422;
	st.shared.u64 	[%r140+16], %rd508;
$L__BB9_210:
	bar.sync 	0;
	setp.ne.s32 	%p125, %r16, 0;
	@%p125 bra 	$L__BB9_232;
	ld.shared.f64 	%fd306, [_ZN6thrust24THRUST_300001_SM_1000_NS8cuda_cub4core6detail5shmemE+24];
	ld.shared.u64 	%rd215, [_ZN6thrust24THRUST_300001_SM_1000_NS8cuda_cub4core6detail5shmemE+32];
	abs.f64 	%fd307, %fd422;
	abs.f64 	%fd308, %fd306;
	setp.lt.f64 	%p126, %fd307, %fd308;
	mov.f64 	%fd416, %fd306;
	mov.u64 	%rd502, %rd215;
	@%p126 bra 	$L__BB9_214;
	setp.lt.f64 	%p127, %fd308, %fd307;
	mov.f64 	%fd416, %fd422;
	mov.u64 	%rd502, %rd508;
	@%p127 bra 	$L__BB9_214;
	setp.lt.s64 	%p128, %rd508, %rd215;
	selp.f64 	%fd416, %fd422, %fd306, %p128;
	min.s64 	%rd502, %rd508, %rd215;
$L__BB9_214:
	ld.shared.f64 	%fd311, [_ZN6thrust24THRUST_300001_SM_1000_NS8cuda_cub4core6detail5shmemE+40];
	ld.shared.u64 	%rd218, [_ZN6thrust24THRUST_300001_SM_1000_NS8cuda_cub4core6detail5shmemE+48];
	abs.f64 	%fd312, %fd416;
	abs.f64 	%fd313, %fd311;
	setp.lt.f64 	%p129, %fd312, %fd313;
	mov.f64 	%fd417, %fd311;
	mov.u64 	%rd503, %rd218;
	@%p129 bra 	$L__BB9_217;
	setp.lt.f64 	%p130, %fd313, %fd312;
	mov.f64 	%fd417, %fd416;
	mov.u64 	%rd503, %rd502;
	@%p130 bra 	$L__BB9_217;
	setp.lt.s64 	%p131, %rd502, %rd218;
	selp.f64 	%fd417, %fd416, %fd311, %p131;
	min.s64 	%rd503, %rd502, %rd218;
$L__BB9_217:
	ld.shared.f64 	%fd316, [_ZN6thrust24THRUST_300001_SM_1000_NS8cuda_cub4core6detail5shmemE+56];
	ld.shared.u64 	%rd221, [_ZN6thrust24THRUST_300001_SM_1000_NS8cuda_cub4core6detail5shmemE+64];
	abs.f64 	%fd317, %fd417;
	abs.f64 	%fd318, %fd316;
	setp.lt.f64 	%p132, %fd317, %fd318;
	mov.f64 	%fd418, %fd316;
	mov.u64 	%rd504, %rd221;
	@%p132 bra 	$L__BB9_220;
	setp.lt.f64 	%p133, %fd318, %fd317;
	mov.f64 	%fd418, %fd417;
	mov.u64 	%rd504, %rd503;
	@%p133 bra 	$L__BB9_220;
	setp.lt.s64 	%p134, %rd503, %rd221;
	selp.f64 	%fd418, %fd417, %fd316, %p134;
	min.s64 	%rd504, %rd503, %rd221;
$L__BB9_220:
	ld.shared.f64 	%fd321, [_ZN6thrust24THRUST_300001_SM_1000_NS8cuda_cub4core6detail5shmemE+72];
	ld.shared.u64 	%rd224, [_ZN6thrust24THRUST_300001_SM_1000_NS8cuda_cub4core6detail5shmemE+80];
	abs.f64 	%fd322, %fd418;
	abs.f64 	%fd323, %fd321;
	setp.lt.f64 	%p135, %fd322, %fd323;
	mov.f64 	%fd419, %fd321;
	mov.u64 	%rd505, %rd224;
	@%p135 bra 	$L__BB9_223;
	setp.lt.f64 	%p136, %fd323, %fd322;
	mov.f64 	%fd419, %fd418;
	mov.u64 	%rd505, %rd504;
	@%p136 bra 	$L__BB9_223;
	setp.lt.s64 	%p137, %rd504, %rd224;
	selp.f64 	%fd419, %fd418, %fd321, %p137;
	min.s64 	%rd505, %rd504, %rd224;
$L__BB9_223:
	ld.shared.f64 	%fd326, [_ZN6thrust24THRUST_300001_SM_1000_NS8cuda_cub4core6detail5shmemE+88];
	ld.shared.u64 	%rd227, [_ZN6thrust24THRUST_300001_SM_1000_NS8cuda_cub4core6detail5shmemE+96];
	abs.f64 	%fd327, %fd419;
	abs.f64 	%fd328, %fd326;
	setp.lt.f64 	%p138, %fd327, %fd328;
	mov.f64 	%fd420, %fd326;
	mov.u64 	%rd506, %rd227;
	@%p138 bra 	$L__BB9_226;
	setp.lt.f64 	%p139, %fd328, %fd327;
	mov.f64 	%fd420, %fd419;
	mov.u64 	%rd506, %rd505;
	@%p139 bra 	$L__BB9_226;
	setp.lt.s64 	%p140, %rd505, %rd227;
	selp.f64 	%fd420, %fd419, %fd326, %p140;
	min.s64 	%rd506, %rd505, %rd227;
$L__BB9_226:
	ld.shared.f64 	%fd331, [_ZN6thrust24THRUST_300001_SM_1000_NS8cuda_cub4core6detail5shmemE+104];
	ld.shared.u64 	%rd230, [_ZN6thrust24THRUST_300001_SM_1000_NS8cuda_cub4core6detail5shmemE+112];
	abs.f64 	%fd332, %fd420;
	abs.f64 	%fd333, %fd331;
	setp.lt.f64 	%p141, %fd332, %fd333;
	mov.f64 	%fd421, %fd331;
	mov.u64 	%rd507, %rd230;
	@%p141 bra 	$L__BB9_229;
	setp.lt.f64 	%p142, %fd333, %fd332;
	mov.f64 	%fd421, %fd420;
	mov.u64 	%rd507, %rd506;
	@%p142 bra 	$L__BB9_229;
	setp.lt.s64 	%p143, %rd506, %rd230;
	selp.f64 	%fd421, %fd420, %fd331, %p143;
	min.s64 	%rd507, %rd506, %rd230;
$L__BB9_229:
	ld.shared.f64 	%fd336, [_ZN6thrust24THRUST_300001_SM_1000_NS8cuda_cub4core6detail5shmemE+120];
	ld.shared.u64 	%rd233, [_ZN6thrust24THRUST_300001_SM_1000_NS8cuda_cub4core6detail5shmemE+128];
	abs.f64 	%fd337, %fd421;
	abs.f64 	%fd338, %fd336;
	setp.lt.f64 	%p144, %fd337, %fd338;
	mov.u64 	%rd508, %rd233;
	mov.f64 	%fd422, %fd336;
	@%p144 bra 	$L__BB9_232;
	setp.lt.f64 	%p145, %fd338, %fd337;
	mov.u64 	%rd508, %rd507;
	mov.f64 	%fd422, %fd421;
	@%p145 bra 	$L__BB9_232;
	setp.lt.s64 	%p146, %rd507, %rd233;
	selp.f64 	%fd422, %fd421, %fd336, %p146;
	min.s64 	%rd508, %rd507, %rd233;
$L__BB9_232:
	mov.u32 	%r364, %tid.x;
	setp.ne.s32 	%p263, %r364, 0;
	@%p263 bra 	$L__BB9_234;
	ld.param.u64 	%rd421, [_ZN6thrust24THRUST_300001_SM_1000_NS8cuda_cub4core6detail13_kernel_agentINS1_8__reduce11ReduceAgentIPN4cuda3std3__45tupleIJdlEEESC_SB_lNS1_9__extrema9arg_max_fIdl10comparatorEEEEJSC_SC_iSG_EEEvDpT0__param_1];
	cvta.to.global.u64 	%rd420, %rd421;
	st.global.f64 	[%rd420], %fd422;
	st.global.u64 	[%rd420+8], %rd508;
$L__BB9_234:
	ret;

}
	// .globl	_ZN3cub18CUB_300001_SM_10006detail11EmptyKernelIvEEvv
.visible .entry _ZN3cub18CUB_300001_SM_10006detail11EmptyKernelIvEEvv()
{


	ret;

}


// ===== COMPILED SASS (sm_100) =====

	.target	sm_100

	.elftype	@"ET_EXEC"


//--------------------- .note.nv.tkinfo           --------------------------
	.section	.note.nv.tkinfo,"",@"SHT_NOTE"
	.sectionflags	@"SHF_NOTE_NV_TKINFO"
	.tkinfo
        /*0018*/ 	.word	0x00000002
        /*0030*/ 	.string	""
        /*0030*/ 	.string	"ptxas"
        /*0030*/ 	.string	"Cuda compilation tools, release 13.0, V13.0.88"
        /*0030*/ 	.string	"Build cuda_13.0.r13.0/compiler.36424714_0"
        /*0030*/ 	.string	"-arch sm_100 -m 64 "



//--------------------- .note.nv.cuinfo           --------------------------
	.section	.note.nv.cuinfo,"",@"SHT_NOTE"
	.sectionflags	@"SHF_NOTE_NV_CUINFO"
        /*0018*/ 	.short	0x0002
        /*001a*/ 	.short	0x0064
        /*001c*/ 	.short	0x0082
	.zero		2


//--------------------- .nv.info                  --------------------------
	.section	.nv.info,"",@"SHT_CUDA_INFO"
	.align	4


	//----- nvinfo : EIATTR_REGCOUNT
	.align		4
        /*0000*/ 	.byte	0x04, 0x2f
        /*0002*/ 	.short	(.L_46 - .L_45)
	.align		4
.L_45:
        /*0004*/ 	.word	index@(_Z15kernel_gaussianPdiiii)
        /*0008*/ 	.word	0x0000002a


	//----- nvinfo : EIATTR_FRAME_SIZE
	.align		4
.L_46:
        /*000c*/ 	.byte	0x04, 0x11
        /*000e*/ 	.short	(.L_48 - .L_47)
	.align		4
.L_47:
        /*0010*/ 	.word	index@($__internal_0_$__cuda_sm20_div_rn_f64_full)
        /*0014*/ 	.word	0x00000000


	//----- nvinfo : EIATTR_FRAME_SIZE
	.align		4
.L_48:
        /*0018*/ 	.byte	0x04, 0x11
        /*001a*/ 	.short	(.L_50 - .L_49)
	.align		4
.L_49:
        /*001c*/ 	.word	index@(_Z15kernel_gaussianPdiiii)
        /*0020*/ 	.word	0x00000000


	//----- nvinfo : EIATTR_REGCOUNT
	.align		4
.L_50:
        /*0024*/ 	.byte	0x04, 0x2f
        /*0026*/ 	.short	(.L_52 - .L_51)
	.align		4
.L_51:
        /*0028*/ 	.word	index@(_Z11kernel_swapPdiiiii)
        /*002c*/ 	.word	0x0000001c


	//----- nvinfo : EIATTR_FRAME_SIZE
	.align		4
.L_52:
        /*0030*/ 	.byte	0x04, 0x11
        /*0032*/ 	.short	(.L_54 - .L_53)
	.align		4
.L_53:
        /*0034*/ 	.word	index@(_Z11kernel_swapPdiiiii)
        /*0038*/ 	.word	0x00000000


	//----- nvinfo : EIATTR_REGCOUNT
	.align		4
.L_54:
        /*003c*/ 	.byte	0x04, 0x2f
        /*003e*/ 	.short	(.L_56 - .L_55)
	.align		4
.L_55:
        /*0040*/ 	.word	index@(_ZN6thrust24THRUST_300001_SM_1000_NS8cuda_cub4core6detail13_kernel_agentINS1_8__reduce11ReduceAgentINS0_12zip_iteratorIN4cuda3std3__45tupleIJNS0_10device_ptrIdEENS0_17counting_iteratorIlNS0_11use_defaultESF_SF_EEEEEEEPNSB_IJdlEEESJ_iNS1_9__extrema9arg_max_fIdl10comparatorEEEEJSI_SK_iSO_EEEvDpT0_)
        /*0044*/ 	.word	0x00000020


	//----- nvinfo : EIATTR_FRAME_SIZE
	.align		4
.L_56:
        /*0048*/ 	.byte	0x04, 0x11
        /*004a*/ 	.short	(.L_58 - .L_57)
	.align		4
.L_57:
        /*004c*/ 	.word	index@(_ZN6thrust24THRUST_300001_SM_1000_NS8cuda_cub4core6detail13_kernel_agentINS1_8__reduce11ReduceAgentINS0_12zip_iteratorIN4cuda3std3__45tupleIJNS0_10device_ptrIdEENS0_17counting_iteratorIlNS0_11use_defaultESF_SF_EEEEEEEPNSB_IJdlEEESJ_iNS1_9__extrema9arg_max_fIdl10comparatorEEEEJSI_SK_iSO_EEEvDpT0_)
        /*0050*/ 	.word	0x00000000


	//----- nvinfo : EIATTR_REGCOUNT
	.align		4
.L_58:
        /*0054*/ 	.byte	0x04, 0x2f
        /*0056*/ 	.short	(.L_60 - .L_59)
	.align		4
.L_59:
        /*0058*/ 	.word	index@(_ZN6thrust24THRUST_300001_SM_1000_NS8cuda_cub4core6detail13_kernel_agentINS1_8__reduce11ReduceAgentINS0_12zip_iteratorIN4cuda3std3__45tupleIJNS0_10device_ptrIdEENS0_17counting_iteratorIlNS0_11use_defaultESF_SF_EEEEEEEPNSB_IJdlEEESJ_iNS1_9__extrema9arg_max_fIdl10comparatorEEEEJSI_SK_iN3cub18CUB_300001_SM_100013GridEvenShareIiEENSR_9GridQueueIjEESO_EEEvDpT0_)
        /*005c*/ 	.word	0x00000028


	//----- nvinfo : EIATTR_FRAME_SIZE
	.align		4
.L_60:
        /*0060*/ 	.byte	0x04, 0x11
        /*0062*/ 	.short	(.L_62 - .L_61)
	.align		4
.L_61:
        /*0064*/ 	.word	index@(_ZN6thrust24THRUST_300001_SM_1000_NS8cuda_cub4core6detail13_kernel_agentINS1_8__reduce11ReduceAgentINS0_12zip_iteratorIN4cuda3std3__45tupleIJNS0_10device_ptrIdEENS0_17counting_iteratorIlNS0_11use_defaultESF_SF_EEEEEEEPNSB_IJdlEEESJ_iNS1_9__extrema9arg_max_fIdl10comparatorEEEEJSI_SK_iN3cub18CUB_300001_SM_100013GridEvenShareIiEENSR_9GridQueueIjEESO_EEEvDpT0_)
        /*0068*/ 	.word	0x00000000


	//----- nvinfo : EIATTR_REGCOUNT
	.align		4
.L_62:
        /*006c*/ 	.byte	0x04, 0x2f
        /*006e*/ 	.short	(.L_64 - .L_63)
	.align		4
.L_63:
        /*0070*/ 	.word	index@(_ZN6thrust24THRUST_300001_SM_1000_NS8cuda_cub4core6detail13_kernel_agentINS1_8__reduce10DrainAgentIiEEJN3cub18CUB_300001_SM_10009GridQueueIjEEiEEEvDpT0_)
        /*0074*/ 	.word	0x00000008


	//----- nvinfo : EIATTR_FRAME_SIZE
	.align		4
.L_64:
        /*0078*/ 	.byte	0x04, 0x11
        /*007a*/ 	.short	(.L_66 - .L_65)
	.align		4
.L_65:
        /*007c*/ 	.word	index@(_ZN6thrust24THRUST_300001_SM_1000_NS8cuda_cub4core6detail13_kernel_agentINS1_8__reduce10DrainAgentIiEEJN3cub18CUB_300001_SM_10009GridQueueIjEEiEEEvDpT0_)
        /*0080*/ 	.word	0x00000000


	//----- nvinfo : EIATTR_REGCOUNT
	.align		4
.L_66:
        /*0084*/ 	.byte	0x04, 0x2f
        /*0086*/ 	.short	(.L_68 - .L_67)
	.align		4
.L_67:
        /*0088*/ 	.word	index@(_ZN6thrust24THRUST_300001_SM_1000_NS8cuda_cub4core6detail13_kernel_agentINS1_8__reduce11ReduceAgentIPN4cuda3std3__45tupleIJdlEEESC_SB_iNS1_9__extrema9arg_max_fIdl10comparatorEEEEJSC_SC_iSG_EEEvDpT0_)
        /*008c*/ 	.word	0x00000020


	//----- nvinfo : EIATTR_FRAME_SIZE
	.align		4
.L_68:
        /*0090*/ 	.byte	0x04, 0x11
        /*0092*/ 	.short	(.L_70 - .L_69)
	.align		4
.L_69:
        /*0094*/ 	.word	index@(_ZN6thrust24THRUST_300001_SM_1000_NS8cuda_cub4core6detail13_kernel_agentINS1_8__reduce11ReduceAgentIPN4cuda3std3__45tupleIJdlEEESC_SB_iNS1_9__extrema9arg_max_fIdl10comparatorEEEEJSC_SC_iSG_EEEvDpT0_)
        /*0098*/ 	.word	0x00000000


	//----- nvinfo : EIATTR_REGCOUNT
	.align		4
.L_70:
        /*009c*/ 	.byte	0x04, 0x2f
        /*009e*/ 	.short	(.L_72 - .L_71)
	.align		4
.L_71:
        /*00a0*/ 	.word	index@(_ZN6thrust24THRUST_300001_SM_1000_NS8cuda_cub4core6detail13_kernel_agentINS1_8__reduce11ReduceAgentINS0_12zip_iteratorIN4cuda3std3__45tupleIJNS0_10device_ptrIdEENS0_17counting_iteratorIlNS0_11use_defaultESF_SF_EEEEEEEPNSB_IJdlEEESJ_lNS1_9__extrema9arg_max_fIdl10comparatorEEEEJSI_SK_lSO_EEEvDpT0_)
        /*00a4*/ 	.word	0x00000020


	//----- nvinfo : EIATTR_FRAME_SIZE
	.align		4
.L_72:
        /*00a8*/ 	.byte	0x04, 0x11
        /*00aa*/ 	.short	(.L_74 - .L_73)
	.align		4
.L_73:
        /*00ac*/ 	.word	index@(_ZN6thrust24THRUST_300001_SM_1000_NS8cuda_cub4core6detail13_kernel_agentINS1_8__reduce11ReduceAgentINS0_12zip_iteratorIN4cuda3std3__45tupleIJNS0_10device_ptrIdEENS0_17counting_iteratorIlNS0_11use_defaultESF_SF_EEEEEEEPNSB_IJdlEEESJ_lNS1_9__extrema9arg_max_fIdl10comparatorEEEEJSI_SK_lSO_EEEvDpT0_)
        /*00b0*/ 	.word	0x00000000


	//----- nvinfo : EIATTR_REGCOUNT
	.align		4
.L_74:
        /*00b4*/ 	.byte	0x04, 0x2f
        /*00b6*/ 	.short	(.L_76 - .L_75)
	.align		4
.L_75:
        /*00b8*/ 	.word	index@(_ZN6thrust24THRUST_300001_SM_1000_NS8cuda_cub4core6detail13_kernel_agentINS1_8__reduce11ReduceAgentINS0_12zip_iteratorIN4cuda3std3__45tupleIJNS0_10device_ptrIdEENS0_17counting_iteratorIlNS0_11use_defaultESF_SF_EEEEEEEPNSB_IJdlEEESJ_lNS1_9__extrema9arg_max_fIdl10comparatorEEEEJSI_SK_lN3cub18CUB_300001_SM_100013GridEvenShareIlEENSR_9GridQueueIyEESO_EEEvDpT0_)
        /*00bc*/ 	.word	0x00000020


	//----- nvinfo : EIATTR_FRAME_SIZE
	.align		4
.L_76:
        /*00c0*/ 	.byte	0x04, 0x11
        /*00c2*/ 	.short	(.L_78 - .L_77)
	.align		4
.L_77:
        /*00c4*/ 	.word	index@(_ZN6thrust24THRUST_300001_SM_1000_NS8cuda_cub4core6detail13_kernel_agentINS1_8__reduce11ReduceAgentINS0_12zip_iteratorIN4cuda3std3__45tupleIJNS0_10device_ptrIdEENS0_17counting_iteratorIlNS0_11use_defaultESF_SF_EEEEEEEPNSB_IJdlEEESJ_lNS1_9__extrema9arg_max_fIdl10comparatorEEEEJSI_SK_lN3cub18CUB_300001_SM_100013GridEvenShareIlEENSR_9GridQueueIyEESO_EEEvDpT0_)
        /*00c8*/ 	.word	0x00000000


	//----- nvinfo : EIATTR_REGCOUNT
	.align		4
.L_78:
        /*00cc*/ 	.byte	0x04, 0x2f
        /*00ce*/ 	.short	(.L_80 - .L_79)
	.align		4
.L_79:
        /*00d0*/ 	.word	index@(_ZN6thrust24THRUST_300001_SM_1000_NS8cuda_cub4core6detail13_kernel_agentINS1_8__reduce10DrainAgentIlEEJN3cub18CUB_300001_SM_10009GridQueueIyEElEEEvDpT0_)
        /*00d4*/ 	.word	0x00000008


	//----- nvinfo : EIATTR_FRAME_SIZE
	.align		4
.L_80:
        /*00d8*/ 	.byte	0x04, 0x11
        /*00da*/ 	.short	(.L_82 - .L_81)
	.align		4
.L_81:
        /*00dc*/ 	.word	index@(_ZN6thrust24THRUST_300001_SM_1000_NS8cuda_cub4core6detail13_kernel_agentINS1_8__reduce10DrainAgentIlEEJN3cub18CUB_300001_SM_10009GridQueueIyEElEEEvDpT0_)
        /*00e0*/ 	.word	0x00000000


	//----- nvinfo : EIATTR_REGCOUNT
	.align		4
.L_82:
        /*00e4*/ 	.byte	0x04, 0x2f
        /*00e6*/ 	.short	(.L_84 - .L_83)
	.align		4
.L_83:
        /*00e8*/ 	.word	index@(_ZN6thrust24THRUST_300001_SM_1000_NS8cuda_cub4core6detail13_kernel_agentINS1_8__reduce11ReduceAgentIPN4cuda3std3__45tupleIJdlEEESC_SB_lNS1_9__extrema9arg_max_fIdl10comparatorEEEEJSC_SC_iSG_EEEvDpT0_)
        /*00ec*/ 	.word	0x00000020


	//----- nvinfo : EIATTR_FRAME_SIZE
	.align		4
.L_84:
        /*00f0*/ 	.byte	0x04, 0x11
        /*00f2*/ 	.short	(.L_86 - .L_85)
	.align		4
.L_85:
        /*00f4*/ 	.word	index@(_ZN6thrust24THRUST_300001_SM_1000_NS8cuda_cub4core6detail13_kernel_agentINS1_8__reduce11ReduceAgentIPN4cuda3std3__45tupleIJdlEEESC_SB_lNS1_9__extrema9arg_max_fIdl10comparatorEEEEJSC_SC_iSG_EEEvDpT0_)
        /*00f8*/ 	.word	0x00000000


	//----- nvinfo : EIATTR_REGCOUNT
	.align		4
.L_86:
        /*00fc*/ 	.byte	0x04, 0x2f
        /*00fe*/ 	.short	(.L_88 - .L_87)
	.align		4
.L_87:
        /*0100*/ 	.word	index@(_ZN3cub18CUB_300001_SM_10006detail11EmptyKernelIvEEvv)
        /*0104*/ 	.word	0x00000004


	//----- nvinfo : EIATTR_FRAME_SIZE
	.align		4
.L_88:
        /*0108*/ 	.byte	0x04, 0x11
        /*010a*/ 	.short	(.L_90 - .L_89)
	.align		4
.L_89:
        /*010c*/ 	.word	index@(_ZN3cub18CUB_300001_SM_10006detail11EmptyKernelIvEEvv)
        /*0110*/ 	.word	0x00000000


	//----- nvinfo : EIATTR_MIN_STACK_SIZE
	.align		4
.L_90:
        /*0114*/ 	.byte	0x04, 0x12
        /*0116*/ 	.short	(.L_92 - .L_91)
	.align		4
.L_91:
        /*0118*/ 	.word	index@(_ZN3cub18CUB_300001_SM_10006detail11EmptyKernelIvEEvv)
        /*011c*/ 	.word	0x00000000


	//----- nvinfo : EIATTR_MIN_STACK_SIZE
	.align		4
.L_92:
        /*0120*/ 	.byte	0x04, 0x12
        /*0122*/ 	.short	(.L_94 - .L_93)
	.align		4
.L_93:
        /*0124*/ 	.word	index@(_ZN6thrust24THRUST_300001_SM_1000_NS8cuda_cub4core6detail13_kernel_agentINS1_8__reduce11ReduceAgentIPN4cuda3std3__45tupleIJdlEEESC_SB_lNS1_9__extrema9arg_max_fIdl10comparatorEEEEJSC_SC_iSG_EEEvDpT0_)
        /*0128*/ 	.word	0x00000000


	//----- nvinfo : EIATTR_MIN_STACK_SIZE
	.align		4
.L_94:
        /*012c*/ 	.byte	0x04, 0x12
        /*012e*/ 	.short	(.L_96 - .L_95)
	.align		4
.L_95:
        /*0130*/ 	.word	index@(_ZN6thrust24THRUST_300001_SM_1000_NS8cuda_cub4core6detail13_kernel_agentINS1_8__reduce10DrainAgentIlEEJN3cub18CUB_300001_SM_10009GridQueueIyEElEEEvDpT0_)
        /*0134*/ 	.word	0x00000000


	//----- nvinfo : EIATTR_MIN_STACK_SIZE
	.align		4
.L_96:
        /*0138*/ 	.byte	0x04, 0x12
        /*013a*/ 	.short	(.L_98 - .L_97)
	.align		4
.L_97:
        /*013c*/ 	.word	index@(_ZN6thrust24THRUST_300001_SM_1000_NS8cuda_cub4core6detail13_kernel_agentINS1_8__reduce11ReduceAgentINS0_12zip_iteratorIN4cuda3std3__45tupleIJNS0_10device_ptrIdEENS0_17counting_iteratorIlNS0_11use_defaultESF_SF_EEEEEEEPNSB_IJdlEEESJ_lNS1_9__extrema9arg_max_fIdl10comparatorEEEEJSI_SK_lN3cub18CUB_300001_SM_100013GridEvenShareIlEENSR_9GridQueueIyEESO_EEEvDpT0_)
        /*0140*/ 	.word	0x00000000


	//----- nvinfo : EIATTR_MIN_STACK_SIZE
	.align		4
.L_98:
        /*0144*/ 	.byte	0x04, 0x12
        /*0146*/ 	.short	(.L_100 - .L_99)
	.align		4
.L_99:
        /*0148*/ 	.word	index@(_ZN6thrust24THRUST_300001_SM_1000_NS8cuda_cub4core6detail13_kernel_agentINS1_8__reduce11ReduceAgentINS0_12zip_iteratorIN4cuda3std3__45tupleIJNS0_10device_ptrIdEENS0_17counting_iteratorIlNS0_11use_defaultESF_SF_EEEEEEEPNSB_IJdlEEESJ_lNS1_9__extrema9arg_max_fIdl10comparatorEEEEJSI_SK_lSO_EEEvDpT0_)
        /*014c*/ 	.word	0x00000000


	//----- nvinfo : EIATTR_MIN_STACK_SIZE
	.align		4
.L_100:
        /*0150*/ 	.byte	0x04, 0x12
        /*0152*/ 	.short	(.L_102 - .L_101)
	.align		4
.L_101:
        /*0154*/ 	.word	index@(_ZN6thrust24THRUST_300001_SM_1000_NS8cuda_cub4core6detail13_kernel_agentINS1_8__reduce11ReduceAgentIPN4cuda3std3__45tupleIJdlEEESC_SB_iNS1_9__extrema9arg_max_fIdl10comparatorEEEEJSC_SC_iSG_EEEvDpT0_)
        /*0158*/ 	.word	0x00000000


	//----- nvinfo : EIATTR_MIN_STACK_SIZE
	.align		4
.L_102:
        /*015c*/ 	.byte	0x04, 0x12
        /*015e*/ 	.short	(.L_104 - .L_103)
	.align		4
.L_103:
        /*0160*/ 	.word	index@(_ZN6thrust24THRUST_300001_SM_1000_NS8cuda_cub4core6detail13_kernel_agentINS1_8__reduce10DrainAgentIiEEJN3cub18CUB_300001_SM_10009GridQueueIjEEiEEEvDpT0_)
        /*0164*/ 	.word	0x00000000


	//----- nvinfo : EIATTR_MIN_STACK_SIZE
	.align		4
.L_104:
        /*0168*/ 	.byte	0x04, 0x12
        /*016a*/ 	.short	(.L_106 - .L_105)
	.align		4
.L_105:
        /*016c*/ 	.word	index@(_ZN6thrust24THRUST_300001_SM_1000_NS8cuda_cub4core6detail13_kernel_agentINS1_8__reduce11ReduceAgentINS0_12zip_iteratorIN4cuda3std3__45tupleIJNS0_10device_ptrIdEENS0_17counting_iteratorIlNS0_11use_defaultESF_SF_EEEEEEEPNSB_IJdlEEESJ_iNS1_9__extrema9arg_max_fIdl10comparatorEEEEJSI_SK_iN3cub18CUB_300001_SM_100013GridEvenShareIiEENSR_9GridQueueIjEESO_EEEvDpT0_)
        /*0170*/ 	.word	0x00000000


	//----- nvinfo : EIATTR_MIN_STACK_SIZE
	.align		4
.L_106:
        /*0174*/ 	.byte	0x04, 0x12
        /*0176*/ 	.short	(.L_108 - .L_107)
	.align		4
.L_107:
        /*0178*/ 	.word	index@(_ZN6thrust24THRUST_300001_SM_1000_NS8cuda_cub4core6detail13_kernel_agentINS1_8__reduce11ReduceAgentINS0_12zip_iteratorIN4cuda3std3__45tupleIJNS0_10device_ptrIdEENS0_17counting_iteratorIlNS0_11use_defaultESF_SF_EEEEEEEPNSB_IJdlEEESJ_iNS1_9__extrema9arg_max_fIdl10comparatorEEEEJSI_SK_iSO_EEEvDpT0_)
        /*017c*/ 	.word	0x00000000


	//----- nvinfo : EIATTR_MIN_STACK_SIZE
	.align		4
.L_108:
        /*0180*/ 	.byte	0x04, 0x12
        /*0182*/ 	.short	(.L_110 - .L_109)
	.align		4
.L_109:
        /*0184*/ 	.word	index@(_Z11kernel_swapPdiiiii)
        /*0188*/ 	.word	0x00000000


	//----- nvinfo : EIATTR_MIN_STACK_SIZE
	.align		4
.L_110:
        /*018c*/ 	.byte	0x04, 0x12
        /*018e*/ 	.short	(.L_112 - .L_111)
	.align		4
.L_111:
        /*0190*/ 	.word	index@(_Z15kernel_gaussianPdiiii)
        /*0194*/ 	.word	0x00000000
.L_112:


//--------------------- .nv.compat                --------------------------
	.section	.nv.compat,"",@"SHT_CUDA_COMPAT_INFO"
	.align	4
        /*0000*/ 	.byte	0x02, 0x09, 0x00, 0x00, 0x02, 0x02, 0x01, 0x00, 0x02, 0x05, 0x05, 0x00, 0x03, 0x07, 0x01, 0x01
        /*0010*/ 	.byte	0x02, 0x03, 0x00, 0x00, 0x02, 0x06, 0x01, 0x00, 0x04, 0x0b, 0x08, 0x00, 0x01, 0x00, 0x00, 0x00
        /*0020*/ 	.byte	0x00, 0x00, 0x00, 0x00


//--------------------- .nv.info._ZN3cub18CUB_300001_SM_10006detail11EmptyKernelIvEEvv --------------------------
	.section	.nv.info._ZN3cub18CUB_300001_SM_10006detail11EmptyKernelIvEEvv,"",@"SHT_CUDA_INFO"
	.sectionflags	@""
	.align	4


	//----- nvinfo : EIATTR_CUDA_API_VERSION
	.align		4
        /*0000*/ 	.byte	0x04, 0x37
        /*0002*/ 	.short	(.L_114 - .L_113)
.L_113:
        /*0004*/ 	.word	0x00000082


	//----- nvinfo : EIATTR_SPARSE_MMA_MASK
	.align		4
.L_114:
        /*0008*/ 	.byte	0x03, 0x50
        /*000a*/ 	.short	0x0000


	//----- nvinfo : EIATTR_MAXREG_COUNT
	.align		4
        /*000c*/ 	.byte	0x03, 0x1b
        /*000e*/ 	.short	0x00ff


	//----- nvinfo : EIATTR_MERCURY_ISA_VERSION
	.align		4
        /*0010*/ 	.byte	0x03, 0x5f
        /*0012*/ 	.short	0x0101


	//----- nvinfo : EIATTR_VRC_CTA_INIT_COUNT
	.align		4
        /*0014*/ 	.byte	0x02, 0x4a
	.zero		1
	.zero		1


	//----- nvinfo : EIATTR_EXIT_INSTR_OFFSETS
	.align		4
        /*0018*/ 	.byte	0x04, 0x1c
        /*001a*/ 	.short	(.L_116 - .L_115)


	//   ....[0]....
.L_115:
        /*001c*/ 	.word	0x00000010


	//----- nvinfo : EIATTR_SW_WAR
	.align		4
.L_116:
        /*0020*/ 	.byte	0x04, 0x36
        /*0022*/ 	.short	(.L_118 - .L_117)
.L_117:
        /*0024*/ 	.word	0x00000008
.L_118:


//--------------------- .nv.info._ZN6thrust24THRUST_300001_SM_1000_NS8cuda_cub4core6detail13_kernel_agentINS1_8__reduce11ReduceAgentIPN4cuda3std3__45tupleIJdlEEESC_SB_lNS1_9__extrema9arg_max_fIdl10comparatorEEEEJSC_SC_iSG_EEEvDpT0_ --------------------------
	.section	.nv.info._ZN6thrust24THRUST_300001_SM_1000_NS8cuda_cub4core6detail13_kernel_agentINS1_8__reduce11ReduceAgentIPN4cuda3std3__45tupleIJdlEEESC_SB_lNS1_9__extrema9arg_max_fIdl10comparatorEEEEJSC_SC_iSG_EEEvDpT0_,"",@"SHT_CUDA_INFO"
	.sectionflags	@""
	.align	4


	//----- nvinfo : EIATTR_CUDA_API_VERSION
	.align		4
        /*0000*/ 	.byte	0x04, 0x37
        /*0002*/ 	.short	(.L_120 - .L_119)
.L_119:
        /*0004*/ 	.word	0x00000082


	//----- nvinfo : EIATTR_KPARAM_INFO
	.align		4
.L_120:
        /*0008*/ 	.byte	0x04, 0x17
        /*000a*/ 	.short	(.L_122 - .L_121)
.L_121:
        /*000c*/ 	.word	0x00000000
        /*0010*/ 	.short	0x0003
        /*0012*/ 	.short	0x0014
        /*0014*/ 	.byte	0x00, 0xf0, 0x05, 0x00


	//----- nvinfo : EIATTR_KPARAM_INFO
	.align		4
.L_122:
        /*0018*/ 	.byte	0x04, 0x17
        /*001a*/ 	.short	(.L_124 - .L_123)
.L_123:
        /*001c*/ 	.word	0x00000000
        /*0020*/ 	.short	0x0002
        /*0022*/ 	.short	0x0010
        /*0024*/ 	.byte	0x00, 0xf0, 0x11, 0x00


	//----- nvinfo : EIATTR_KPARAM_INFO
	.align		4
.L_124:
        /*0028*/ 	.byte	0x04, 0x17
        /*002a*/ 	.short	(.L_126 - .L_125)
.L_125:
        /*002c*/ 	.word	0x00000000
        /*0030*/ 	.short	0x0001
        /*0032*/ 	.short	0x0008
        /*0034*/ 	.byte	0x00, 0xf5, 0x21, 0x00


	//----- nvinfo : EIATTR_KPARAM_INFO
	.align		4
.L_126:
        /*0038*/ 	.byte	0x04, 0x17
        /*003a*/ 	.short	(.L_128 - .L_127)
.L_127:
        /*003c*/ 	.word	0x00000000
        /*0040*/ 	.short	0x0000
        /*0042*/ 	.short	0x0000
        /*0044*/ 	.byte	0x00, 0xf5, 0x21, 0x00


	//----- nvinfo : EIATTR_SPARSE_MMA_MASK
	.align		4
.L_128:
        /*0048*/ 	.byte	0x03, 0x50
        /*004a*/ 	.short	0x0000


	//----- nvinfo : EIATTR_MAXREG_COUNT
	.align		4
        /*004c*/ 	.byte	0x03, 0x1b
        /*004e*/ 	.short	0x00ff


	//----- nvinfo : EIATTR_NUM_BARRIERS
	.align		4
        /*0050*/ 	.byte	0x02, 0x4c
        /*0052*/ 	.byte	0x01
	.zero		1


	//----- nvinfo : EIATTR_MERCURY_ISA_VERSION
	.align		4
        /*0054*/ 	.byte	0x03, 0x5f
        /*0056*/ 	.short	0x0101


	//----- nvinfo : EIATTR_COOP_GROUP_MASK_REGIDS
	.align		4
        /*0058*/ 	.byte	0x04, 0x29
        /*005a*/ 	.short	(.L_130 - .L_129)


	//   ....[0]....
.L_129:
        /*005c*/ 	.word	0xffffffff


	//   ....[1]....
        /*0060*/ 	.word	0xffffffff


	//   ....[2]....
        /*0064*/ 	.word	0xffffffff


	//   ....[3]....
        /*0068*/ 	.word	0xffffffff


	//   ....[4]....
        /*006c*/ 	.word	0xffffffff


	//   ....[5]....
        /*0070*/ 	.word	0xffffffff


	//   ....[6]....
        /*0074*/ 	.word	0xffffffff


	//   ....[7]....
        /*0078*/ 	.word	0xffffffff


	//   ....[8]....
        /*007c*/ 	.word	0xffffffff


	//   ....[9]....
        /*0080*/ 	.word	0xffffffff


	//   ....[10]....
        /*0084*/ 	.word	0xffffffff


	//   ....[11]....
        /*0088*/ 	.word	0xffffffff


	//   ....[12]....
        /*008c*/ 	.word	0xffffffff


	//   ....[13]....
        /*0090*/ 	.word	0xffffffff


	//   ....[14]....
        /*0094*/ 	.word	0xffffffff


	//   ....[15]....
        /*0098*/ 	.word	0xffffffff


	//   ....[16]....
        /*009c*/ 	.word	0xffffffff


	//   ....[17]....
        /*00a0*/ 	.word	0xffffffff


	//   ....[18]....
        /*00a4*/ 	.word	0xffffffff


	//   ....[19]....
        /*00a8*/ 	.word	0xffffffff


	//   ....[20]....
        /*00ac*/ 	.word	0xffffffff


	//   ....[21]....
        /*00b0*/ 	.word	0xffffffff


	//   ....[22]....
        /*00b4*/ 	.word	0xffffffff


	//   ....[23]....
        /*00b8*/ 	.word	0xffffffff


	//   ....[24]....
        /*00bc*/ 	.word	0xffffffff


	//   ....[25]....
        /*00c0*/ 	.word	0xffffffff


	//   ....[26]....
        /*00c4*/ 	.word	0xffffffff


	//   ....[27]....
        /*00c8*/ 	.word	0xffffffff


	//   ....[28]....
        /*00cc*/ 	.word	0xffffffff


	//   ....[29]....
        /*00d0*/ 	.word	0xffffffff


	//   ....[30]....
        /*00d4*/ 	.word	0xffffffff


	//   ....[31]....
        /*00d8*/ 	.word	0xffffffff


	//   ....[32]....
        /*00dc*/ 	.word	0xffffffff


	//   ....[33]....
        /*00e0*/ 	.word	0xffffffff


	//   ....[34]....
        /*00e4*/ 	.word	0xffffffff


	//   ....[35]....
        /*00e8*/ 	.word	0xffffffff


	//   ....[36]....
        /*00ec*/ 	.word	0xffffffff


	//   ....[37]....
        /*00f0*/ 	.word	0xffffffff


	//   ....[38]....
        /*00f4*/ 	.word	0xffffffff


	//   ....[39]....
        /*00f8*/ 	.word	0xffffffff


	//   ....[40]....
        /*00fc*/ 	.word	0xffffffff


	//   ....[41]....
        /*0100*/ 	.word	0xffffffff


	//   ....[42]....
        /*0104*/ 	.word	0xffffffff


	//   ....[43]....
        /*0108*/ 	.word	0xffffffff


	//   ....[44]....
        /*010c*/ 	.word	0xffffffff


	//   ....[45]....
        /*0110*/ 	.word	0xffffffff


	//   ....[46]....
        /*0114*/ 	.word	0xffffffff


	//   ....[47]....
        /*0118*/ 	.word	0xffffffff


	//   ....[48]....
        /*011c*/ 	.word	0xffffffff


	//   ....[49]....
        /*0120*/ 	.word	0xffffffff


	//   ....[50]....
        /*0124*/ 	.word	0xffffffff


	//   ....[51]....
        /*0128*/ 	.word	0xffffffff


	//   ....[52]....
        /*012c*/ 	.word	0xffffffff


	//   ....[53]....
        /*0130*/ 	.word	0xffffffff


	//   ....[54]....
        /*0134*/ 	.word	0xffffffff


	//   ....[55]....
        /*0138*/ 	.word	0xffffffff


	//   ....[56]....
        /*013c*/ 	.word	0xffffffff


	//   ....[57]....
        /*0140*/ 	.word	0xffffffff


	//   ....[58]....
        /*0144*/ 	.word	0xffffffff


	//   ....[59]....
        /*0148*/ 	.word	0xffffffff


	//----- nvinfo : EIATTR_COOP_GROUP_INSTR_OFFSETS
	.align		4
.L_130:
        /*014c*/ 	.byte	0x04, 0x28
        /*014e*/ 	.short	(.L_132 - .L_131)


	//   ....[0]....
.L_131:
        /*0150*/ 	.word	0x00000b70


	//   ....[1]....
        /*0154*/ 	.word	0x00000ba0


	//   ....[2]....
        /*0158*/ 	.word	0x00000bc0


	//   ....[3]....
        /*015c*/ 	.word	0x00000bd0


	//   ....[4]....
        /*0160*/ 	.word	0x00000d60


	//   ....[5]....
        /*0164*/ 	.word	0x00000d90


	//   ....[6]....
        /*0168*/ 	.word	0x00000dc0


	//   ....[7]....
        /*016c*/ 	.word	0x00000de0


	//   ....[8]....
        /*0170*/ 	.word	0x00000f60


	//   ....[9]....
        /*0174*/ 	.word	0x00000f90


	//   ....[10]....
        /*0178*/ 	.word	0x00000fc0


	//   ....[11]....
        /*017c*/ 	.word	0x00000fe0


	//   ....[12]....
        /*0180*/ 	.word	0x00001160


	//   ....[13]....
        /*0184*/ 	.word	0x00001190


	//   ....[14]....
        /*0188*/ 	.word	0x000011c0


	//   ....[15]....
        /*018c*/ 	.word	0x000011e0


	//   ....[16]....
        /*0190*/ 	.word	0x00001360


	//   ....[17]....
        /*0194*/ 	.word	0x00001390


	//   ....[18]....
        /*0198*/ 	.word	0x000013c0


	//   ....[19]....
        /*019c*/ 	.word	0x000013e0


	//   ....[20]....
        /*01a0*/ 	.word	0x00002140


	//   ....[21]....
        /*01a4*/ 	.word	0x00002150


	//   ....[22]....
        /*01a8*/ 	.word	0x00002160


	//   ....[23]....
        /*01ac*/ 	.word	0x00002180


	//   ....[24]....
        /*01b0*/ 	.word	0x00002300


	//   ....[25]....
        /*01b4*/ 	.word	0x00002340


	//   ....[26]....
        /*01b8*/ 	.word	0x00002370


	//   ....[27]....
        /*01bc*/ 	.word	0x00002390


	//   ....[28]....
        /*01c0*/ 	.word	0x00002510


	//   ....[29]....
        /*01c4*/ 	.word	0x00002550


	//   ....[30]....
        /*01c8*/ 	.word	0x00002580


	//   ....[31]....
        /*01cc*/ 	.word	0x000025a0


	//   ....[32]....
        /*01d0*/ 	.word	0x00002720


	//   ....[33]....
        /*01d4*/ 	.word	0x00002760


	//   ....[34]....
        /*01d8*/ 	.word	0x00002790


	//   ....[35]....
        /*01dc*/ 	.word	0x000027b0


	//   ....[36]....
        /*01e0*/ 	.word	0x00002930


	//   ....[37]....
        /*01e4*/ 	.word	0x00002970


	//   ....[38]....
        /*01e8*/ 	.word	0x000029a0


	//   ....[39]....
        /*01ec*/ 	.word	0x000029c0


	//   ....[40]....
        /*01f0*/ 	.word	0x00005760


	//   ....[41]....
        /*01f4*/ 	.word	0x00005790


	//   ....[42]....
        /*01f8*/ 	.word	0x000057b0


	//   ....[43]....
        /*01fc*/ 	.word	0x000057c0


	//   ....[44]....
        /*0200*/ 	.word	0x00005950


	//   ....[45]....
        /*0204*/ 	.word	0x00005980


	//   ....[46]....
        /*0208*/ 	.word	0x000059b0


	//   ....[47]....
        /*020c*/ 	.word	0x000059d0


	//   ....[48]....
        /*0210*/ 	.word	0x00005b50


	//   ....[49]....
        /*0214*/ 	.word	0x00005b80


	//   ....[50]....
        /*0218*/ 	.word	0x00005bb0


	//   ....[51]....
        /*021c*/ 	.word	0x00005bd0


	//   ....[52]....
        /*0220*/ 	.word	0x00005d50


	//   ....[53]....
        /*0224*/ 	.word	0x00005d80


	//   ....[54]....
        /*0228*/ 	.word	0x00005db0


	//   ....[55]....
        /*022c*/ 	.word	0x00005dd0


	//   ....[56]....
        /*0230*/ 	.word	0x00005f50


	//   ....[57]....
        /*0234*/ 	.word	0x00005f80


	//   ....[58]....
        /*0238*/ 	.word	0x00005fb0


	//   ....[59]....
        /*023c*/ 	.word	0x00005fd0


	//----- nvinfo : EIATTR_VRC_CTA_INIT_COUNT
	.align		4
.L_132:
        /*0240*/ 	.byte	0x02, 0x4a
	.zero		1
	.zero		1


	//----- nvinfo : EIATTR_EXIT_INSTR_OFFSETS
	.align		4
        /*0244*/ 	.byte	0x04, 0x1c
        /*0246*/ 	.short	(.L_134 - .L_133)


	//   ....[0]....
.L_133:
        /*0248*/ 	.word	0x00000030


	//   ....[1]....
        /*024c*/ 	.word	0x00006c70


	//   ....[2]....
        /*0250*/ 	.word	0x00006cb0


	//----- nvinfo : EIATTR_MAX_THREADS
	.align		4
.L_134:
        /*0254*/ 	.byte	0x04, 0x05
        /*0256*/ 	.short	(.L_136 - .L_135)
.L_135:
        /*0258*/ 	.word	0x00000100
        /*025c*/ 	.word	0x00000001
        /*0260*/ 	.word	0x00000001


	//----- nvinfo : EIATTR_CRS_STACK_SIZE
	.align		4
.L_136:
        /*0264*/ 	.byte	0x04, 0x1e
        /*0266*/ 	.short	(.L_138 - .L_137)
.L_137:
        /*0268*/ 	.word	0x00000000


	//----- nvinfo : EIATTR_CBANK_PARAM_SIZE
	.align		4
.L_138:
        /*026c*/ 	.byte	0x03, 0x19
        /*026e*/ 	.short	0x0015


	//----- nvinfo : EIATTR_PARAM_CBANK
	.align		4
        /*0270*/ 	.byte	0x04, 0x0a
        /*0272*/ 	.short	(.L_140 - .L_139)
	.align		4
.L_139:
        /*0274*/ 	.word	index@(.nv.constant0._ZN6thrust24THRUST_300001_SM_1000_NS8cuda_cub4core6detail13_kernel_agentINS1_8__reduce11ReduceAgentIPN4cuda3std3__45tupleIJdlEEESC_SB_lNS1_9__extrema9arg_max_fIdl10comparatorEEEEJSC_SC_iSG_EEEvDpT0_)
        /*0278*/ 	.short	0x0380
        /*027a*/ 	.short	0x0015


	//----- nvinfo : EIATTR_SW_WAR
	.align		4
.L_140:
        /*027c*/ 	.byte	0x04, 0x36
        /*027e*/ 	.short	(.L_142 - .L_141)
.L_141:
        /*0280*/ 	.word	0x00000008
.L_142:


//--------------------- .nv.info._ZN6thrust24THRUST_300001_SM_1000_NS8cuda_cub4core6detail13_kernel_agentINS1_8__reduce10DrainAgentIlEEJN3cub18CUB_300001_SM_10009GridQueueIyEElEEEvDpT0_ --------------------------
	.section	.nv.info._ZN6thrust24THRUST_300001_SM_1000_NS8cuda_cub4core6detail13_kernel_agentINS1_8__reduce10DrainAgentIlEEJN3cub18CUB_300001_SM_10009GridQueueIyEElEEEvDpT0_,"",@"SHT_CUDA_INFO"
	.sectionflags	@""
	.align	4


	//----- nvinfo : EIATTR_CUDA_API_VERSION
	.align		4
        /*0000*/ 	.byte	0x04, 0x37
        /*0002*/ 	.short	(.L_144 - .L_143)
.L_143:
        /*0004*/ 	.word	0x00000082


	//----- nvinfo : EIATTR_KPARAM_INFO
	.align		4
.L_144:
        /*0008*/ 	.byte	0x04, 0x17
        /*000a*/ 	.short	(.L_146 - .L_145)
.L_145:
        /*000c*/ 	.word	0x00000000
        /*0010*/ 	.short	0x0001
        /*0012*/ 	.short	0x0008
        /*0014*/ 	.byte	0x00, 0xf0, 0x21, 0x00


	//----- nvinfo : EIATTR_KPARAM_INFO
	.align		4
.L_146:
        /*0018*/ 	.byte	0x04, 0x17
        /*001a*/ 	.short	(.L_148 - .L_147)
.L_147:
        /*001c*/ 	.word	0x00000000
        /*0020*/ 	.short	0x0000
        /*0022*/ 	.short	0x0000
        /*0024*/ 	.byte	0x00, 0xf0, 0x21, 0x00


	//----- nvinfo : EIATTR_SPARSE_MMA_MASK
	.align		4
.L_148:
        /*0028*/ 	.byte	0x03, 0x50
        /*002a*/ 	.short	0x0000


	//----- nvinfo : EIATTR_MAXREG_COUNT
	.align		4
        /*002c*/ 	.byte	0x03, 0x1b
        /*002e*/ 	.short	0x00ff


	//----- nvinfo : EIATTR_MERCURY_ISA_VERSION
	.align		4
        /*0030*/ 	.byte	0x03, 0x5f
        /*0032*/ 	.short	0x0101


	//----- nvinfo : EIATTR_VRC_CTA_INIT_COUNT
	.align		4
        /*0034*/ 	.byte	0x02, 0x4a
	.zero		1
	.zero		1


	//----- nvinfo : EIATTR_EXIT_INSTR_OFFSETS
	.align		4
        /*0038*/ 	.byte	0x04, 0x1c
        /*003a*/ 	.short	(.L_150 - .L_149)


	//   ....[0]....
.L_149:
        /*003c*/ 	.word	0x00000060


	//----- nvinfo : EIATTR_MAX_THREADS
	.align		4
.L_150:
        /*0040*/ 	.byte	0x04, 0x05
        /*0042*/ 	.short	(.L_152 - .L_151)
.L_151:
        /*0044*/ 	.word	0x00000001
        /*0048*/ 	.word	0x00000001
        /*004c*/ 	.word	0x00000001


	//----- nvinfo : EIATTR_CBANK_PARAM_SIZE
	.align		4
.L_152:
        /*0050*/ 	.byte	0x03, 0x19
        /*0052*/ 	.short	0x0010


	//----- nvinfo : EIATTR_PARAM_CBANK
	.align		4
        /*0054*/ 	.byte	0x04, 0x0a
        /*0056*/ 	.short	(.L_154 - .L_153)
	.align		4
.L_153:
        /*0058*/ 	.word	index@(.nv.constant0._ZN6thrust24THRUST_300001_SM_1000_NS8cuda_cub4core6detail13_kernel_agentINS1_8__reduce10DrainAgentIlEEJN3cub18CUB_300001_SM_10009GridQueueIyEElEEEvDpT0_)
        /*005c*/ 	.short	0x0380
        /*005e*/ 	.short	0x0010


	//----- nvinfo : EIATTR_SW_WAR
	.align		4
.L_154:
        /*0060*/ 	.byte	0x04, 0x36
        /*0062*/ 	.short	(.L_156 - .L_155)
.L_155:
        /*0064*/ 	.word	0x00000008
.L_156:


//--------------------- .nv.info._ZN6thrust24THRUST_300001_SM_1000_NS8cuda_cub4core6detail13_kernel_agentINS1_8__reduce11ReduceAgentINS0_12zip_iteratorIN4cuda3std3__45tupleIJNS0_10device_ptrIdEENS0_17counting_iteratorIlNS0_11use_defaultESF_SF_EEEEEEEPNSB_IJdlEEESJ_lNS1_9__extrema9arg_max_fIdl10comparatorEEEEJSI_SK_lN3cub18CUB_300001_SM_100013GridEvenShareIlEENSR_9GridQueueIyEESO_EEEvDpT0_ --------------------------
	.section	.nv.info._ZN6thrust24THRUST_300001_SM_1000_NS8cuda_cub4core6detail13_kernel_agentINS1_8__reduce11ReduceAgentINS0_12zip_iteratorIN4cuda3std3__45tupleIJNS0_10device_ptrIdEENS0_17counting_iteratorIlNS0_11use_defaultESF_SF_EEEEEEEPNSB_IJdlEEESJ_lNS1_9__extrema9arg_max_fIdl10comparatorEEEEJSI_SK_lN3cub18CUB_300001_SM_100013GridEvenShareIlEENSR_9GridQueueIyEESO_EEEvDpT0_,"",@"SHT_CUDA_INFO"
	.sectionflags	@""
	.align	4


	//----- nvinfo : EIATTR_CUDA_API_VERSION
	.align		4
        /*0000*/ 	.byte	0x04, 0x37
        /*0002*/ 	.short	(.L_158 - .L_157)
.L_157:
        /*0004*/ 	.word	0x00000082


	//----- nvinfo : EIATTR_KPARAM_INFO
	.align		4
.L_158:
        /*0008*/ 	.byte	0x04, 0x17
        /*000a*/ 	.short	(.L_160 - .L_159)
.L_159:
        /*000c*/ 	.word	0x00000000
        /*0010*/ 	.short	0x0005
        /*0012*/ 	.short	0x0070
        /*0014*/ 	.byte	0x00, 0xf0, 0x05, 0x00


	//----- nvinfo : EIATTR_KPARAM_INFO
	.align		4
.L_160:
        /*0018*/ 	.byte	0x04, 0x17
        /*001a*/ 	.short	(.L_162 - .L_161)
.L_161:
        /*001c*/ 	.word	0x00000000
        /*0020*/ 	.short	0x0004
        /*0022*/ 	.short	0x0068
        /*0024*/ 	.byte	0x00, 0xf0, 0x21, 0x00


	//----- nvinfo : EIATTR_KPARAM_INFO
	.align		4
.L_162:
        /*0028*/ 	.byte	0x04, 0x17
        /*002a*/ 	.short	(.L_164 - .L_163)
.L_163:
        /*002c*/ 	.word	0x00000000
        /*0030*/ 	.short	0x0003
        /*0032*/ 	.short	0x0020
        /*0034*/ 	.byte	0x00, 0xf0, 0x21, 0x01


	//----- nvinfo : EIATTR_KPARAM_INFO
	.align		4
.L_164:
        /*0038*/ 	.byte	0x04, 0x17
        /*003a*/ 	.short	(.L_166 - .L_165)
.L_165:
        /*003c*/ 	.word	0x00000000
        /*0040*/ 	.short	0x0002
        /*0042*/ 	.short	0x0018
        /*0044*/ 	.byte	0x00, 0xf0, 0x21, 0x00


	//----- nvinfo : EIATTR_KPARAM_INFO
	.align		4
.L_166:
        /*0048*/ 	.byte	0x04, 0x17
        /*004a*/ 	.short	(.L_168 - .L_167)
.L_167:
        /*004c*/ 	.word	0x00000000
        /*0050*/ 	.short	0x0001
        /*0052*/ 	.short	0x0010
        /*0054*/ 	.byte	0x00, 0xf5, 0x21, 0x00


	//----- nvinfo : EIATTR_KPARAM_INFO
	.align		4
.L_168:
        /*0058*/ 	.byte	0x04, 0x17
        /*005a*/ 	.short	(.L_170 - .L_169)
.L_169:
        /*005c*/ 	.word	0x00000000
        /*0060*/ 	.short	0x0000
        /*0062*/ 	.short	0x0000
        /*0064*/ 	.byte	0x00, 0xf0, 0x41, 0x00


	//----- nvinfo : EIATTR_SPARSE_MMA_MASK
	.align		4
.L_170:
        /*0068*/ 	.byte	0x03, 0x50
        /*006a*/ 	.short	0x0000


	//----- nvinfo : EIATTR_MAXREG_COUNT
	.align		4
        /*006c*/ 	.byte	0x03, 0x1b
        /*006e*/ 	.short	0x00ff


	//----- nvinfo : EIATTR_NUM_BARRIERS
	.align		4
        /*0070*/ 	.byte	0x02, 0x4c
        /*0072*/ 	.byte	0x01
	.zero		1


	//----- nvinfo : EIATTR_MERCURY_ISA_VERSION
	.align		4
        /*0074*/ 	.byte	0x03, 0x5f
        /*0076*/ 	.short	0x0101


	//----- nvinfo : EIATTR_COOP_GROUP_MASK_REGIDS
	.align		4
        /*0078*/ 	.byte	0x04, 0x29
        /*007a*/ 	.short	(.L_172 - .L_171)


	//   ....[0]....
.L_171:
        /*007c*/ 	.word	0xffffffff


	//   ....[1]....
        /*0080*/ 	.word	0xffffffff


	//   ....[2]....
        /*0084*/ 	.word	0xffffffff


	//   ....[3]....
        /*0088*/ 	.word	0xffffffff


	//   ....[4]....
        /*008c*/ 	.word	0xffffffff


	//   ....[5]....
        /*0090*/ 	.word	0xffffffff


	//   ....[6]....
        /*0094*/ 	.word	0xffffffff


	//   ....[7]....
        /*0098*/ 	.word	0xffffffff


	//   ....[8]....
        /*009c*/ 	.word	0xffffffff


	//   ....[9]....
        /*00a0*/ 	.word	0xffffffff


	//   ....[10]....
        /*00a4*/ 	.word	0xffffffff


	//   ....[11]....
        /*00a8*/ 	.word	0xffffffff


	//   ....[12]....
        /*00ac*/ 	.word	0xffffffff


	//   ....[13]....
        /*00b0*/ 	.word	0xffffffff


	//   ....[14]....
        /*00b4*/ 	.word	0xffffffff


	//   ....[15]....
        /*00b8*/ 	.word	0xffffffff


	//   ....[16]....
        /*00bc*/ 	.word	0xffffffff


	//   ....[17]....
        /*00c0*/ 	.word	0xffffffff


	//   ....[18]....
        /*00c4*/ 	.word	0xffffffff


	//   ....[19]....
        /*00c8*/ 	.word	0xffffffff


	//   ....[20]....
        /*00cc*/ 	.word	0xffffffff


	//   ....[21]....
        /*00d0*/ 	.word	0xffffffff


	//   ....[22]....
        /*00d4*/ 	.word	0xffffffff


	//   ....[23]....
        /*00d8*/ 	.word	0xffffffff


	//   ....[24]....
        /*00dc*/ 	.word	0xffffffff


	//   ....[25]....
        /*00e0*/ 	.word	0xffffffff


	//   ....[26]....
        /*00e4*/ 	.word	0xffffffff


	//   ....[27]....
        /*00e8*/ 	.word	0xffffffff


	//   ....[28]....
        /*00ec*/ 	.word	0xffffffff


	//   ....[29]....
        /*00f0*/ 	.word	0xffffffff


	//   ....[30]....
        /*00f4*/ 	.word	0xffffffff


	//   ....[31]....
        /*00f8*/ 	.word	0xffffffff


	//   ....[32]....
        /*00fc*/ 	.word	0xffffffff


	//   ....[33]....
        /*0100*/ 	.word	0xffffffff


	//   ....[34]....
        /*0104*/ 	.word	0xffffffff


	//   ....[35]....
        /*0108*/ 	.word	0xffffffff


	//   ....[36]....
        /*010c*/ 	.word	0xffffffff


	//   ....[37]....
        /*0110*/ 	.word	0xffffffff


	//   ....[38]....
        /*0114*/ 	.word	0xffffffff


	//   ....[39]....
        /*0118*/ 	.word	0xffffffff


	//   ....[40]....
        /*011c*/ 	.word	0xffffffff


	//   ....[41]....
        /*0120*/ 	.word	0xffffffff


	//   ....[42]....
        /*0124*/ 	.word	0xffffffff


	//   ....[43]....
        /*0128*/ 	.word	0xffffffff


	//   ....[44]....
        /*012c*/ 	.word	0xffffffff


	//   ....[45]....
        /*0130*/ 	.word	0xffffffff


	//   ....[46]....
        /*0134*/ 	.word	0xffffffff


	//   ....[47]....
        /*0138*/ 	.word	0xffffffff


	//   ....[48]....
        /*013c*/ 	.word	0xffffffff


	//   ....[49]....
        /*0140*/ 	.word	0xffffffff


	//   ....[50]....
        /*0144*/ 	.word	0xffffffff


	//   ....[51]....
        /*0148*/ 	.word	0xffffffff


	//   ....[52]....
        /*014c*/ 	.word	0xffffffff


	//   ....[53]....
        /*0150*/ 	.word	0xffffffff


	//   ....[54]....
        /*0154*/ 	.word	0xffffffff


	//   ....[55]....
        /*0158*/ 	.word	0xffffffff


	//   ....[56]....
        /*015c*/ 	.word	0xffffffff


	//   ....[57]....
        /*0160*/ 	.word	0xffffffff


	//   ....[58]....
        /*0164*/ 	.word	0xffffffff


	//   ....[59]....
        /*0168*/ 	.word	0xffffffff


	//----- nvinfo : EIATTR_COOP_GROUP_INSTR_OFFSETS
	.align		4
.L_172:
        /*016c*/ 	.byte	0x04, 0x28
        /*016e*/ 	.short	(.L_174 - .L_173)


	//   ....[0]....
.L_173:
        /*0170*/ 	.word	0x00000d70


	//   ....[1]....
        /*0174*/ 	.word	0x00000da0


	//   ....[2]....
        /*0178*/ 	.word	0x00000dc0


	//   ....[3]....
        /*017c*/ 	.word	0x00000dd0


	//   ....[4]....
        /*0180*/ 	.word	0x00000f60


	//   ....[5]....
        /*0184*/ 	.word	0x00000f90


	//   ....[6]....
        /*0188*/ 	.word	0x00000fc0


	//   ....[7]....
        /*018c*/ 	.word	0x00000fe0


	//   ....[8]....
        /*0190*/ 	.word	0x00001160


	//   ....[9]....
        /*0194*/ 	.word	0x00001190


	//   ....[10]....
        /*0198*/ 	.word	0x000011c0


	//   ....[11]....
        /*019c*/ 	.word	0x000011e0


	//   ....[12]....
        /*01a0*/ 	.word	0x00001360


	//   ....[13]....
        /*01a4*/ 	.word	0x00001390


	//   ....[14]....
        /*01a8*/ 	.word	0x000013c0


	//   ....[15]....
        /*01ac*/ 	.word	0x000013e0


	//   ....[16]....
        /*01b0*/ 	.word	0x00001560


	//   ....[17]....
        /*01b4*/ 	.word	0x00001590


	//   ....[18]....
        /*01b8*/ 	.word	0x000015c0


	//   ....[19]....
        /*01bc*/ 	.word	0x000015e0


	//   ....[20]....
        /*01c0*/ 	.word	0x00002340


	//   ....[21]....
        /*01c4*/ 	.word	0x00002350


	//   ....[22]....
        /*01c8*/ 	.word	0x00002360


	//   ....[23]....
        /*01cc*/ 	.word	0x00002380


	//   ....[24]....
        /*01d0*/ 	.word	0x00002500


	//   ....[25]....
        /*01d4*/ 	.word	0x00002540


	//   ....[26]....
        /*01d8*/ 	.word	0x00002570


	//   ....[27]....
        /*01dc*/ 	.word	0x00002590


	//   ....[28]....
        /*01e0*/ 	.word	0x00002710


	//   ....[29]....
        /*01e4*/ 	.word	0x00002750


	//   ....[30]....
        /*01e8*/ 	.word	0x00002780


	//   ....[31]....
        /*01ec*/ 	.word	0x000027a0


	//   ....[32]....
        /*01f0*/ 	.word	0x00002920


	//   ....[33]....
        /*01f4*/ 	.word	0x00002960


	//   ....[34]....
        /*01f8*/ 	.word	0x00002990


	//   ....[35]....
        /*01fc*/ 	.word	0x000029b0


	//   ....[36]....
        /*0200*/ 	.word	0x00002b30


	//   ....[37]....
        /*0204*/ 	.word	0x00002b70


	//   ....[38]....
        /*0208*/ 	.word	0x00002ba0


	//   ....[39]....
        /*020c*/ 	.word	0x00002bc0


	//   ....[40]....
        /*0210*/ 	.word	0x000053c0


	//   ....[41]....
        /*0214*/ 	.word	0x000053f0


	//   ....[42]....
        /*0218*/ 	.word	0x00005410


	//   ....[43]....
        /*021c*/ 	.word	0x00005420


	//   ....[44]....
        /*0220*/ 	.word	0x000055b0


	//   ....[45]....
        /*0224*/ 	.word	0x000055e0


	//   ....[46]....
        /*0228*/ 	.word	0x00005610


	//   ....[47]....
        /*022c*/ 	.word	0x00005630


	//   ....[48]....
        /*0230*/ 	.word	0x000057b0


	//   ....[49]....
        /*0234*/ 	.word	0x000057e0


	//   ....[50]....
        /*0238*/ 	.word	0x00005810


	//   ....[51]....
        /*023c*/ 	.word	0x00005830


	//   ....[52]....
        /*0240*/ 	.word	0x000059b0


	//   ....[53]....
        /*0244*/ 	.word	0x000059e0


	//   ....[54]....
        /*0248*/ 	.word	0x00005a10


	//   ....[55]....
        /*024c*/ 	.word	0x00005a30


	//   ....[56]....
        /*0250*/ 	.word	0x00005bb0


	//   ....[57]....
        /*0254*/ 	.word	0x00005be0


	//   ....[58]....
        /*0258*/ 	.word	0x00005c10


	//   ....[59]....
        /*025c*/ 	.word	0x00005c30


	//----- nvinfo : EIATTR_VRC_CTA_INIT_COUNT
	.align		4
.L_174:
        /*0260*/ 	.byte	0x02, 0x4a
	.zero		1
	.zero		1


	//----- nvinfo : EIATTR_EXIT_INSTR_OFFSETS
	.align		4
        /*0264*/ 	.byte	0x04, 0x1c
        /*0266*/ 	.short	(.L_176 - .L_175)


	//   ....[0]....
.L_175:
        /*0268*/ 	.word	0x000068d0


	//   ....[1]....
        /*026c*/ 	.word	0x00006920


	//----- nvinfo : EIATTR_MAX_THREADS
	.align		4
.L_176:
        /*0270*/ 	.byte	0x04, 0x05
        /*0272*/ 	.short	(.L_178 - .L_177)
.L_177:
        /*0274*/ 	.word	0x00000100
        /*0278*/ 	.word	0x00000001
        /*027c*/ 	.word	0x00000001


	//----- nvinfo : EIATTR_CRS_STACK_SIZE
	.align		4
.L_178:
        /*0280*/ 	.byte	0x04, 0x1e
        /*0282*/ 	.short	(.L_180 - .L_179)
.L_179:
        /*0284*/ 	.word	0x00000000


	//----- nvinfo : EIATTR_CBANK_PARAM_SIZE
	.align		4
.L_180:
        /*0288*/ 	.byte	0x03, 0x19
        /*028a*/ 	.short	0x0071


	//----- nvinfo : EIATTR_PARAM_CBANK
	.align		4
        /*028c*/ 	.byte	0x04, 0x0a
        /*028e*/ 	.short	(.L_182 - .L_181)
	.align		4
.L_181:
        /*0290*/ 	.word	index@(.nv.constant0._ZN6thrust24THRUST_300001_SM_1000_NS8cuda_cub4core6detail13_kernel_agentINS1_8__reduce11ReduceAgentINS0_12zip_iteratorIN4cuda3std3__45tupleIJNS0_10device_ptrIdEENS0_17counting_iteratorIlNS0_11use_defaultESF_SF_EEEEEEEPNSB_IJdlEEESJ_lNS1_9__extrema9arg_max_fIdl10comparatorEEEEJSI_SK_lN3cub18CUB_300001_SM_100013GridEvenShareIlEENSR_9GridQueueIyEESO_EEEvDpT0_)
        /*0294*/ 	.short	0x0380
        /*0296*/ 	.short	0x0071


	//----- nvinfo : EIATTR_SW_WAR
	.align		4
.L_182:
        /*0298*/ 	.byte	0x04, 0x36
        /*029a*/ 	.short	(.L_184 - .L_183)
.L_183:
        /*029c*/ 	.word	0x00000008
.L_184:


//--------------------- .nv.info._ZN6thrust24THRUST_300001_SM_1000_NS8cuda_cub4core6detail13_kernel_agentINS1_8__reduce11ReduceAgentINS0_12zip_iteratorIN4cuda3std3__45tupleIJNS0_10device_ptrIdEENS0_17counting_iteratorIlNS0_11use_defaultESF_SF_EEEEEEEPNSB_IJdlEEESJ_lNS1_9__extrema9arg_max_fIdl10comparatorEEEEJSI_SK_lSO_EEEvDpT0_ --------------------------
	.section	.nv.info._ZN6thrust24THRUST_300001_SM_1000_NS8cuda_cub4core6detail13_kernel_agentINS1_8__reduce11ReduceAgentINS0_12zip_iteratorIN4cuda3std3__45tupleIJNS0_10device_ptrIdEENS0_17counting_iteratorIlNS0_11use_defaultESF_SF_EEEEEEEPNSB_IJdlEEESJ_lNS1_9__extrema9arg_max_fIdl10comparatorEEEEJSI_SK_lSO_EEEvDpT0_,"",@"SHT_CUDA_INFO"
	.sectionflags	@""
	.align	4


	//----- nvinfo : EIATTR_CUDA_API_VERSION
	.align		4
        /*0000*/ 	.byte	0x04, 0x37
        /*0002*/ 	.short	(.L_186 - .L_185)
.L_185:
        /*0004*/ 	.word	0x00000082


	//----- nvinfo : EIATTR_KPARAM_INFO
	.align		4
.L_186:
        /*0008*/ 	.byte	0x04, 0x17
        /*000a*/ 	.short	(.L_188 - .L_187)
.L_187:
        /*000c*/ 	.word	0x00000000
        /*0010*/ 	.short	0x0003
        /*0012*/ 	.short	0x0020
        /*0014*/ 	.byte	0x00, 0xf0, 0x05, 0x00


	//----- nvinfo : EIATTR_KPARAM_INFO
	.align		4
.L_188:
        /*0018*/ 	.byte	0x04, 0x17
        /*001a*/ 	.short	(.L_190 - .L_189)
.L_189:
        /*001c*/ 	.word	0x00000000
        /*0020*/ 	.short	0x0002
        /*0022*/ 	.short	0x0018
        /*0024*/ 	.byte	0x00, 0xf0, 0x21, 0x00


	//----- nvinfo : EIATTR_KPARAM_INFO
	.align		4
.L_190:
        /*0028*/ 	.byte	0x04, 0x17
        /*002a*/ 	.short	(.L_192 - .L_191)
.L_191:
        /*002c*/ 	.word	0x00000000
        /*0030*/ 	.short	0x0001
        /*0032*/ 	.short	0x0010
        /*0034*/ 	.byte	0x00, 0xf5, 0x21, 0x00


	//----- nvinfo : EIATTR_KPARAM_INFO
	.align		4
.L_192:
        /*0038*/ 	.byte	0x04, 0x17
        /*003a*/ 	.short	(.L_194 - .L_193)
.L_193:
        /*003c*/ 	.word	0x00000000
        /*0040*/ 	.short	0x0000
        /*0042*/ 	.short	0x0000
        /*0044*/ 	.byte	0x00, 0xf0, 0x41, 0x00


	//----- nvinfo : EIATTR_SPARSE_MMA_MASK
	.align		4
.L_194:
        /*0048*/ 	.byte	0x03, 0x50
        /*004a*/ 	.short	0x0000


	//----- nvinfo : EIATTR_MAXREG_COUNT
	.align		4
        /*004c*/ 	.byte	0x03, 0x1b
        /*004e*/ 	.short	0x00ff


	//----- nvinfo : EIATTR_NUM_BARRIERS
	.align		4
        /*0050*/ 	.byte	0x02, 0x4c
        /*0052*/ 	.byte	0x01
	.zero		1


	//----- nvinfo : EIATTR_MERCURY_ISA_VERSION
	.align		4
        /*0054*/ 	.byte	0x03, 0x5f
        /*0056*/ 	.short	0x0101


	//----- nvinfo : EIATTR_COOP_GROUP_MASK_REGIDS
	.align		4
        /*0058*/ 	.byte	0x04, 0x29
        /*005a*/ 	.short	(.L_196 - .L_195)


	//   ....[0]....
.L_195:
        /*005c*/ 	.word	0xffffffff


	//   ....[1]....
        /*0060*/ 	.word	0xffffffff


	//   ....[2]....
        /*0064*/ 	.word	0xffffffff


	//   ....[3]....
        /*0068*/ 	.word	0xffffffff


	//   ....[4]....
        /*006c*/ 	.word	0xffffffff


	//   ....[5]....
        /*0070*/ 	.word	0xffffffff


	//   ....[6]....
        /*0074*/ 	.word	0xffffffff


	//   ....[7]....
        /*0078*/ 	.word	0xffffffff


	//   ....[8]....
        /*007c*/ 	.word	0xffffffff


	//   ....[9]....
        /*0080*/ 	.word	0xffffffff


	//   ....[10]....
        /*0084*/ 	.word	0xffffffff


	//   ....[11]....
        /*0088*/ 	.word	0xffffffff


	//   ....[12]....
        /*008c*/ 	.word	0xffffffff


	//   ....[13]....
        /*0090*/ 	.word	0xffffffff


	//   ....[14]....
        /*0094*/ 	.word	0xffffffff


	//   ....[15]....
        /*0098*/ 	.word	0xffffffff


	//   ....[16]....
        /*009c*/ 	.word	0xffffffff


	//   ....[17]....
        /*00a0*/ 	.word	0xffffffff


	//   ....[18]....
        /*00a4*/ 	.word	0xffffffff


	//   ....[19]....
        /*00a8*/ 	.word	0xffffffff


	//   ....[20]....
        /*00ac*/ 	.word	0xffffffff


	//   ....[21]....
        /*00b0*/ 	.word	0xffffffff


	//   ....[22]....
        /*00b4*/ 	.word	0xffffffff


	//   ....[23]....
        /*00b8*/ 	.word	0xffffffff


	//   ....[24]....
        /*00bc*/ 	.word	0xffffffff


	//   ....[25]....
        /*00c0*/ 	.word	0xffffffff


	//   ....[26]....
        /*00c4*/ 	.word	0xffffffff


	//   ....[27]....
        /*00c8*/ 	.word	0xffffffff


	//   ....[28]....
        /*00cc*/ 	.word	0xffffffff


	//   ....[29]....
        /*00d0*/ 	.word	0xffffffff


	//   ....[30]....
        /*00d4*/ 	.word	0xffffffff


	//   ....[31]....
        /*00d8*/ 	.word	0xffffffff


	//   ....[32]....
        /*00dc*/ 	.word	0xffffffff


	//   ....[33]....
        /*00e0*/ 	.word	0xffffffff


	//   ....[34]....
        /*00e4*/ 	.word	0xffffffff


	//   ....[35]....
        /*00e8*/ 	.word	0xffffffff


	//   ....[36]....
        /*00ec*/ 	.word	0xffffffff


	//   ....[37]....
        /*00f0*/ 	.word	0xffffffff


	//   ....[38]....
        /*00f4*/ 	.word	0xffffffff


	//   ....[39]....
        /*00f8*/ 	.word	0xffffffff


	//   ....[40]....
        /*00fc*/ 	.word	0xffffffff


	//   ....[41]....
        /*0100*/ 	.word	0xffffffff


	//   ....[42]....
        /*0104*/ 	.word	0xffffffff


	//   ....[43]....
        /*0108*/ 	.word	0xffffffff


	//   ....[44]....
        /*010c*/ 	.word	0xffffffff


	//   ....[45]....
        /*0110*/ 	.word	0xffffffff


	//   ....[46]....
        /*0114*/ 	.word	0xffffffff


	//   ....[47]....
        /*0118*/ 	.word	0xffffffff


	//   ....[48]....
        /*011c*/ 	.word	0xffffffff


	//   ....[49]....
        /*0120*/ 	.word	0xffffffff


	//   ....[50]....
        /*0124*/ 	.word	0xffffffff


	//   ....[51]....
        /*0128*/ 	.word	0xffffffff


	//   ....[52]....
        /*012c*/ 	.word	0xffffffff


	//   ....[53]....
        /*0130*/ 	.word	0xffffffff


	//   ....[54]....
        /*0134*/ 	.word	0xffffffff


	//   ....[55]....
        /*0138*/ 	.word	0xffffffff


	//   ....[56]....
        /*013c*/ 	.word	0xffffffff


	//   ....[57]....
        /*0140*/ 	.word	0xffffffff


	//   ....[58]....
        /*0144*/ 	.word	0xffffffff


	//   ....[59]....
        /*0148*/ 	.word	0xffffffff


	//----- nvinfo : EIATTR_COOP_GROUP_INSTR_OFFSETS
	.align		4
.L_196:
        /*014c*/ 	.byte	0x04, 0x28
        /*014e*/ 	.short	(.L_198 - .L_197)


	//   ....[0]....
.L_197:
        /*0150*/ 	.word	0x00000cb0


	//   ....[1]....
        /*0154*/ 	.word	0x00000ce0


	//   ....[2]....
        /*0158*/ 	.word	0x00000d00


	//   ....[3]....
        /*015c*/ 	.word	0x00000d10


	//   ....[4]....
        /*0160*/ 	.word	0x00000ea0


	//   ....[5]....
        /*0164*/ 	.word	0x00000ed0


	//   ....[6]....
        /*0168*/ 	.word	0x00000f00


	//   ....[7]....
        /*016c*/ 	.word	0x00000f20


	//   ....[8]....
        /*0170*/ 	.word	0x000010a0


	//   ....[9]....
        /*0174*/ 	.word	0x000010d0


	//   ....[10]....
        /*0178*/ 	.word	0x00001100


	//   ....[11]....
        /*017c*/ 	.word	0x00001120


	//   ....[12]....
        /*0180*/ 	.word	0x000012a0


	//   ....[13]....
        /*0184*/ 	.word	0x000012d0


	//   ....[14]....
        /*0188*/ 	.word	0x00001300


	//   ....[15]....
        /*018c*/ 	.word	0x00001320


	//   ....[16]....
        /*0190*/ 	.word	0x000014a0


	//   ....[17]....
        /*0194*/ 	.word	0x000014e0


	//   ....[18]....
        /*0198*/ 	.word	0x00001510


	//   ....[19]....
        /*019c*/ 	.word	0x00001520


	//   ....[20]....
        /*01a0*/ 	.word	0x00002280


	//   ....[21]....
        /*01a4*/ 	.word	0x00002290


	//   ....[22]....
        /*01a8*/ 	.word	0x000022a0


	//   ....[23]....
        /*01ac*/ 	.word	0x000022c0


	//   ....[24]....
        /*01b0*/ 	.word	0x00002440


	//   ....[25]....
        /*01b4*/ 	.word	0x00002480


	//   ....[26]....
        /*01b8*/ 	.word	0x000024b0


	//   ....[27]....
        /*01bc*/ 	.word	0x000024d0


	//   ....[28]....
        /*01c0*/ 	.word	0x00002650


	//   ....[29]....
        /*01c4*/ 	.word	0x00002690


	//   ....[30]....
        /*01c8*/ 	.word	0x000026c0


	//   ....[31]....
        /*01cc*/ 	.word	0x000026e0


	//   ....[32]....
        /*01d0*/ 	.word	0x00002860


	//   ....[33]....
        /*01d4*/ 	.word	0x000028a0


	//   ....[34]....
        /*01d8*/ 	.word	0x000028d0


	//   ....[35]....
        /*01dc*/ 	.word	0x000028f0


	//   ....[36]....
        /*01e0*/ 	.word	0x00002a70


	//   ....[37]....
        /*01e4*/ 	.word	0x00002ab0


	//   ....[38]....
        /*01e8*/ 	.word	0x00002ae0


	//   ....[39]....
        /*01ec*/ 	.word	0x00002b00


	//   ....[40]....
        /*01f0*/ 	.word	0x00004f40


	//   ....[41]....
        /*01f4*/ 	.word	0x00004f70


	//   ....[42]....
        /*01f8*/ 	.word	0x00004f90


	//   ....[43]....
        /*01fc*/ 	.word	0x00004fa0


	//   ....[44]....
        /*0200*/ 	.word	0x00005130


	//   ....[45]....
        /*0204*/ 	.word	0x00005160


	//   ....[46]....
        /*0208*/ 	.word	0x00005190


	//   ....[47]....
        /*020c*/ 	.word	0x000051b0


	//   ....[48]....
        /*0210*/ 	.word	0x00005330


	//   ....[49]....
        /*0214*/ 	.word	0x00005360


	//   ....[50]....
        /*0218*/ 	.word	0x00005390


	//   ....[51]....
        /*021c*/ 	.word	0x000053b0


	//   ....[52]....
        /*0220*/ 	.word	0x00005530


	//   ....[53]....
        /*0224*/ 	.word	0x00005560


	//   ....[54]....
        /*0228*/ 	.word	0x00005590


	//   ....[55]....
        /*022c*/ 	.word	0x000055b0


	//   ....[56]....
        /*0230*/ 	.word	0x00005730


	//   ....[57]....
        /*0234*/ 	.word	0x00005760


	//   ....[58]....
        /*0238*/ 	.word	0x00005790


	//   ....[59]....
        /*023c*/ 	.word	0x000057b0


	//----- nvinfo : EIATTR_VRC_CTA_INIT_COUNT
	.align		4
.L_198:
        /*0240*/ 	.byte	0x02, 0x4a
	.zero		1
	.zero		1


	//----- nvinfo : EIATTR_EXIT_INSTR_OFFSETS
	.align		4
        /*0244*/ 	.byte	0x04, 0x1c
        /*0246*/ 	.short	(.L_200 - .L_199)


	//   ....[0]....
.L_199:
        /*0248*/ 	.word	0x00000040


	//   ....[1]....
        /*024c*/ 	.word	0x00006450


	//   ....[2]....
        /*0250*/ 	.word	0x00006490


	//----- nvinfo : EIATTR_MAX_THREADS
	.align		4
.L_200:
        /*0254*/ 	.byte	0x04, 0x05
        /*0256*/ 	.short	(.L_202 - .L_201)
.L_201:
        /*0258*/ 	.word	0x00000100
        /*025c*/ 	.word	0x00000001
        /*0260*/ 	.word	0x00000001


	//----- nvinfo : EIATTR_CRS_STACK_SIZE
	.align		4
.L_202:
        /*0264*/ 	.byte	0x04, 0x1e
        /*0266*/ 	.short	(.L_204 - .L_203)
.L_203:
        /*0268*/ 	.word	0x00000000


	//----- nvinfo : EIATTR_CBANK_PARAM_SIZE
	.align		4
.L_204:
        /*026c*/ 	.byte	0x03, 0x19
        /*026e*/ 	.short	0x0021


	//----- nvinfo : EIATTR_PARAM_CBANK
	.align		4
        /*0270*/ 	.byte	0x04, 0x0a
        /*0272*/ 	.short	(.L_206 - .L_205)
	.align		4
.L_205:
        /*0274*/ 	.word	index@(.nv.constant0._ZN6thrust24THRUST_300001_SM_1000_NS8cuda_cub4core6detail13_kernel_agentINS1_8__reduce11ReduceAgentINS0_12zip_iteratorIN4cuda3std3__45tupleIJNS0_10device_ptrIdEENS0_17counting_iteratorIlNS0_11use_defaultESF_SF_EEEEEEEPNSB_IJdlEEESJ_lNS1_9__extrema9arg_max_fIdl10comparatorEEEEJSI_SK_lSO_EEEvDpT0_)
        /*0278*/ 	.short	0x0380
        /*027a*/ 	.short	0x0021


	//----- nvinfo : EIATTR_SW_WAR
	.align		4
.L_206:
        /*027c*/ 	.byte	0x04, 0x36
        /*027e*/ 	.short	(.L_208 - .L_207)
.L_207:
        /*0280*/ 	.word	0x00000008
.L_208:


//--------------------- .nv.info._ZN6thrust24THRUST_300001_SM_1000_NS8cuda_cub4core6detail13_kernel_agentINS1_8__reduce11ReduceAgentIPN4cuda3std3__45tupleIJdlEEESC_SB_iNS1_9__extrema9arg_max_fIdl10comparatorEEEEJSC_SC_iSG_EEEvDpT0_ --------------------------
	.section	.nv.info._ZN6thrust24THRUST_300001_SM_1000_NS8cuda_cub4core6detail13_kernel_agentINS1_8__reduce11ReduceAgentIPN4cuda3std3__45tupleIJdlEEESC_SB_iNS1_9__extrema9arg_max_fIdl10comparatorEEEEJSC_SC_iSG_EEEvDpT0_,"",@"SHT_CUDA_INFO"
	.sectionflags	@""
	.align	4


	//----- nvinfo : EIATTR_CUDA_API_VERSION
	.align		4
        /*0000*/ 	.byte	0x04, 0x37
        /*0002*/ 	.short	(.L_210 - .L_209)
.L_209:
        /*0004*/ 	.word	0x00000082


	//----- nvinfo : EIATTR_KPARAM_INFO
	.align		4
.L_210:
        /*0008*/ 	.byte	0x04, 0x17
        /*000a*/ 	.short	(.L_212 - .L_211)
.L_211:
        /*000c*/ 	.word	0x00000000
        /*0010*/ 	.short	0x0003
        /*0012*/ 	.short	0x0014
        /*0014*/ 	.byte	0x00, 0xf0, 0x05, 0x00


	//----- nvinfo : EIATTR_KPARAM_INFO
	.align		4
.L_212:
        /*0018*/ 	.byte	0x04, 0x17
        /*001a*/ 	.short	(.L_214 - .L_213)
.L_213:
        /*001c*/ 	.word	0x00000000
        /*0020*/ 	.short	0x0002
        /*0022*/ 	.short	0x0010
        /*0024*/ 	.byte	0x00, 0xf0, 0x11, 0x00


	//----- nvinfo : EIATTR_KPARAM_INFO
	.align		4
.L_214:
        /*0028*/ 	.byte	0x04, 0x17
        /*002a*/ 	.short	(.L_216 - .L_215)
.L_215:
        /*002c*/ 	.word	0x00000000
        /*0030*/ 	.short	0x0001
        /*0032*/ 	.short	0x0008
        /*0034*/ 	.byte	0x00, 0xf5, 0x21, 0x00


	//----- nvinfo : EIATTR_KPARAM_INFO
	.align		4
.L_216:
        /*0038*/ 	.byte	0x04, 0x17
        /*003a*/ 	.short	(.L_218 - .L_217)
.L_217:
        /*003c*/ 	.word	0x00000000
        /*0040*/ 	.short	0x0000
        /*0042*/ 	.short	0x0000
        /*0044*/ 	.byte	0x00, 0xf5, 0x21, 0x00


	//----- nvinfo : EIATTR_SPARSE_MMA_MASK
	.align		4
.L_218:
        /*0048*/ 	.byte	0x03, 0x50
        /*004a*/ 	.short	0x0000


	//----- nvinfo : EIATTR_MAXREG_COUNT
	.align		4
        /*004c*/ 	.byte	0x03, 0x1b
        /*004e*/ 	.short	0x00ff


	//----- nvinfo : EIATTR_NUM_BARRIERS
	.align		4
        /*0050*/ 	.byte	0x02, 0x4c
        /*0052*/ 	.byte	0x01
	.zero		1


	//----- nvinfo : EIATTR_MERCURY_ISA_VERSION
	.align		4
        /*0054*/ 	.byte	0x03, 0x5f
        /*0056*/ 	.short	0x0101


	//----- nvinfo : EIATTR_COOP_GROUP_MASK_REGIDS
	.align		4
        /*0058*/ 	.byte	0x04, 0x29
        /*005a*/ 	.short	(.L_220 - .L_219)


	//   ....[0]....
.L_219:
        /*005c*/ 	.word	0xffffffff


	//   ....[1]....
        /*0060*/ 	.word	0xffffffff


	//   ....[2]....
        /*0064*/ 	.word	0xffffffff


	//   ....[3]....
        /*0068*/ 	.word	0xffffffff


	//   ....[4]....
        /*006c*/ 	.word	0xffffffff


	//   ....[5]....
        /*0070*/ 	.word	0xffffffff


	//   ....[6]....
        /*0074*/ 	.word	0xffffffff


	//   ....[7]....
        /*0078*/ 	.word	0xffffffff


	//   ....[8]....
        /*007c*/ 	.word	0xffffffff


	//   ....[9]....
        /*0080*/ 	.word	0xffffffff


	//   ....[10]....
        /*0084*/ 	.word	0xffffffff


	//   ....[11]....
        /*0088*/ 	.word	0xffffffff


	//   ....[12]....
        /*008c*/ 	.word	0xffffffff


	//   ....[13]....
        /*0090*/ 	.word	0xffffffff


	//   ....[14]....
        /*0094*/ 	.word	0xffffffff


	//   ....[15]....
        /*0098*/ 	.word	0xffffffff


	//   ....[16]....
        /*009c*/ 	.word	0xffffffff


	//   ....[17]....
        /*00a0*/ 	.word	0xffffffff


	//   ....[18]....
        /*00a4*/ 	.word	0xffffffff


	//   ....[19]....
        /*00a8*/ 	.word	0xffffffff


	//   ....[20]....
        /*00ac*/ 	.word	0xffffffff


	//   ....[21]....
        /*00b0*/ 	.word	0xffffffff


	//   ....[22]....
        /*00b4*/ 	.word	0xffffffff


	//   ....[23]....
        /*00b8*/ 	.word	0xffffffff


	//   ....[24]....
        /*00bc*/ 	.word	0xffffffff


	//   ....[25]....
        /*00c0*/ 	.word	0xffffffff


	//   ....[26]....
        /*00c4*/ 	.word	0xffffffff


	//   ....[27]....
        /*00c8*/ 	.word	0xffffffff


	//   ....[28]....
        /*00cc*/ 	.word	0xffffffff


	//   ....[29]....
        /*00d0*/ 	.word	0xffffffff


	//   ....[30]....
        /*00d4*/ 	.word	0xffffffff


	//   ....[31]....
        /*00d8*/ 	.word	0xffffffff


	//   ....[32]....
        /*00dc*/ 	.word	0xffffffff


	//   ....[33]....
        /*00e0*/ 	.word	0xffffffff


	//   ....[34]....
        /*00e4*/ 	.word	0xffffffff


	//   ....[35]....
        /*00e8*/ 	.word	0xffffffff


	//   ....[36]....
        /*00ec*/ 	.word	0xffffffff


	//   ....[37]....
        /*00f0*/ 	.word	0xffffffff


	//   ....[38]....
        /*00f4*/ 	.word	0xffffffff


	//   ....[39]....
        /*00f8*/ 	.word	0xffffffff


	//   ....[40]....
        /*00fc*/ 	.word	0xffffffff


	//   ....[41]....
        /*0100*/ 	.word	0xffffffff


	//   ....[42]....
        /*0104*/ 	.word	0xffffffff


	//   ....[43]....
        /*0108*/ 	.word	0xffffffff


	//   ....[44]....
        /*010c*/ 	.word	0xffffffff


	//   ....[45]....
        /*0110*/ 	.word	0xffffffff


	//   ....[46]....
        /*0114*/ 	.word	0xffffffff


	//   ....[47]....
        /*0118*/ 	.word	0xffffffff


	//   ....[48]....
        /*011c*/ 	.word	0xffffffff


	//   ....[49]....
        /*0120*/ 	.word	0xffffffff


	//   ....[50]....
        /*0124*/ 	.word	0xffffffff


	//   ....[51]....
        /*0128*/ 	.word	0xffffffff


	//   ....[52]....
        /*012c*/ 	.word	0xffffffff


	//   ....[53]....
        /*0130*/ 	.word	0xffffffff


	//   ....[54]....
        /*0134*/ 	.word	0xffffffff


	//   ....[55]....
        /*0138*/ 	.word	0xffffffff


	//   ....[56]....
        /*013c*/ 	.word	0xffffffff


	//   ....[57]....
        /*0140*/ 	.word	0xffffffff


	//   ....[58]....
        /*0144*/ 	.word	0xffffffff


	//   ....[59]....
        /*0148*/ 	.word	0xffffffff


	//----- nvinfo : EIATTR_COOP_GROUP_INSTR_OFFSETS
	.align		4
.L_220:
        /*014c*/ 	.byte	0x04, 0x28
        /*014e*/ 	.short	(.L_222 - .L_221)


	//   ....[0]....
.L_221:
        /*0150*/ 	.word	0x00000b70


	//   ....[1]....
        /*0154*/ 	.word	0x00000ba0


	//   ....[2]....
        /*0158*/ 	.word	0x00000bc0


	//   ....[3]....
        /*015c*/ 	.word	0x00000bd0


	//   ....[4]....
        /*0160*/ 	.word	0x00000d60


	//   ....[5]....
        /*0164*/ 	.word	0x00000d90


	//   ....[6]....
        /*0168*/ 	.word	0x00000dc0


	//   ....[7]....
        /*016c*/ 	.word	0x00000de0


	//   ....[8]....
        /*0170*/ 	.word	0x00000f60


	//   ....[9]....
        /*0174*/ 	.word	0x00000f90


	//   ....[10]....
        /*0178*/ 	.word	0x00000fc0


	//   ....[11]....
        /*017c*/ 	.word	0x00000fe0


	//   ....[12]....
        /*0180*/ 	.word	0x00001160


	//   ....[13]....
        /*0184*/ 	.word	0x00001190


	//   ....[14]....
        /*0188*/ 	.word	0x000011c0


	//   ....[15]....
        /*018c*/ 	.word	0x000011e0


	//   ....[16]....
        /*0190*/ 	.word	0x00001360


	//   ....[17]....
        /*0194*/ 	.word	0x000013a0


	//   ....[18]....
        /*0198*/ 	.word	0x000013d0


	//   ....[19]....
        /*019c*/ 	.word	0x000013e0


	//   ....[20]....
        /*01a0*/ 	.word	0x00002140


	//   ....[21]....
        /*01a4*/ 	.word	0x00002150


	//   ....[22]....
        /*01a8*/ 	.word	0x00002160


	//   ....[23]....
        /*01ac*/ 	.word	0x00002180


	//   ....[24]....
        /*01b0*/ 	.word	0x00002300


	//   ....[25]....
        /*01b4*/ 	.word	0x00002340


	//   ....[26]....
        /*01b8*/ 	.word	0x00002370


	//   ....[27]....
        /*01bc*/ 	.word	0x00002390


	//   ....[28]....
        /*01c0*/ 	.word	0x00002510


	//   ....[29]....
        /*01c4*/ 	.word	0x00002550


	//   ....[30]....
        /*01c8*/ 	.word	0x00002580


	//   ....[31]....
        /*01cc*/ 	.word	0x000025a0


	//   ....[32]....
        /*01d0*/ 	.word	0x00002720


	//   ....[33]....
        /*01d4*/ 	.word	0x00002760


	//   ....[34]....
        /*01d8*/ 	.word	0x00002790


	//   ....[35]....
        /*01dc*/ 	.word	0x000027b0


	//   ....[36]....
        /*01e0*/ 	.word	0x00002930


	//   ....[37]....
        /*01e4*/ 	.word	0x00002970


	//   ....[38]....
        /*01e8*/ 	.word	0x000029b0


	//   ....[39]....
        /*01ec*/ 	.word	0x000029c0


	//   ....[40]....
        /*01f0*/ 	.word	0x00004d80


	//   ....[41]....
        /*01f4*/ 	.word	0x00004db0


	//   ....[42]....
        /*01f8*/ 	.word	0x00004dd0


	//   ....[43]....
        /*01fc*/ 	.word	0x00004de0


	//   ....[44]....
        /*0200*/ 	.word	0x00004f70


	//   ....[45]....
        /*0204*/ 	.word	0x00004fa0


	//   ....[46]....
        /*0208*/ 	.word	0x00004fd0


	//   ....[47]....
        /*020c*/ 	.word	0x00004ff0


	//   ....[48]....
        /*0210*/ 	.word	0x00005170


	//   ....[49]....
        /*0214*/ 	.word	0x000051a0


	//   ....[50]....
        /*0218*/ 	.word	0x000051d0


	//   ....[51]....
        /*021c*/ 	.word	0x000051f0


	//   ....[52]....
        /*0220*/ 	.word	0x00005370


	//   ....[53]....
        /*0224*/ 	.word	0x000053a0


	//   ....[54]....
        /*0228*/ 	.word	0x000053d0


	//   ....[55]....
        /*022c*/ 	.word	0x000053f0


	//   ....[56]....
        /*0230*/ 	.word	0x00005570


	//   ....[57]....
        /*0234*/ 	.word	0x000055a0


	//   ....[58]....
        /*0238*/ 	.word	0x000055d0


	//   ....[59]....
        /*023c*/ 	.word	0x000055f0


	//----- nvinfo : EIATTR_VRC_CTA_INIT_COUNT
	.align		4
.L_222:
        /*0240*/ 	.byte	0x02, 0x4a
	.zero		1
	.zero		1


	//----- nvinfo : EIATTR_EXIT_INSTR_OFFSETS
	.align		4
        /*0244*/ 	.byte	0x04, 0x1c
        /*0246*/ 	.short	(.L_224 - .L_223)


	//   ....[0]....
.L_223:
        /*0248*/ 	.word	0x00000030


	//   ....[1]....
        /*024c*/ 	.word	0x00006290


	//   ....[2]....
        /*0250*/ 	.word	0x000062d0


	//----- nvinfo : EIATTR_MAX_THREADS
	.align		4
.L_224:
        /*0254*/ 	.byte	0x04, 0x05
        /*0256*/ 	.short	(.L_226 - .L_225)
.L_225:
        /*0258*/ 	.word	0x00000100
        /*025c*/ 	.word	0x00000001
        /*0260*/ 	.word	0x00000001


	//----- nvinfo : EIATTR_CRS_STACK_SIZE
	.align		4
.L_226:
        /*0264*/ 	.byte	0x04, 0x1e
        /*0266*/ 	.short	(.L_228 - .L_227)
.L_227:
        /*0268*/ 	.word	0x00000000


	//----- nvinfo : EIATTR_CBANK_PARAM_SIZE
	.align		4
.L_228:
        /*026c*/ 	.byte	0x03, 0x19
        /*026e*/ 	.short	0x0015


	//----- nvinfo : EIATTR_PARAM_CBANK
	.align		4
        /*0270*/ 	.byte	0x04, 0x0a
        /*0272*/ 	.short	(.L_230 - .L_229)
	.align		4
.L_229:
        /*0274*/ 	.word	index@(.nv.constant0._ZN6thrust24THRUST_300001_SM_1000_NS8cuda_cub4core6detail13_kernel_agentINS1_8__reduce11ReduceAgentIPN4cuda3std3__45tupleIJdlEEESC_SB_iNS1_9__extrema9arg_max_fIdl10comparatorEEEEJSC_SC_iSG_EEEvDpT0_)
        /*0278*/ 	.short	0x0380
        /*027a*/ 	.short	0x0015


	//----- nvinfo : EIATTR_SW_WAR
	.align		4
.L_230:
        /*027c*/ 	.byte	0x04, 0x36
        /*027e*/ 	.short	(.L_232 - .L_231)
.L_231:
        /*0280*/ 	.word	0x00000008
.L_232:


//--------------------- .nv.info._ZN6thrust24THRUST_300001_SM_1000_NS8cuda_cub4core6detail13_kernel_agentINS1_8__reduce10DrainAgentIiEEJN3cub18CUB_300001_SM_10009GridQueueIjEEiEEEvDpT0_ --------------------------
	.section	.nv.info._ZN6thrust24THRUST_300001_SM_1000_NS8cuda_cub4core6detail13_kernel_agentINS1_8__reduce10DrainAgentIiEEJN3cub18CUB_300001_SM_10009GridQueueIjEEiEEEvDpT0_,"",@"SHT_CUDA_INFO"
	.sectionflags	@""
	.align	4


	//----- nvinfo : EIATTR_CUDA_API_VERSION
	.align		4
        /*0000*/ 	.byte	0x04, 0x37
        /*0002*/ 	.short	(.L_234 - .L_233)
.L_233:
        /*0004*/ 	.word	0x00000082


	//----- nvinfo : EIATTR_KPARAM_INFO
	.align		4
.L_234:
        /*0008*/ 	.byte	0x04, 0x17
        /*000a*/ 	.short	(.L_236 - .L_235)
.L_235:
        /*000c*/ 	.word	0x00000000
        /*0010*/ 	.short	0x0001
        /*0012*/ 	.short	0x0008
        /*0014*/ 	.byte	0x00, 0xf0, 0x11, 0x00


	//----- nvinfo : EIATTR_KPARAM_INFO
	.align		4
.L_236:
        /*0018*/ 	.byte	0x04, 0x17
        /*001a*/ 	.short	(.L_238 - .L_237)
.L_237:
        /*001c*/ 	.word	0x00000000
        /*0020*/ 	.short	0x0000
        /*0022*/ 	.short	0x0000
        /*0024*/ 	.byte	0x00, 0xf0, 0x21, 0x00


	//----- nvinfo : EIATTR_SPARSE_MMA_MASK
	.align		4
.L_238:
        /*0028*/ 	.byte	0x03, 0x50
        /*002a*/ 	.short	0x0000


	//----- nvinfo : EIATTR_MAXREG_COUNT
	.align		4
        /*002c*/ 	.byte	0x03, 0x1b
        /*002e*/ 	.short	0x00ff


	//----- nvinfo : EIATTR_MERCURY_ISA_VERSION
	.align		4
        /*0030*/ 	.byte	0x03, 0x5f
        /*0032*/ 	.short	0x0101


	//----- nvinfo : EIATTR_VRC_CTA_INIT_COUNT
	.align		4
        /*0034*/ 	.byte	0x02, 0x4a
	.zero		1
	.zero		1


	//----- nvinfo : EIATTR_EXIT_INSTR_OFFSETS
	.align		4
        /*0038*/ 	.byte	0x04, 0x1c
        /*003a*/ 	.short	(.L_240 - .L_239)


	//   ....[0]....
.L_239:
        /*003c*/ 	.word	0x00000060


	//----- nvinfo : EIATTR_MAX_THREADS
	.align		4
.L_240:
        /*0040*/ 	.byte	0x04, 0x05
        /*0042*/ 	.short	(.L_242 - .L_241)
.L_241:
        /*0044*/ 	.word	0x00000001
        /*0048*/ 	.word	0x00000001
        /*004c*/ 	.word	0x00000001


	//----- nvinfo : EIATTR_CBANK_PARAM_SIZE
	.align		4
.L_242:
        /*0050*/ 	.byte	0x03, 0x19
        /*0052*/ 	.short	0x000c


	//----- nvinfo : EIATTR_PARAM_CBANK
	.align		4
        /*0054*/ 	.byte	0x04, 0x0a
        /*0056*/ 	.short	(.L_244 - .L_243)
	.align		4
.L_243:
        /*0058*/ 	.word	index@(.nv.constant0._ZN6thrust24THRUST_300001_SM_1000_NS8cuda_cub4core6detail13_kernel_agentINS1_8__reduce10DrainAgentIiEEJN3cub18CUB_300001_SM_10009GridQueueIjEEiEEEvDpT0_)
        /*005c*/ 	.short	0x0380
        /*005e*/ 	.short	0x000c


	//----- nvinfo : EIATTR_SW_WAR
	.align		4
.L_244:
        /*0060*/ 	.byte	0x04, 0x36
        /*0062*/ 	.short	(.L_246 - .L_245)
.L_245:
        /*0064*/ 	.word	0x00000008
.L_246:


//--------------------- .nv.info._ZN6thrust24THRUST_300001_SM_1000_NS8cuda_cub4core6detail13_kernel_agentINS1_8__reduce11ReduceAgentINS0_12zip_iteratorIN4cuda3std3__45tupleIJNS0_10device_ptrIdEENS0_17counting_iteratorIlNS0_11use_defaultESF_SF_EEEEEEEPNSB_IJdlEEESJ_iNS1_9__extrema9arg_max_fIdl10comparatorEEEEJSI_SK_iN3cub18CUB_300001_SM_100013GridEvenShareIiEENSR_9GridQueueIjEESO_EEEvDpT0_ --------------------------
	.section	.nv.info._ZN6thrust24THRUST_300001_SM_1000_NS8cuda_cub4core6detail13_kernel_agentINS1_8__reduce11ReduceAgentINS0_12zip_iteratorIN4cuda3std3__45tupleIJNS0_10device_ptrIdEENS0_17counting_iteratorIlNS0_11use_defaultESF_SF_EEEEEEEPNSB_IJdlEEESJ_iNS1_9__extrema9arg_max_fIdl10comparatorEEEEJSI_SK_iN3cub18CUB_300001_SM_100013GridEvenShareIiEENSR_9GridQueueIjEESO_EEEvDpT0_,"",@"SHT_CUDA_INFO"
	.sectionflags	@""
	.align	4


	//----- nvinfo : EIATTR_CUDA_API_VERSION
	.align		4
        /*0000*/ 	.byte	0x04, 0x37
        /*0002*/ 	.short	(.L_248 - .L_247)
.L_247:
        /*0004*/ 	.word	0x00000082


	//----- nvinfo : EIATTR_KPARAM_INFO
	.align		4
.L_248:
        /*0008*/ 	.byte	0x04, 0x17
        /*000a*/ 	.short	(.L_250 - .L_249)
.L_249:
        /*000c*/ 	.word	0x00000000
        /*0010*/ 	.short	0x0005
        /*0012*/ 	.short	0x0050
        /*0014*/ 	.byte	0x00, 0xf0, 0x05, 0x00


	//----- nvinfo : EIATTR_KPARAM_INFO
	.align		4
.L_250:
        /*0018*/ 	.byte	0x04, 0x17
        /*001a*/ 	.short	(.L_252 - .L_251)
.L_251:
        /*001c*/ 	.word	0x00000000
        /*0020*/ 	.short	0x0004
        /*0022*/ 	.short	0x0048
        /*0024*/ 	.byte	0x00, 0xf0, 0x21, 0x00


	//----- nvinfo : EIATTR_KPARAM_INFO
	.align		4
.L_252:
        /*0028*/ 	.byte	0x04, 0x17
        /*002a*/ 	.short	(.L_254 - .L_253)
.L_253:
        /*002c*/ 	.word	0x00000000
        /*0030*/ 	.short	0x0003
        /*0032*/ 	.short	0x001c
        /*0034*/ 	.byte	0x00, 0xf0, 0xa1, 0x00


	//----- nvinfo : EIATTR_KPARAM_INFO
	.align		4
.L_254:
        /*0038*/ 	.byte	0x04, 0x17
        /*003a*/ 	.short	(.L_256 - .L_255)
.L_255:
        /*003c*/ 	.word	0x00000000
        /*0040*/ 	.short	0x0002
        /*0042*/ 	.short	0x0018
        /*0044*/ 	.byte	0x00, 0xf0, 0x11, 0x00


	//----- nvinfo : EIATTR_KPARAM_INFO
	.align		4
.L_256:
        /*0048*/ 	.byte	0x04, 0x17
        /*004a*/ 	.short	(.L_258 - .L_257)
.L_257:
        /*004c*/ 	.word	0x00000000
        /*0050*/ 	.short	0x0001
        /*0052*/ 	.short	0x0010
        /*0054*/ 	.byte	0x00, 0xf5, 0x21, 0x00


	//----- nvinfo : EIATTR_KPARAM_INFO
	.align		4
.L_258:
        /*0058*/ 	.byte	0x04, 0x17
        /*005a*/ 	.short	(.L_260 - .L_259)
.L_259:
        /*005c*/ 	.word	0x00000000
        /*0060*/ 	.short	0x0000
        /*0062*/ 	.short	0x0000
        /*0064*/ 	.byte	0x00, 0xf0, 0x41, 0x00


	//----- nvinfo : EIATTR_SPARSE_MMA_MASK
	.align		4
.L_260:
        /*0068*/ 	.byte	0x03, 0x50
        /*006a*/ 	.short	0x0000


	//----- nvinfo : EIATTR_MAXREG_COUNT
	.align		4
        /*006c*/ 	.byte	0x03, 0x1b
        /*006e*/ 	.short	0x00ff


	//----- nvinfo : EIATTR_NUM_BARRIERS
	.align		4
        /*0070*/ 	.byte	0x02, 0x4c
        /*0072*/ 	.byte	0x01
	.zero		1


	//----- nvinfo : EIATTR_MERCURY_ISA_VERSION
	.align		4
        /*0074*/ 	.byte	0x03, 0x5f
        /*0076*/ 	.short	0x0101


	//----- nvinfo : EIATTR_COOP_GROUP_MASK_REGIDS
	.align		4
        /*0078*/ 	.byte	0x04, 0x29
        /*007a*/ 	.short	(.L_262 - .L_261)


	//   ....[0]....
.L_261:
        /*007c*/ 	.word	0xffffffff


	//   ....[1]....
        /*0080*/ 	.word	0xffffffff


	//   ....[2]....
        /*0084*/ 	.word	0xffffffff


	//   ....[3]....
        /*0088*/ 	.word	0xffffffff


	//   ....[4]....
        /*008c*/ 	.word	0xffffffff


	//   ....[5]....
        /*0090*/ 	.word	0xffffffff


	//   ....[6]....
        /*0094*/ 	.word	0xffffffff


	//   ....[7]....
        /*0098*/ 	.word	0xffffffff


	//   ....[8]....
        /*009c*/ 	.word	0xffffffff


	//   ....[9]....
        /*00a0*/ 	.word	0xffffffff


	//   ....[10]....
        /*00a4*/ 	.word	0xffffffff


	//   ....[11]....
        /*00a8*/ 	.word	0xffffffff


	//   ....[12]....
        /*00ac*/ 	.word	0xffffffff


	//   ....[13]....
        /*00b0*/ 	.word	0xffffffff


	//   ....[14]....
        /*00b4*/ 	.word	0xffffffff


	//   ....[15]....
        /*00b8*/ 	.word	0xffffffff


	//   ....[16]....
        /*00bc*/ 	.word	0xffffffff


	//   ....[17]....
        /*00c0*/ 	.word	0xffffffff


	//   ....[18]....
        /*00c4*/ 	.word	0xffffffff


	//   ....[19]....
        /*00c8*/ 	.word	0xffffffff


	//   ....[20]....
        /*00cc*/ 	.word	0xffffffff


	//   ....[21]....
        /*00d0*/ 	.word	0xffffffff


	//   ....[22]....
        /*00d4*/ 	.word	0xffffffff


	//   ....[23]....
        /*00d8*/ 	.word	0xffffffff


	//   ....[24]....
        /*00dc*/ 	.word	0xffffffff


	//   ....[25]....
        /*00e0*/ 	.word	0xffffffff


	//   ....[26]....
        /*00e4*/ 	.word	0xffffffff


	//   ....[27]....
        /*00e8*/ 	.word	0xffffffff


	//   ....[28]....
        /*00ec*/ 	.word	0xffffffff


	//   ....[29]....
        /*00f0*/ 	.word	0xffffffff


	//   ....[30]....
        /*00f4*/ 	.word	0xffffffff


	//   ....[31]....
        /*00f8*/ 	.word	0xffffffff


	//   ....[32]....
        /*00fc*/ 	.word	0xffffffff


	//   ....[33]....
        /*0100*/ 	.word	0xffffffff


	//   ....[34]....
        /*0104*/ 	.word	0xffffffff


	//   ....[35]....
        /*0108*/ 	.word	0xffffffff


	//   ....[36]....
        /*010c*/ 	.word	0xffffffff


	//   ....[37]....
        /*0110*/ 	.word	0xffffffff


	//   ....[38]....
        /*0114*/ 	.word	0xffffffff


	//   ....[39]....
        /*0118*/ 	.word	0xffffffff


	//   ....[40]....
        /*011c*/ 	.word	0xffffffff


	//   ....[41]....
        /*0120*/ 	.word	0xffffffff


	//   ....[42]....
        /*0124*/ 	.word	0xffffffff


	//   ....[43]....
        /*0128*/ 	.word	0xffffffff


	//   ....[44]....
        /*012c*/ 	.word	0xffffffff


	//   ....[45]....
        /*0130*/ 	.word	0xffffffff


	//   ....[46]....
        /*0134*/ 	.word	0xffffffff


	//   ....[47]....
        /*0138*/ 	.word	0xffffffff


	//   ....[48]....
        /*013c*/ 	.word	0xffffffff


	//   ....[49]....
        /*0140*/ 	.word	0xffffffff


	//   ....[50]....
        /*0144*/ 	.word	0xffffffff


	//   ....[51]....
        /*0148*/ 	.word	0xffffffff


	//   ....[52]....
        /*014c*/ 	.word	0xffffffff


	//   ....[53]....
        /*0150*/ 	.word	0xffffffff


	//   ....[54]....
        /*0154*/ 	.word	0xffffffff


	//   ....[55]....
        /*0158*/ 	.word	0xffffffff


	//   ....[56]....
        /*015c*/ 	.word	0xffffffff


	//   ....[57]....
        /*0160*/ 	.word	0xffffffff


	//   ....[58]....
        /*0164*/ 	.word	0xffffffff


	//   ....[59]....
        /*0168*/ 	.word	0xffffffff


	//----- nvinfo : EIATTR_COOP_GROUP_INSTR_OFFSETS
	.align		4
.L_262:
        /*016c*/ 	.byte	0x04, 0x28
        /*016e*/ 	.short	(.L_264 - .L_263)


	//   ....[0]....
.L_263:
        /*0170*/ 	.word	0x00000cd0


	//   ....[1]....
        /*0174*/ 	.word	0x00000d00


	//   ....[2]....
        /*0178*/ 	.word	0x00000d20


	//   ....[3]....
        /*017c*/ 	.word	0x00000d30


	//   ....[4]....
        /*0180*/ 	.word	0x00000ec0


	//   ....[5]....
        /*0184*/ 	.word	0x00000ef0


	//   ....[6]....
        /*0188*/ 	.word	0x00000f20


	//   ....[7]....
        /*018c*/ 	.word	0x00000f40


	//   ....[8]....
        /*0190*/ 	.word	0x000010c0


	//   ....[9]....
        /*0194*/ 	.word	0x00001100


	//   ....[10]....
        /*0198*/ 	.word	0x00001130


	//   ....[11]....
        /*019c*/ 	.word	0x00001140


	//   ....[12]....
        /*01a0*/ 	.word	0x000012c0


	//   ....[13]....
        /*01a4*/ 	.word	0x000012f0


	//   ....[14]....
        /*01a8*/ 	.word	0x00001320


	//   ....[15]....
        /*01ac*/ 	.word	0x00001340


	//   ....[16]....
        /*01b0*/ 	.word	0x000014c0


	//   ....[17]....
        /*01b4*/ 	.word	0x000014f0


	//   ....[18]....
        /*01b8*/ 	.word	0x00001520


	//   ....[19]....
        /*01bc*/ 	.word	0x00001540


	//   ....[20]....
        /*01c0*/ 	.word	0x000022b0


	//   ....[21]....
        /*01c4*/ 	.word	0x000022c0


	//   ....[22]....
        /*01c8*/ 	.word	0x000022d0


	//   ....[23]....
        /*01cc*/ 	.word	0x000022f0


	//   ....[24]....
        /*01d0*/ 	.word	0x00002470


	//   ....[25]....
        /*01d4*/ 	.word	0x000024b0


	//   ....[26]....
        /*01d8*/ 	.word	0x000024e0


	//   ....[27]....
        /*01dc*/ 	.word	0x00002500


	//   ....[28]....
        /*01e0*/ 	.word	0x00002680


	//   ....[29]....
        /*01e4*/ 	.word	0x000026c0


	//   ....[30]....
        /*01e8*/ 	.word	0x000026f0


	//   ....[31]....
        /*01ec*/ 	.word	0x00002710


	//   ....[32]....
        /*01f0*/ 	.word	0x00002890


	//   ....[33]....
        /*01f4*/ 	.word	0x000028d0


	//   ....[34]....
        /*01f8*/ 	.word	0x00002900


	//   ....[35]....
        /*01fc*/ 	.word	0x00002920


	//   ....[36]....
        /*0200*/ 	.word	0x00002aa0


	//   ....[37]....
        /*0204*/ 	.word	0x00002ae0


	//   ....[38]....
        /*0208*/ 	.word	0x00002b10


	//   ....[39]....
        /*020c*/ 	.word	0x00002b30


	//   ....[40]....
        /*0210*/ 	.word	0x000051f0


	//   ....[41]....
        /*0214*/ 	.word	0x00005220


	//   ....[42]....
        /*0218*/ 	.word	0x00005240


	//   ....[43]....
        /*021c*/ 	.word	0x00005250


	//   ....[44]....
        /*0220*/ 	.word	0x000053e0


	//   ....[45]....
        /*0224*/ 	.word	0x00005410


	//   ....[46]....
        /*0228*/ 	.word	0x00005440


	//   ....[47]....
        /*022c*/ 	.word	0x00005460


	//   ....[48]....
        /*0230*/ 	.word	0x000055e0


	//   ....[49]....
        /*0234*/ 	.word	0x00005610


	//   ....[50]....
        /*0238*/ 	.word	0x00005640


	//   ....[51]....
        /*023c*/ 	.word	0x00005660


	//   ....[52]....
        /*0240*/ 	.word	0x000057e0


	//   ....[53]....
        /*0244*/ 	.word	0x00005810


	//   ....[54]....
        /*0248*/ 	.word	0x00005840


	//   ....[55]....
        /*024c*/ 	.word	0x00005860


	//   ....[56]....
        /*0250*/ 	.word	0x000059e0


	//   ....[57]....
        /*0254*/ 	.word	0x00005a10


	//   ....[58]....
        /*0258*/ 	.word	0x00005a40


	//   ....[59]....
        /*025c*/ 	.word	0x00005a60


	//----- nvinfo : EIATTR_VRC_CTA_INIT_COUNT
	.align		4
.L_264:
        /*0260*/ 	.byte	0x02, 0x4a
	.zero		1
	.zero		1


	//----- nvinfo : EIATTR_EXIT_INSTR_OFFSETS
	.align		4
        /*0264*/ 	.byte	0x04, 0x1c
        /*0266*/ 	.short	(.L_266 - .L_265)


	//   ....[0]....
.L_265:
        /*0268*/ 	.word	0x00006710


	//   ....[1]....
        /*026c*/ 	.word	0x00006770


	//----- nvinfo : EIATTR_MAX_THREADS
	.align		4
.L_266:
        /*0270*/ 	.byte	0x04, 0x05
        /*0272*/ 	.short	(.L_268 - .L_267)
.L_267:
        /*0274*/ 	.word	0x00000100
        /*0278*/ 	.word	0x00000001
        /*027c*/ 	.word	0x00000001


	//----- nvinfo : EIATTR_CRS_STACK_SIZE
	.align		4
.L_268:
        /*0280*/ 	.byte	0x04, 0x1e
        /*0282*/ 	.short	(.L_270 - .L_269)
.L_269:
        /*0284*/ 	.word	0x00000000


	//----- nvinfo : EIATTR_CBANK_PARAM_SIZE
	.align		4
.L_270:
        /*0288*/ 	.byte	0x03, 0x19
        /*028a*/ 	.short	0x0051


	//----- nvinfo : EIATTR_PARAM_CBANK
	.align		4
        /*028c*/ 	.byte	0x04, 0x0a
        /*028e*/ 	.short	(.L_272 - .L_271)
	.align		4
.L_271:
        /*0290*/ 	.word	index@(.nv.constant0._ZN6thrust24THRUST_300001_SM_1000_NS8cuda_cub4core6detail13_kernel_agentINS1_8__reduce11ReduceAgentINS0_12zip_iteratorIN4cuda3std3__45tupleIJNS0_10device_ptrIdEENS0_17counting_iteratorIlNS0_11use_defaultESF_SF_EEEEEEEPNSB_IJdlEEESJ_iNS1_9__extrema9arg_max_fIdl10comparatorEEEEJSI_SK_iN3cub18CUB_300001_SM_100013GridEvenShareIiEENSR_9GridQueueIjEESO_EEEvDpT0_)
        /*0294*/ 	.short	0x0380
        /*0296*/ 	.short	0x0051


	//----- nvinfo : EIATTR_SW_WAR
	.align		4
.L_272:
        /*0298*/ 	.byte	0x04, 0x36
        /*029a*/ 	.short	(.L_274 - .L_273)
.L_273:
        /*029c*/ 	.word	0x00000008
.L_274:


//--------------------- .nv.info._ZN6thrust24THRUST_300001_SM_1000_NS8cuda_cub4core6detail13_kernel_agentINS1_8__reduce11ReduceAgentINS0_12zip_iteratorIN4cuda3std3__45tupleIJNS0_10device_ptrIdEENS0_17counting_iteratorIlNS0_11use_defaultESF_SF_EEEEEEEPNSB_IJdlEEESJ_iNS1_9__extrema9arg_max_fIdl10comparatorEEEEJSI_SK_iSO_EEEvDpT0_ --------------------------
	.section	.nv.info._ZN6thrust24THRUST_300001_SM_1000_NS8cuda_cub4core6detail13_kernel_agentINS1_8__reduce11ReduceAgentINS0_12zip_iteratorIN4cuda3std3__45tupleIJNS0_10device_ptrIdEENS0_17counting_iteratorIlNS0_11use_defaultESF_SF_EEEEEEEPNSB_IJdlEEESJ_iNS1_9__extrema9arg_max_fIdl10comparatorEEEEJSI_SK_iSO_EEEvDpT0_,"",@"SHT_CUDA_INFO"
	.sectionflags	@""
	.align	4


	//----- nvinfo : EIATTR_CUDA_API_VERSION
	.align		4
        /*0000*/ 	.byte	0x04, 0x37
        /*0002*/ 	.short	(.L_276 - .L_275)
.L_275:
        /*0004*/ 	.word	0x00000082


	//----- nvinfo : EIATTR_KPARAM_INFO
	.align		4
.L_276:
        /*0008*/ 	.byte	0x04, 0x17
        /*000a*/ 	.short	(.L_278 - .L_277)
.L_277:
        /*000c*/ 	.word	0x00000000
        /*0010*/ 	.short	0x0003
        /*0012*/ 	.short	0x001c
        /*0014*/ 	.byte	0x00, 0xf0, 0x05, 0x00


	//----- nvinfo : EIATTR_KPARAM_INFO
	.align		4
.L_278:
        /*0018*/ 	.byte	0x04, 0x17
        /*001a*/ 	.short	(.L_280 - .L_279)
.L_279:
        /*001c*/ 	.word	0x00000000
        /*0020*/ 	.short	0x0002
        /*0022*/ 	.short	0x0018
        /*0024*/ 	.byte	0x00, 0xf0, 0x11, 0x00


	//----- nvinfo : EIATTR_KPARAM_INFO
	.align		4
.L_280:
        /*0028*/ 	.byte	0x04, 0x17
        /*002a*/ 	.short	(.L_282 - .L_281)
.L_281:
        /*002c*/ 	.word	0x00000000
        /*0030*/ 	.short	0x0001
        /*0032*/ 	.short	0x0010
        /*0034*/ 	.byte	0x00, 0xf5, 0x21, 0x00


	//----- nvinfo : EIATTR_KPARAM_INFO
	.align		4
.L_282:
        /*0038*/ 	.byte	0x04, 0x17
        /*003a*/ 	.short	(.L_284 - .L_283)
.L_283:
        /*003c*/ 	.word	0x00000000
        /*0040*/ 	.short	0x0000
        /*0042*/ 	.short	0x0000
        /*0044*/ 	.byte	0x00, 0xf0, 0x41, 0x00


	//----- nvinfo : EIATTR_SPARSE_MMA_MASK
	.align		4
.L_284:
        /*0048*/ 	.byte	0x03, 0x50
        /*004a*/ 	.short	0x0000


	//----- nvinfo : EIATTR_MAXREG_COUNT
	.align		4
        /*004c*/ 	.byte	0x03, 0x1b
        /*004e*/ 	.short	0x00ff


	//----- nvinfo : EIATTR_NUM_BARRIERS
	.align		4
        /*0050*/ 	.byte	0x02, 0x4c
        /*0052*/ 	.byte	0x01
	.zero		1


	//----- nvinfo : EIATTR_MERCURY_ISA_VERSION
	.align		4
        /*0054*/ 	.byte	0x03, 0x5f
        /*0056*/ 	.short	0x0101


	//----- nvinfo : EIATTR_COOP_GROUP_MASK_REGIDS
	.align		4
        /*0058*/ 	.byte	0x04, 0x29
        /*005a*/ 	.short	(.L_286 - .L_285)


	//   ....[0]....
.L_285:
        /*005c*/ 	.word	0xffffffff


	//   ....[1]....
        /*0060*/ 	.word	0xffffffff


	//   ....[2]....
        /*0064*/ 	.word	0xffffffff


	//   ....[3]....
        /*0068*/ 	.word	0xffffffff


	//   ....[4]....
        /*006c*/ 	.word	0xffffffff


	//   ....[5]....
        /*0070*/ 	.word	0xffffffff


	//   ....[6]....
        /*0074*/ 	.word	0xffffffff


	//   ....[7]....
        /*0078*/ 	.word	0xffffffff


	//   ....[8]....
        /*007c*/ 	.word	0xffffffff


	//   ....[9]....
        /*0080*/ 	.word	0xffffffff


	//   ....[10]....
        /*0084*/ 	.word	0xffffffff


	//   ....[11]....
        /*0088*/ 	.word	0xffffffff


	//   ....[12]....
        /*008c*/ 	.word	0xffffffff


	//   ....[13]....
        /*0090*/ 	.word	0xffffffff


	//   ....[14]....
        /*0094*/ 	.word	0xffffffff


	//   ....[15]....
        /*0098*/ 	.word	0xffffffff


	//   ....[16]....
        /*009c*/ 	.word	0xffffffff


	//   ....[17]....
        /*00a0*/ 	.word	0xffffffff


	//   ....[18]....
        /*00a4*/ 	.word	0xffffffff


	//   ....[19]....
        /*00a8*/ 	.word	0xffffffff


	//   ....[20]....
        /*00ac*/ 	.word	0xffffffff


	//   ....[21]....
        /*00b0*/ 	.word	0xffffffff


	//   ....[22]....
        /*00b4*/ 	.word	0xffffffff


	//   ....[23]....
        /*00b8*/ 	.word	0xffffffff


	//   ....[24]....
        /*00bc*/ 	.word	0xffffffff


	//   ....[25]....
        /*00c0*/ 	.word	0xffffffff


	//   ....[26]....
        /*00c4*/ 	.word	0xffffffff


	//   ....[27]....
        /*00c8*/ 	.word	0xffffffff


	//   ....[28]....
        /*00cc*/ 	.word	0xffffffff


	//   ....[29]....
        /*00d0*/ 	.word	0xffffffff


	//   ....[30]....
        /*00d4*/ 	.word	0xffffffff


	//   ....[31]....
        /*00d8*/ 	.word	0xffffffff


	//   ....[32]....
        /*00dc*/ 	.word	0xffffffff


	//   ....[33]....
        /*00e0*/ 	.word	0xffffffff


	//   ....[34]....
        /*00e4*/ 	.word	0xffffffff


	//   ....[35]....
        /*00e8*/ 	.word	0xffffffff


	//   ....[36]....
        /*00ec*/ 	.word	0xffffffff


	//   ....[37]....
        /*00f0*/ 	.word	0xffffffff


	//   ....[38]....
        /*00f4*/ 	.word	0xffffffff


	//   ....[39]....
        /*00f8*/ 	.word	0xffffffff


	//   ....[40]....
        /*00fc*/ 	.word	0xffffffff


	//   ....[41]....
        /*0100*/ 	.word	0xffffffff


	//   ....[42]....
        /*0104*/ 	.word	0xffffffff


	//   ....[43]....
        /*0108*/ 	.word	0xffffffff


	//   ....[44]....
        /*010c*/ 	.word	0xffffffff


	//   ....[45]....
        /*0110*/ 	.word	0xffffffff


	//   ....[46]....
        /*0114*/ 	.word	0xffffffff


	//   ....[47]....
        /*0118*/ 	.word	0xffffffff


	//   ....[48]....
        /*011c*/ 	.word	0xffffffff


	//   ....[49]....
        /*0120*/ 	.word	0xffffffff


	//   ....[50]....
        /*0124*/ 	.word	0xffffffff


	//   ....[51]....
        /*0128*/ 	.word	0xffffffff


	//   ....[52]....
        /*012c*/ 	.word	0xffffffff


	//   ....[53]....
        /*0130*/ 	.word	0xffffffff


	//   ....[54]....
        /*0134*/ 	.word	0xffffffff


	//   ....[55]....
        /*0138*/ 	.word	0xffffffff


	//   ....[56]....
        /*013c*/ 	.word	0xffffffff


	//   ....[57]....
        /*0140*/ 	.word	0xffffffff


	//   ....[58]....
        /*0144*/ 	.word	0xffffffff


	//   ....[59]....
        /*0148*/ 	.word	0xffffffff


	//----- nvinfo : EIATTR_COOP_GROUP_INSTR_OFFSETS
	.align		4
.L_286:
        /*014c*/ 	.byte	0x04, 0x28
        /*014e*/ 	.short	(.L_288 - .L_287)


	//   ....[0]....
.L_287:
        /*0150*/ 	.word	0x00000c90


	//   ....[1]....
        /*0154*/ 	.word	0x00000cc0


	//   ....[2]....
        /*0158*/ 	.word	0x00000ce0


	//   ....[3]....
        /*015c*/ 	.word	0x00000cf0


	//   ....[4]....
        /*0160*/ 	.word	0x00000e80


	//   ....[5]....
        /*0164*/ 	.word	0x00000eb0


	//   ....[6]....
        /*0168*/ 	.word	0x00000ee0


	//   ....[7]....
        /*016c*/ 	.word	0x00000f00


	//   ....[8]....
        /*0170*/ 	.word	0x00001080


	//   ....[9]....
        /*0174*/ 	.word	0x000010b0


	//   ....[10]....
        /*0178*/ 	.word	0x000010e0


	//   ....[11]....
        /*017c*/ 	.word	0x00001100


	//   ....[12]....
        /*0180*/ 	.word	0x00001280


	//   ....[13]....
        /*0184*/ 	.word	0x000012b0


	//   ....[14]....
        /*0188*/ 	.word	0x000012e0


	//   ....[15]....
        /*018c*/ 	.word	0x00001300


	//   ....[16]....
        /*0190*/ 	.word	0x00001480


	//   ....[17]....
        /*0194*/ 	.word	0x000014b0


	//   ....[18]....
        /*0198*/ 	.word	0x000014e0


	//   ....[19]....
        /*019c*/ 	.word	0x00001500


	//   ....[20]....
        /*01a0*/ 	.word	0x00002260


	//   ....[21]....
        /*01a4*/ 	.word	0x00002270


	//   ....[22]....
        /*01a8*/ 	.word	0x00002280


	//   ....[23]....
        /*01ac*/ 	.word	0x000022a0


	//   ....[24]....
        /*01b0*/ 	.word	0x00002420


	//   ....[25]....
        /*01b4*/ 	.word	0x00002460


	//   ....[26]....
        /*01b8*/ 	.word	0x00002490


	//   ....[27]....
        /*01bc*/ 	.word	0x000024b0


	//   ....[28]....
        /*01c0*/ 	.word	0x00002630


	//   ....[29]....
        /*01c4*/ 	.word	0x00002670


	//   ....[30]....
        /*01c8*/ 	.word	0x000026a0


	//   ....[31]....
        /*01cc*/ 	.word	0x000026c0


	//   ....[32]....
        /*01d0*/ 	.word	0x00002840


	//   ....[33]....
        /*01d4*/ 	.word	0x00002880


	//   ....[34]....
        /*01d8*/ 	.word	0x000028b0


	//   ....[35]....
        /*01dc*/ 	.word	0x000028d0


	//   ....[36]....
        /*01e0*/ 	.word	0x00002a50


	//   ....[37]....
        /*01e4*/ 	.word	0x00002a90


	//   ....[38]....
        /*01e8*/ 	.word	0x00002ac0


	//   ....[39]....
        /*01ec*/ 	.word	0x00002ae0


	//   ....[40]....
        /*01f0*/ 	.word	0x00004f90


	//   ....[41]....
        /*01f4*/ 	.word	0x00004fc0


	//   ....[42]....
        /*01f8*/ 	.word	0x00004fe0


	//   ....[43]....
        /*01fc*/ 	.word	0x00004ff0


	//   ....[44]....
        /*0200*/ 	.word	0x00005180


	//   ....[45]....
        /*0204*/ 	.word	0x000051b0


	//   ....[46]....
        /*0208*/ 	.word	0x000051e0


	//   ....[47]....
        /*020c*/ 	.word	0x00005200


	//   ....[48]....
        /*0210*/ 	.word	0x00005380


	//   ....[49]....
        /*0214*/ 	.word	0x000053b0


	//   ....[50]....
        /*0218*/ 	.word	0x000053e0


	//   ....[51]....
        /*021c*/ 	.word	0x00005400


	//   ....[52]....
        /*0220*/ 	.word	0x00005580


	//   ....[53]....
        /*0224*/ 	.word	0x000055c0


	//   ....[54]....
        /*0228*/ 	.word	0x000055f0


	//   ....[55]....
        /*022c*/ 	.word	0x00005600


	//   ....[56]....
        /*0230*/ 	.word	0x00005780


	//   ....[57]....
        /*0234*/ 	.word	0x000057b0


	//   ....[58]....
        /*0238*/ 	.word	0x000057e0


	//   ....[59]....
        /*023c*/ 	.word	0x00005800


	//----- nvinfo : EIATTR_VRC_CTA_INIT_COUNT
	.align		4
.L_288:
        /*0240*/ 	.byte	0x02, 0x4a
	.zero		1
	.zero		1


	//----- nvinfo : EIATTR_EXIT_INSTR_OFFSETS
	.align		4
        /*0244*/ 	.byte	0x04, 0x1c
        /*0246*/ 	.short	(.L_290 - .L_289)


	//   ....[0]....
.L_289:
        /*0248*/ 	.word	0x00000030


	//   ....[1]....
        /*024c*/ 	.word	0x000064a0


	//   ....[2]....
        /*0250*/ 	.word	0x000064e0


	//----- nvinfo : EIATTR_MAX_THREADS
	.align		4
.L_290:
        /*0254*/ 	.byte	0x04, 0x05
        /*0256*/ 	.short	(.L_292 - .L_291)
.L_291:
        /*0258*/ 	.word	0x00000100
        /*025c*/ 	.word	0x00000001
        /*0260*/ 	.word	0x00000001


	//----- nvinfo : EIATTR_CRS_STACK_SIZE
	.align		4
.L_292:
        /*0264*/ 	.byte	0x04, 0x1e
        /*0266*/ 	.short	(.L_294 - .L_293)
.L_293:
        /*0268*/ 	.word	0x00000000


	//----- nvinfo : EIATTR_CBANK_PARAM_SIZE
	.align		4
.L_294:
        /*026c*/ 	.byte	0x03, 0x19
        /*026e*/ 	.short	0x001d


	//----- nvinfo : EIATTR_PARAM_CBANK
	.align		4
        /*0270*/ 	.byte	0x04, 0x0a
        /*0272*/ 	.short	(.L_296 - .L_295)
	.align		4
.L_295:
        /*0274*/ 	.word	index@(.nv.constant0._ZN6thrust24THRUST_300001_SM_1000_NS8cuda_cub4core6detail13_kernel_agentINS1_8__reduce11ReduceAgentINS0_12zip_iteratorIN4cuda3std3__45tupleIJNS0_10device_ptrIdEENS0_17counting_iteratorIlNS0_11use_defaultESF_SF_EEEEEEEPNSB_IJdlEEESJ_iNS1_9__extrema9arg_max_fIdl10comparatorEEEEJSI_SK_iSO_EEEvDpT0_)
        /*0278*/ 	.short	0x0380
        /*027a*/ 	.short	0x001d


	//----- nvinfo : EIATTR_SW_WAR
	.align		4
.L_296:
        /*027c*/ 	.byte	0x04, 0x36
        /*027e*/ 	.short	(.L_298 - .L_297)
.L_297:
        /*0280*/ 	.word	0x00000008
.L_298:


//--------------------- .nv.info._Z11kernel_swapPdiiiii --------------------------
	.section	.nv.info._Z11kernel_swapPdiiiii,"",@"SHT_CUDA_INFO"
	.sectionflags	@""
	.align	4


	//----- nvinfo : EIATTR_CUDA_API_VERSION
	.align		4
        /*0000*/ 	.byte	0x04, 0x37
        /*0002*/ 	.short	(.L_300 - .L_299)
.L_299:
        /*0004*/ 	.word	0x00000082


	//----- nvinfo : EIATTR_KPARAM_INFO
	.align		4
.L_300:
        /*0008*/ 	.byte	0x04, 0x17
        /*000a*/ 	.short	(.L_302 - .L_301)
.L_301:
        /*000c*/ 	.word	0x00000000
        /*0010*/ 	.short	0x0005
        /*0012*/ 	.short	0x0018
        /*0014*/ 	.byte	0x00, 0xf0, 0x11, 0x00


	//----- nvinfo : EIATTR_KPARAM_INFO
	.align		4
.L_302:
        /*0018*/ 	.byte	0x04, 0x17
        /*001a*/ 	.short	(.L_304 - .L_303)
.L_303:
        /*001c*/ 	.word	0x00000000
        /*0020*/ 	.short	0x0004
        /*0022*/ 	.short	0x0014
        /*0024*/ 	.byte	0x00, 0xf0, 0x11, 0x00


	//----- nvinfo : EIATTR_KPARAM_INFO
	.align		4
.L_304:
        /*0028*/ 	.byte	0x04, 0x17
        /*002a*/ 	.short	(.L_306 - .L_305)
.L_305:
        /*002c*/ 	.word	0x00000000
        /*0030*/ 	.short	0x0003
        /*0032*/ 	.short	0x0010
        /*0034*/ 	.byte	0x00, 0xf0, 0x11, 0x00


	//----- nvinfo : EIATTR_KPARAM_INFO
	.align		4
.L_306:
        /*0038*/ 	.byte	0x04, 0x17
        /*003a*/ 	.short	(.L_308 - .L_307)
.L_307:
        /*003c*/ 	.word	0x00000000
        /*0040*/ 	.short	0x0002
        /*0042*/ 	.short	0x000c
        /*0044*/ 	.byte	0x00, 0xf0, 0x11, 0x00


	//----- nvinfo : EIATTR_KPARAM_INFO
	.align		4
.L_308:
        /*0048*/ 	.byte	0x04, 0x17
        /*004a*/ 	.short	(.L_310 - .L_309)
.L_309:
        /*004c*/ 	.word	0x00000000
        /*0050*/ 	.short	0x0001
        /*0052*/ 	.short	0x0008
        /*0054*/ 	.byte	0x00, 0xf0, 0x11, 0x00


	//----- nvinfo : EIATTR_KPARAM_INFO
	.align		4
.L_310:
        /*0058*/ 	.byte	0x04, 0x17
        /*005a*/ 	.short	(.L_312 - .L_311)
.L_311:
        /*005c*/ 	.word	0x00000000
        /*0060*/ 	.short	0x0000
        /*0062*/ 	.short	0x0000
        /*0064*/ 	.byte	0x00, 0xf5, 0x21, 0x00


	//----- nvinfo : EIATTR_SPARSE_MMA_MASK
	.align		4
.L_312:
        /*0068*/ 	.byte	0x03, 0x50
        /*006a*/ 	.short	0x0000


	//----- nvinfo : EIATTR_MAXREG_COUNT
	.align		4
        /*006c*/ 	.byte	0x03, 0x1b
        /*006e*/ 	.short	0x00ff


	//----- nvinfo : EIATTR_MERCURY_ISA_VERSION
	.align		4
        /*0070*/ 	.byte	0x03, 0x5f
        /*0072*/ 	.short	0x0101


	//----- nvinfo : EIATTR_VRC_CTA_INIT_COUNT
	.align		4
        /*0074*/ 	.byte	0x02, 0x4a
	.zero		1
	.zero		1


	//----- nvinfo : EIATTR_EXIT_INSTR_OFFSETS
	.align		4
        /*0078*/ 	.byte	0x04, 0x1c
        /*007a*/ 	.short	(.L_314 - .L_313)


	//   ....[0]....
.L_313:
        /*007c*/ 	.word	0x000000b0


	//   ....[1]....
        /*0080*/ 	.word	0x00000440


	//   ....[2]....
        /*0084*/ 	.word	0x000006b0


	//----- nvinfo : EIATTR_CRS_STACK_SIZE
	.align		4
.L_314:
        /*0088*/ 	.byte	0x04, 0x1e
        /*008a*/ 	.short	(.L_316 - .L_315)
.L_315:
        /*008c*/ 	.word	0x00000000


	//----- nvinfo : EIATTR_CBANK_PARAM_SIZE
	.align		4
.L_316:
        /*0090*/ 	.byte	0x03, 0x19
        /*0092*/ 	.short	0x001c


	//----- nvinfo : EIATTR_PARAM_CBANK
	.align		4
        /*0094*/ 	.byte	0x04, 0x0a
        /*0096*/ 	.short	(.L_318 - .L_317)
	.align		4
.L_317:
        /*0098*/ 	.word	index@(.nv.constant0._Z11kernel_swapPdiiiii)
        /*009c*/ 	.short	0x0380
        /*009e*/ 	.short	0x001c


	//----- nvinfo : EIATTR_SW_WAR
	.align		4
.L_318:
        /*00a0*/ 	.byte	0x04, 0x36
        /*00a2*/ 	.short	(.L_320 - .L_319)
.L_319:
        /*00a4*/ 	.word	0x00000008
.L_320:


//--------------------- .nv.info._Z15kernel_gaussianPdiiii --------------------------
	.section	.nv.info._Z15kernel_gaussianPdiiii,"",@"SHT_CUDA_INFO"
	.sectionflags	@""
	.align	4


	//----- nvinfo : EIATTR_CUDA_API_VERSION
	.align		4
        /*0000*/ 	.byte	0x04, 0x37
        /*0002*/ 	.short	(.L_322 - .L_321)
.L_321:
        /*0004*/ 	.word	0x00000082


	//----- nvinfo : EIATTR_KPARAM_INFO
	.align		4
.L_322:
        /*0008*/ 	.byte	0x04, 0x17
        /*000a*/ 	.short	(.L_324 - .L_323)
.L_323:
        /*000c*/ 	.word	0x00000000
        /*0010*/ 	.short	0x0004
        /*0012*/ 	.short	0x0014
        /*0014*/ 	.byte	0x00, 0xf0, 0x11, 0x00


	//----- nvinfo : EIATTR_KPARAM_INFO
	.align		4
.L_324:
        /*0018*/ 	.byte	0x04, 0x17
        /*001a*/ 	.short	(.L_326 - .L_325)
.L_325:
        /*001c*/ 	.word	0x00000000
        /*0020*/ 	.short	0x0003
        /*0022*/ 	.short	0x0010
        /*0024*/ 	.byte	0x00, 0xf0, 0x11, 0x00


	//----- nvinfo : EIATTR_KPARAM_INFO
	.align		4
.L_326:
        /*0028*/ 	.byte	0x04, 0x17
        /*002a*/ 	.short	(.L_328 - .L_327)
.L_327:
        /*002c*/ 	.word	0x00000000
        /*0030*/ 	.short	0x0002
        /*0032*/ 	.short	0x000c
        /*0034*/ 	.byte	0x00, 0xf0, 0x11, 0x00


	//----- nvinfo : EIATTR_KPARAM_INFO
	.align		4
.L_328:
        /*0038*/ 	.byte	0x04, 0x17
        /*003a*/ 	.short	(.L_330 - .L_329)
.L_329:
        /*003c*/ 	.word	0x00000000
        /*0040*/ 	.short	0x0001
        /*0042*/ 	.short	0x0008
        /*0044*/ 	.byte	0x00, 0xf0, 0x11, 0x00


	//----- nvinfo : EIATTR_KPARAM_INFO
	.align		4
.L_330:
        /*0048*/ 	.byte	0x04, 0x17
        /*004a*/ 	.short	(.L_332 - .L_331)
.L_331:
        /*004c*/ 	.word	0x00000000
        /*0050*/ 	.short	0x0000
        /*0052*/ 	.short	0x0000
        /*0054*/ 	.byte	0x00, 0xf5, 0x21, 0x00


	//----- nvinfo : EIATTR_SPARSE_MMA_MASK
	.align		4
.L_332:
        /*0058*/ 	.byte	0x03, 0x50
        /*005a*/ 	.short	0x0000


	//----- nvinfo : EIATTR_MAXREG_COUNT
	.align		4
        /*005c*/ 	.byte	0x03, 0x1b
        /*005e*/ 	.short	0x00ff


	//----- nvinfo : EIATTR_MERCURY_ISA_VERSION
	.align		4
        /*0060*/ 	.byte	0x03, 0x5f
        /*0062*/ 	.short	0x0101


	//----- nvinfo : EIATTR_VRC_CTA_INIT_COUNT
	.align		4
        /*0064*/ 	.byte	0x02, 0x4a
	.zero		1
	.zero		1


	//----- nvinfo : EIATTR_EXIT_INSTR_OFFSETS
	.align		4
        /*0068*/ 	.byte	0x04, 0x1c
        /*006a*/ 	.short	(.L_334 - .L_333)


	//   ....[0]....
.L_333:
        /*006c*/ 	.word	0x000000b0


	//   ....[1]....
        /*0070*/ 	.word	0x000011c0


	//----- nvinfo : EIATTR_CRS_STACK_SIZE
	.align		4
.L_334:
        /*0074*/ 	.byte	0x04, 0x1e
        /*0076*/ 	.short	(.L_336 - .L_335)
.L_335:
        /*0078*/ 	.word	0x00000000


	//----- nvinfo : EIATTR_CBANK_PARAM_SIZE
	.align		4
.L_336:
        /*007c*/ 	.byte	0x03, 0x19
        /*007e*/ 	.short	0x0018


	//----- nvinfo : EIATTR_PARAM_CBANK
	.align		4
        /*0080*/ 	.byte	0x04, 0x0a
        /*0082*/ 	.short	(.L_338 - .L_337)
	.align		4
.L_337:
        /*0084*/ 	.word	index@(.nv.constant0._Z15kernel_gaussianPdiiii)
        /*0088*/ 	.short	0x0380
        /*008a*/ 	.short	0x0018


	//----- nvinfo : EIATTR_SW_WAR
	.align		4
.L_338:
        /*008c*/ 	.byte	0x04, 0x36
        /*008e*/ 	.short	(.L_340 - .L_339)
.L_339:
        /*0090*/ 	.word	0x00000008
.L_340:


//--------------------- .nv.callgraph             --------------------------
	.section	.nv.callgraph,"",@"SHT_CUDA_CALLGRAPH"
	.align	4
	.sectionentsize	8
	.align		4
        /*0000*/ 	.word	0x00000000
	.align		4
        /*0004*/ 	.word	0xffffffff
	.align		4
        /*0008*/ 	.word	0x00000000
	.align		4
        /*000c*/ 	.word	0xfffffffe
	.align		4
        /*0010*/ 	.word	0x00000000
	.align		4
        /*0014*/ 	.word	0xfffffffd
	.align		4
        /*0018*/ 	.word	0x00000000
	.align		4
        /*001c*/ 	.word	0xfffffffc


//--------------------- .nv.constant4             --------------------------
	.section	.nv.constant4,"a",@progbits
	.align	8
	.align		8
.nv.constant4:
        /*0000*/ 	.dword	_ZN34_INTERNAL_60a6c5fb_4_k_cu_6aab792d4cuda3std3__45__cpo5beginE
	.align		8
        /*0008*/ 	.dword	_ZN34_INTERNAL_60a6c5fb_4_k_cu_6aab792d4cuda3std3__45__cpo3endE
	.align		8
        /*0010*/ 	.dword	_ZN34_INTERNAL_60a6c5fb_4_k_cu_6aab792d4cuda3std3__45__cpo6cbeginE
	.align		8
        /*0018*/ 	.dword	_ZN34_INTERNAL_60a6c5fb_4_k_cu_6aab792d4cuda3std3__45__cpo4cendE
	.align		8
        /*0020*/ 	.dword	_ZN34_INTERNAL_60a6c5fb_4_k_cu_6aab792d4cuda3std3__45__cpo6rbeginE
	.align		8
        /*0028*/ 	.dword	_ZN34_INTERNAL_60a6c5fb_4_k_cu_6aab792d4cuda3std3__45__cpo4rendE
	.align		8
        /*0030*/ 	.dword	_ZN34_INTERNAL_60a6c5fb_4_k_cu_6aab792d4cuda3std3__45__cpo7crbeginE
	.align		8
        /*0038*/ 	.dword	_ZN34_INTERNAL_60a6c5fb_4_k_cu_6aab792d4cuda3std3__45__cpo5crendE
	.align		8
        /*0040*/ 	.dword	_ZN34_INTERNAL_60a6c5fb_4_k_cu_6aab792d4cuda3std3__436_GLOBAL__N__60a6c5fb_4_k_cu_6aab792d6ignoreE
	.align		8
        /*0048*/ 	.dword	_ZN34_INTERNAL_60a6c5fb_4_k_cu_6aab792d4cuda3std3__419piecewise_constructE
	.align		8
        /*0050*/ 	.dword	_ZN34_INTERNAL_60a6c5fb_4_k_cu_6aab792d4cuda3std3__48in_placeE
	.align		8
        /*0058*/ 	.dword	_ZN34_INTERNAL_60a6c5fb_4_k_cu_6aab792d4cuda3std3__420unreachable_sentinelE
	.align		8
        /*0060*/ 	.dword	_ZN34_INTERNAL_60a6c5fb_4_k_cu_6aab792d4cuda3std3__47nulloptE
	.align		8
        /*0068*/ 	.dword	_ZN34_INTERNAL_60a6c5fb_4_k_cu_6aab792d4cuda3std3__48unexpectE
	.align		8
        /*0070*/ 	.dword	_ZN34_INTERNAL_60a6c5fb_4_k_cu_6aab792d4cuda3std6ranges3__45__cpo4swapE
	.align		8
        /*0078*/ 	.dword	_ZN34_INTERNAL_60a6c5fb_4_k_cu_6aab792d4cuda3std6ranges3__45__cpo9iter_moveE
	.align		8
        /*0080*/ 	.dword	_ZN34_INTERNAL_60a6c5fb_4_k_cu_6aab792d4cuda3std6ranges3__45__cpo5beginE
	.align		8
        /*0088*/ 	.dword	_ZN34_INTERNAL_60a6c5fb_4_k_cu_6aab792d4cuda3std6ranges3__45__cpo3endE
	.align		8
        /*0090*/ 	.dword	_ZN34_INTERNAL_60a6c5fb_4_k_cu_6aab792d4cuda3std6ranges3__45__cpo6cbeginE
	.align		8
        /*0098*/ 	.dword	_ZN34_INTERNAL_60a6c5fb_4_k_cu_6aab792d4cuda3std6ranges3__45__cpo4cendE
	.align		8
        /*00a0*/ 	.dword	_ZN34_INTERNAL_60a6c5fb_4_k_cu_6aab792d4cuda3std6ranges3__45__cpo7advanceE
	.align		8
        /*00a8*/ 	.dword	_ZN34_INTERNAL_60a6c5fb_4_k_cu_6aab792d4cuda3std6ranges3__45__cpo9iter_swapE
	.align		8
        /*00b0*/ 	.dword	_ZN34_INTERNAL_60a6c5fb_4_k_cu_6aab792d4cuda3std6ranges3__45__cpo4nextE
	.align		8
        /*00b8*/ 	.dword	_ZN34_INTERNAL_60a6c5fb_4_k_cu_6aab792d4cuda3std6ranges3__45__cpo4prevE
	.align		8
        /*00c0*/ 	.dword	_ZN34_INTERNAL_60a6c5fb_4_k_cu_6aab792d4cuda3std6ranges3__45__cpo4dataE
	.align		8
        /*00c8*/ 	.dword	_ZN34_INTERNAL_60a6c5fb_4_k_cu_6aab792d4cuda3std6ranges3__45__cpo5cdataE
	.align		8
        /*00d0*/ 	.dword	_ZN34_INTERNAL_60a6c5fb_4_k_cu_6aab792d4cuda3std6ranges3__45__cpo4sizeE
	.align		8
        /*00d8*/ 	.dword	_ZN34_INTERNAL_60a6c5fb_4_k_cu_6aab792d4cuda3std6ranges3__45__cpo5ssizeE
	.align		8
        /*00e0*/ 	.dword	_ZN34_INTERNAL_60a6c5fb_4_k_cu_6aab792d4cuda3std6ranges3__45__cpo8distanceE
	.align		8
        /*00e8*/ 	.dword	_ZN34_INTERNAL_60a6c5fb_4_k_cu_6aab792d6thrust24THRUST_300001_SM_1000_NS8cuda_cub3parE
	.align		8
        /*00f0*/ 	.dword	_ZN34_INTERNAL_60a6c5fb_4_k_cu_6aab792d6thrust24THRUST_300001_SM_1000_NS8cuda_cub10par_nosyncE
	.align		8
        /*00f8*/ 	.dword	_ZN34_INTERNAL_60a6c5fb_4_k_cu_6aab792d6thrust24THRUST_300001_SM_1000_NS6system6detail10sequential3seqE
	.align		8
        /*0100*/ 	.dword	_ZN34_INTERNAL_60a6c5fb_4_k_cu_6aab792d6thrust24THRUST_300001_SM_1000_NS6system3cpp3parE
	.align		8
        /*0108*/ 	.dword	_ZN34_INTERNAL_60a6c5fb_4_k_cu_6aab792d6thrust24THRUST_300001_SM_1000_NS12placeholders2_1E
	.align		8
        /*0110*/ 	.dword	_ZN34_INTERNAL_60a6c5fb_4_k_cu_6aab792d6thrust24THRUST_300001_SM_1000_NS12placeholders2_2E
	.align		8
        /*0118*/ 	.dword	_ZN34_INTERNAL_60a6c5fb_4_k_cu_6aab792d6thrust24THRUST_300001_SM_1000_NS12placeholders2_3E
	.align		8
        /*0120*/ 	.dword	_ZN34_INTERNAL_60a6c5fb_4_k_cu_6aab792d6thrust24THRUST_300001_SM_1000_NS12placeholders2_4E
	.align		8
        /*0128*/ 	.dword	_ZN34_INTERNAL_60a6c5fb_4_k_cu_6aab792d6thrust24THRUST_300001_SM_1000_NS12placeholders2_5E
	.align		8
        /*0130*/ 	.dword	_ZN34_INTERNAL_60a6c5fb_4_k_cu_6aab792d6thrust24THRUST_300001_SM_1000_NS12placeholders2_6E
	.align		8
        /*0138*/ 	.dword	_ZN34_INTERNAL_60a6c5fb_4_k_cu_6aab792d6thrust24THRUST_300001_SM_1000_NS12placeholders2_7E
	.align		8
        /*0140*/ 	.dword	_ZN34_INTERNAL_60a6c5fb_4_k_cu_6aab792d6thrust24THRUST_300001_SM_1000_NS12placeholders2_8E
	.align		8
        /*0148*/ 	.dword	_ZN34_INTERNAL_60a6c5fb_4_k_cu_6aab792d6thrust24THRUST_300001_SM_1000_NS12placeholders2_9E
	.align		8
        /*0150*/ 	.dword	_ZN34_INTERNAL_60a6c5fb_4_k_cu_6aab792d6thrust24THRUST_300001_SM_1000_NS12placeholders3_10E
	.align		8
        /*0158*/ 	.dword	_ZN34_INTERNAL_60a6c5fb_4_k_cu_6aab792d6thrust24THRUST_300001_SM_1000_NS3seqE
	.align		8
        /*0160*/ 	.dword	_ZN34_INTERNAL_60a6c5fb_4_k_cu_6aab792d6thrust24THRUST_300001_SM_1000_NS6deviceE


//--------------------- .text._ZN3cub18CUB_300001_SM_10006detail11EmptyKernelIvEEvv --------------------------
	.section	.text._ZN3cub18CUB_300001_SM_10006detail11EmptyKernelIvEEvv,"ax",@progbits
	.align	128
        .global         _ZN3cub18CUB_300001_SM_10006detail11EmptyKernelIvEEvv
        .type           _ZN3cub18CUB_300001_SM_10006detail11EmptyKernelIvEEvv,@function
        .size           _ZN3cub18CUB_300001_SM_10006detail11EmptyKernelIvEEvv,(.L_x_730 - _ZN3cub18CUB_300001_SM_10006detail11EmptyKernelIvEEvv)
        .other          _ZN3cub18CUB_300001_SM_10006detail11EmptyKernelIvEEvv,@"STO_CUDA_ENTRY STV_DEFAULT"
_ZN3cub18CUB_300001_SM_10006detail11EmptyKernelIvEEvv:
.text._ZN3cub18CUB_300001_SM_10006detail11EmptyKernelIvEEvv:
[----:B------:R-:W-:Y:S01]  /*0000*/  LDC R1, c[0x0][0x37c] ;  /* 0x0000df00ff017b82 */ /* 0x000fe20000000800 */
[----:B------:R-:W-:Y:S05]  /*0010*/  EXIT ;  /* 0x000000000000794d */ /* 0x000fea0003800000 */
.L_x_0:
[----:B------:R-:W-:-:S00]  /*0020*/  BRA `(.L_x_0) ;  /* 0xfffffffc00fc7947 */ /* 0x000fc0000383ffff */
[----:B------:R-:W-:-:S00]  /*0030*/  NOP ;  /* 0x0000000000007918 */ /* 0x000fc00000000000 */
        /* <DEDUP_REMOVED lines=12> */
.L_x_730:


//--------------------- .text._ZN6thrust24THRUST_300001_SM_1000_NS8cuda_cub4core6detail13_kernel_agentINS1_8__reduce11ReduceAgentIPN4cuda3std3__45tupleIJdlEEESC_SB_lNS1_9__extrema9arg_max_fIdl10comparatorEEEEJSC_SC_iSG_EEEvDpT0_ --------------------------
	.section	.text._ZN6thrust24THRUST_300001_SM_1000_NS8cuda_cub4core6detail13_kernel_agentINS1_8__reduce11ReduceAgentIPN4cuda3std3__45tupleIJdlEEESC_SB_lNS1_9__extrema9arg_max_fIdl10comparatorEEEEJSC_SC_iSG_EEEvDpT0_,"ax",@progbits
	.align	128
        .global         _ZN6thrust24THRUST_300001_SM_1000_NS8cuda_cub4core6detail13_kernel_agentINS1_8__reduce11ReduceAgentIPN4cuda3std3__45tupleIJdlEEESC_SB_lNS1_9__extrema9arg_max_fIdl10comparatorEEEEJSC_SC_iSG_EEEvDpT0_
        .type           _ZN6thrust24THRUST_300001_SM_1000_NS8cuda_cub4core6detail13_kernel_agentINS1_8__reduce11ReduceAgentIPN4cuda3std3__45tupleIJdlEEESC_SB_lNS1_9__extrema9arg_max_fIdl10comparatorEEEEJSC_SC_iSG_EEEvDpT0_,@function
        .size           _ZN6thrust24THRUST_300001_SM_1000_NS8cuda_cub4core6detail13_kernel_agentINS1_8__reduce11ReduceAgentIPN4cuda3std3__45tupleIJdlEEESC_SB_lNS1_9__extrema9arg_max_fIdl10comparatorEEEEJSC_SC_iSG_EEEvDpT0_,(.L_x_731 - _ZN6thrust24THRUST_300001_SM_1000_NS8cuda_cub4core6detail13_kernel_agentINS1_8__reduce11ReduceAgentIPN4cuda3std3__45tupleIJdlEEESC_SB_lNS1_9__extrema9arg_max_fIdl10comparatorEEEEJSC_SC_iSG_EEEvDpT0_)
        .other          _ZN6thrust24THRUST_300001_SM_1000_NS8cuda_cub4core6detail13_kernel_agentINS1_8__reduce11ReduceAgentIPN4cuda3std3__45tupleIJdlEEESC_SB_lNS1_9__extrema9arg_max_fIdl10comparatorEEEEJSC_SC_iSG_EEEvDpT0_,@"STO_CUDA_ENTRY STV_DEFAULT"
_ZN6thrust24THRUST_300001_SM_1000_NS8cuda_cub4core6detail13_kernel_agentINS1_8__reduce11ReduceAgentIPN4cuda3std3__45tupleIJdlEEESC_SB_lNS1_9__extrema9arg_max_fIdl10comparatorEEEEJSC_SC_iSG_EEEvDpT0_:
.text._ZN6thrust24THRUST_300001_SM_1000_NS8cuda_cub4core6detail13_kernel_agentINS1_8__reduce11ReduceAgentIPN4cuda3std3__45tupleIJdlEEESC_SB_lNS1_9__extrema9arg_max_fIdl10comparatorEEEEJSC_SC_iSG_EEEvDpT0_:
[----:B------:R-:W-:Y:S01]  /*0000*/  LDC R1, c[0x0][0x37c] ;  /* 0x0000df00ff017b82 */ /* 0x000fe20000000800 */
[----:B------:R-:W0:Y:S02]  /*0010*/  LDCU UR8, c[0x0][0x390] ;  /* 0x00007200ff0877ac */ /* 0x000e240008000800 */
[----:B0-----:R-:W-:-:S13]  /*0020*/  ISETP.NE.AND P0, PT, RZ, UR8, PT ;  /* 0x00000008ff007c0c */ /* 0x001fda000bf05270 */
[----:B------:R-:W-:Y:S05]  /*0030*/  @!P0 EXIT ;  /* 0x000000000000894d */ /* 0x000fea0003800000 */
[----:B------:R-:W-:Y:S01]  /*0040*/  UISETP.GT.AND UP0, UPT, UR8, 0x4ff, UPT ;  /* 0x000004ff0800788c */ /* 0x000fe2000bf04270 */
[----:B------:R-:W-:Y:S01]  /*0050*/  BSSY.RECONVERGENT B0, `(.L_x_1) ;  /* 0x00006c1000007945 */ /* 0x000fe20003800200 */
[----:B------:R-:W0:Y:S07]  /*0060*/  LDCU.64 UR10, c[0x0][0x358] ;  /* 0x00006b00ff0a77ac */ /* 0x000e2e0008000a00 */
[----:B------:R-:W-:Y:S05]  /*0070*/  BRA.U UP0, `(.L_x_2) ;  /* 0x0000003900807547 */ /* 0x000fea000b800000 */
[----:B------:R-:W1:Y:S01]  /*0080*/  S2R R0, SR_TID.X ;  /* 0x0000000000007919 */ /* 0x000e620000002100 */
[----:B------:R-:W2:Y:S01]  /*0090*/  LDCU UR4, c[0x0][0x390] ;  /* 0x00007200ff0477ac */ /* 0x000ea20008000800 */
[----:B------:R-:W-:Y:S01]  /*00a0*/  BSSY.RECONVERGENT B1, `(.L_x_3) ;  /* 0x000000b000017945 */ /* 0x000fe20003800200 */
[----:B------:R-:W-:Y:S02]  /*00b0*/  CS2R R14, SRZ ;  /* 0x00000000000e7805 */ /* 0x000fe4000001ff00 */
[----:B------:R-:W-:Y:S02]  /*00c0*/  CS2R R12, SRZ ;  /* 0x00000000000c7805 */ /* 0x000fe4000001ff00 */
[----:B-1----:R-:W-:Y:S01]  /*00d0*/  ISETP.GE.AND P0, PT, R0, UR8, PT ;  /* 0x0000000800007c0c */ /* 0x002fe2000bf06270 */
[----:B------:R-:W-:-:S12]  /*00e0*/  IMAD.MOV.U32 R19, RZ, RZ, R0 ;  /* 0x000000ffff137224 */ /* 0x000fd800078e0000 */
[----:B--2---:R-:W-:Y:S05]  /*00f0*/  @P0 BRA `(.L_x_4) ;  /* 0x0000000000140947 */ /* 0x004fea0003800000 */
[----:B------:R-:W1:Y:S02]  /*0100*/  LDC.64 R2, c[0x0][0x380] ;  /* 0x0000e000ff027b82 */ /* 0x000e640000000a00 */
[----:B-1----:R-:W-:-:S05]  /*0110*/  IMAD.WIDE.U32 R2, R0, 0x10, R2 ;  /* 0x0000001000027825 */ /* 0x002fca00078e0002 */
[----:B0-----:R1:W5:Y:S04]  /*0120*/  LDG.E.64.CONSTANT R14, desc[UR10][R2.64] ;  /* 0x0000000a020e7981 */ /* 0x001368000c1e9b00 */
[----:B------:R1:W5:Y:S01]  /*0130*/  LDG.E.64.CONSTANT R12, desc[UR10][R2.64+0x8] ;  /* 0x0000080a020c7981 */ /* 0x000362000c1e9b00 */
[----:B------:R-:W-:-:S07]  /*0140*/  VIADD R19, R0, 0x100 ;  /* 0x0000010000137836 */ /* 0x000fce0000000000 */
.L_x_4:
[----:B0-----:R-:W-:Y:S05]  /*0150*/  BSYNC.RECONVERGENT B1 ;  /* 0x0000000000017941 */ /* 0x001fea0003800200 */
.L_x_3:
[----:B------:R-:W-:Y:S01]  /*0160*/  ISETP.GE.AND P0, PT, R19, UR8, PT ;  /* 0x0000000813007c0c */ /* 0x000fe2000bf06270 */
[----:B------:R-:W-:-:S12]  /*0170*/  BSSY.RECONVERGENT B1, `(.L_x_5) ;  /* 0x0000099000017945 */ /* 0x000fd80003800200 */
[----:B------:R-:W-:Y:S05]  /*0180*/  @P0 BRA `(.L_x_6) ;  /* 0x00000008005c0947 */ /* 0x000fea0003800000 */
[----:B------:R-:W-:Y:S01]  /*0190*/  LOP3.LUT R4, RZ, R19, RZ, 0x33, !PT ;  /* 0x00000013ff047212 */ /* 0x000fe200078e33ff */
[----:B------:R-:W-:Y:S04]  /*01a0*/  BSSY.RECONVERGENT B2, `(.L_x_7) ;  /* 0x000002e000027945 */ /* 0x000fe80003800200 */
[----:B------:R-:W-:-:S05]  /*01b0*/  VIADD R4, R4, UR8 ;  /* 0x0000000804047c36 */ /* 0x000fca0008000000 */
[----:B-1----:R-:W-:-:S04]  /*01c0*/  LOP3.LUT R2, R4, 0x300, RZ, 0xc0, !PT ;  /* 0x0000030004027812 */ /* 0x002fc800078ec0ff */
[----:B------:R-:W-:-:S13]  /*01d0*/  ISETP.NE.AND P0, PT, R2, 0x300, PT ;  /* 0x000003000200780c */ /* 0x000fda0003f05270 */
[----:B------:R-:W-:Y:S05]  /*01e0*/  @!P0 BRA `(.L_x_8) ;  /* 0x0000000000a48947 */ /* 0x000fea0003800000 */
[----:B------:R-:W0:Y:S01]  /*01f0*/  LDC.64 R2, c[0x0][0x380] ;  /* 0x0000e000ff027b82 */ /* 0x000e220000000a00 */
[----:B------:R-:W-:-:S04]  /*0200*/  LEA.HI R5, R4, 0x1, RZ, 0x18 ;  /* 0x0000000104057811 */ /* 0x000fc800078fc0ff */
[----:B------:R-:W-:-:S05]  /*0210*/  LOP3.LUT R5, R5, 0x3, RZ, 0xc0, !PT ;  /* 0x0000000305057812 */ /* 0x000fca00078ec0ff */
[----:B------:R-:W-:Y:S02]  /*0220*/  IMAD.MOV R5, RZ, RZ, -R5 ;  /* 0x000000ffff057224 */ /* 0x000fe400078e0a05 */
[----:B0-----:R-:W-:-:S04]  /*0230*/  IMAD.WIDE.U32 R2, R19, 0x10, R2 ;  /* 0x0000001013027825 */ /* 0x001fc800078e0002 */
[----:B------:R-:W-:-:S07]  /*0240*/  IMAD.MOV.U32 R16, RZ, RZ, R2 ;  /* 0x000000ffff107224 */ /* 0x000fce00078e0002 */
.L_x_11:
[----:B------:R-:W-:-:S05]  /*0250*/  IMAD.MOV.U32 R2, RZ, RZ, R16 ;  /* 0x000000ffff027224 */ /* 0x000fca00078e0010 */
[----:B------:R-:W2:Y:S04]  /*0260*/  LDG.E.64.CONSTANT R8, desc[UR10][R2.64] ;  /* 0x0000000a02087981 */ /* 0x000ea8000c1e9b00 */
[----:B------:R-:W3:Y:S01]  /*0270*/  LDG.E.64.CONSTANT R10, desc[UR10][R2.64+0x8] ;  /* 0x0000080a020a7981 */ /* 0x000ee2000c1e9b00 */
[----:B------:R-:W-:Y:S01]  /*0280*/  VIADD R5, R5, 0x1 ;  /* 0x0000000105057836 */ /* 0x000fe20000000000 */
[----:B------:R-:W-:Y:S01]  /*0290*/  BSSY.RECONVERGENT B3, `(.L_x_9) ;  /* 0x000001b000037945 */ /* 0x000fe20003800200 */
[----:B-----5:R-:W-:Y:S01]  /*02a0*/  IMAD.MOV.U32 R21, RZ, RZ, R13 ;  /* 0x000000ffff157224 */ /* 0x020fe200078e000d */
[----:B------:R-:W-:Y:S01]  /*02b0*/  IADD3 R16, P3, PT, R2, 0x1000, RZ ;  /* 0x0000100002107810 */ /* 0x000fe20007f7e0ff */
[----:B------:R-:W-:Y:S01]  /*02c0*/  IMAD.MOV.U32 R17, RZ, RZ, R12 ;  /* 0x000000ffff117224 */ /* 0x000fe200078e000c */
[----:B------:R-:W-:Y:S01]  /*02d0*/  ISETP.NE.AND P2, PT, R5, RZ, PT ;  /* 0x000000ff0500720c */ /* 0x000fe20003f45270 */
[----:B------:R-:W-:-:S02]  /*02e0*/  IMAD.MOV.U32 R6, RZ, RZ, R14 ;  /* 0x000000ffff067224 */ /* 0x000fc400078e000e */
[----:B------:R-:W-:Y:S01]  /*02f0*/  IMAD.MOV.U32 R7, RZ, RZ, R15 ;  /* 0x000000ffff077224 */ /* 0x000fe200078e000f */
[----:B--2---:R-:W-:Y:S01]  /*0300*/  DSETP.GEU.AND P0, PT, |R14|, |R8|, PT ;  /* 0x400000080e00722a */ /* 0x004fe20003f0e200 */
[----:B------:R-:W-:Y:S02]  /*0310*/  IMAD.MOV.U32 R14, RZ, RZ, R8 ;  /* 0x000000ffff0e7224 */ /* 0x000fe400078e0008 */
[----:B---3--:R-:W-:Y:S02]  /*0320*/  IMAD.MOV.U32 R12, RZ, RZ, R10 ;  /* 0x000000ffff0c7224 */ /* 0x008fe400078e000a */
[----:B------:R-:W-:Y:S02]  /*0330*/  IMAD.MOV.U32 R13, RZ, RZ, R11 ;  /* 0x000000ffff0d7224 */ /* 0x000fe400078e000b */
[----:B------:R-:W-:-:S07]  /*0340*/  IMAD.MOV.U32 R15, RZ, RZ, R9 ;  /* 0x000000ffff0f7224 */ /* 0x000fce00078e0009 */
[----:B------:R-:W-:Y:S05]  /*0350*/  @!P0 BRA `(.L_x_10) ;  /* 0x0000000000388947 */ /* 0x000fea0003800000 */
[----:B------:R-:W-:Y:S01]  /*0360*/  DSETP.GEU.AND P0, PT, |R8|, |R6|, PT ;  /* 0x400000060800722a */ /* 0x000fe20003f0e200 */
[----:B------:R-:W-:Y:S02]  /*0370*/  IMAD.MOV.U32 R14, RZ, RZ, R6 ;  /* 0x000000ffff0e7224 */ /* 0x000fe400078e0006 */
[----:B------:R-:W-:Y:S02]  /*0380*/  IMAD.MOV.U32 R15, RZ, RZ, R7 ;  /* 0x000000ffff0f7224 */ /* 0x000fe400078e0007 */
[----:B------:R-:W-:Y:S02]  /*0390*/  IMAD.MOV.U32 R12, RZ, RZ, R17 ;  /* 0x000000ffff0c7224 */ /* 0x000fe400078e0011 */
[----:B------:R-:W-:-:S07]  /*03a0*/  IMAD.MOV.U32 R13, RZ, RZ, R21 ;  /* 0x000000ffff0d7224 */ /* 0x000fce00078e0015 */
[----:B------:R-:W-:Y:S05]  /*03b0*/  @!P0 BRA `(.L_x_10) ;  /* 0x0000000000208947 */ /* 0x000fea0003800000 */
[CC--:B------:R-:W-:Y:S02]  /*03c0*/  ISETP.GE.U32.AND P1, PT, R17.reuse, R10.reuse, PT ;  /* 0x0000000a1100720c */ /* 0x0c0fe40003f26070 */
[----:B------:R-:W-:Y:S02]  /*03d0*/  ISETP.LT.U32.AND P0, PT, R17, R10, PT ;  /* 0x0000000a1100720c */ /* 0x000fe40003f01070 */
[CC--:B------:R-:W-:Y:S02]  /*03e0*/  ISETP.GE.AND.EX P1, PT, R21.reuse, R11.reuse, PT, P1 ;  /* 0x0000000b1500720c */ /* 0x0c0fe40003f26310 */
[----:B------:R-:W-:Y:S02]  /*03f0*/  ISETP.LT.AND.EX P0, PT, R21, R11, PT, P0 ;  /* 0x0000000b1500720c */ /* 0x000fe40003f01300 */
[----:B------:R-:W-:Y:S02]  /*0400*/  FSEL R14, R6, R8, !P1 ;  /* 0x00000008060e7208 */ /* 0x000fe40004800000 */
[----:B------:R-:W-:-:S02]  /*0410*/  FSEL R15, R7, R9, !P1 ;  /* 0x00000009070f7208 */ /* 0x000fc40004800000 */
[----:B------:R-:W-:Y:S02]  /*0420*/  SEL R12, R17, R10, P0 ;  /* 0x0000000a110c7207 */ /* 0x000fe40000000000 */
[----:B------:R-:W-:-:S07]  /*0430*/  SEL R13, R21, R11, P0 ;  /* 0x0000000b150d7207 */ /* 0x000fce0000000000 */
.L_x_10:
[----:B------:R-:W-:Y:S05]  /*0440*/  BSYNC.RECONVERGENT B3 ;  /* 0x0000000000037941 */ /* 0x000fea0003800200 */
.L_x_9:
[----:B------:R-:W-:Y:S02]  /*0450*/  IMAD.X R3, RZ, RZ, R3, P3 ;  /* 0x000000ffff037224 */ /* 0x000fe400018e0603 */
[----:B------:R-:W-:Y:S01]  /*0460*/  VIADD R19, R19, 0x100 ;  /* 0x0000010013137836 */ /* 0x000fe20000000000 */
[----:B------:R-:W-:Y:S06]  /*0470*/  @P2 BRA `(.L_x_11) ;  /* 0xfffffffc00742947 */ /* 0x000fec000383ffff */
.L_x_8:
[----:B------:R-:W-:Y:S05]  /*0480*/  BSYNC.RECONVERGENT B2 ;  /* 0x0000000000027941 */ /* 0x000fea0003800200 */
.L_x_7:
[----:B------:R-:W0:Y:S01]  /*0490*/  LDC.64 R8, c[0x0][0x380] ;  /* 0x0000e000ff087b82 */ /* 0x000e220000000a00 */
[----:B------:R-:W-:-:S13]  /*04a0*/  ISETP.GE.U32.AND P0, PT, R4, 0x300, PT ;  /* 0x000003000400780c */ /* 0x000fda0003f06070 */
[----:B------:R-:W-:Y:S05]  /*04b0*/  @!P0 BRA `(.L_x_6) ;  /* 0x0000000400908947 */ /* 0x000fea0003800000 */
.L_x_20:
[----:B0-----:R-:W-:-:S05]  /*04c0*/  IMAD.WIDE R20, R19, 0x10, R8 ;  /* 0x0000001013147825 */ /* 0x001fca00078e0208 */
[----:B------:R-:W2:Y:S04]  /*04d0*/  LDG.E.64.CONSTANT R10, desc[UR10][R20.64] ;  /* 0x0000000a140a7981 */ /* 0x000ea8000c1e9b00 */
[----:B------:R-:W3:Y:S04]  /*04e0*/  LDG.E.64.CONSTANT R16, desc[UR10][R20.64+0x8] ;  /* 0x0000080a14107981 */ /* 0x000ee8000c1e9b00 */
[----:B-----5:R0:W5:Y:S04]  /*04f0*/  LDG.E.64.CONSTANT R6, desc[UR10][R20.64+0x1000] ;  /* 0x0010000a14067981 */ /* 0x020168000c1e9b00 */
[----:B------:R0:W5:Y:S01]  /*0500*/  LDG.E.64.CONSTANT R4, desc[UR10][R20.64+0x1008] ;  /* 0x0010080a14047981 */ /* 0x000162000c1e9b00 */
[----:B------:R-:W-:Y:S01]  /*0510*/  BSSY.RECONVERGENT B2, `(.L_x_12) ;  /* 0x0000015000027945 */ /* 0x000fe20003800200 */
[----:B--2---:R-:W-:Y:S01]  /*0520*/  DSETP.GEU.AND P0, PT, |R14|, |R10|, PT ;  /* 0x4000000a0e00722a */ /* 0x004fe20003f0e200 */
[----:B------:R-:W-:-:S02]  /*0530*/  IMAD.MOV.U32 R2, RZ, RZ, R10 ;  /* 0x000000ffff027224 */ /* 0x000fc400078e000a */
[----:B------:R-:W-:Y:S02]  /*0540*/  IMAD.MOV.U32 R3, RZ, RZ, R11 ;  /* 0x000000ffff037224 */ /* 0x000fe400078e000b */
[----:B---3--:R-:W-:Y:S02]  /*0550*/  IMAD.MOV.U32 R23, RZ, RZ, R16 ;  /* 0x000000ffff177224 */ /* 0x008fe400078e0010 */
[----:B------:R-:W-:-:S07]  /*0560*/  IMAD.MOV.U32 R25, RZ, RZ, R17 ;  /* 0x000000ffff197224 */ /* 0x000fce00078e0011 */
[----:B0-----:R-:W-:Y:S05]  /*0570*/  @!P0 BRA `(.L_x_13) ;  /* 0x0000000000388947 */ /* 0x001fea0003800000 */
[----:B------:R-:W-:Y:S01]  /*0580*/  DSETP.GEU.AND P0, PT, |R10|, |R14|, PT ;  /* 0x4000000e0a00722a */ /* 0x000fe20003f0e200 */
[----:B------:R-:W-:Y:S02]  /*0590*/  IMAD.MOV.U32 R23, RZ, RZ, R12 ;  /* 0x000000ffff177224 */ /* 0x000fe400078e000c */
[----:B------:R-:W-:Y:S02]  /*05a0*/  IMAD.MOV.U32 R25, RZ, RZ, R13 ;  /* 0x000000ffff197224 */ /* 0x000fe400078e000d */
[----:B------:R-:W-:Y:S02]  /*05b0*/  IMAD.MOV.U32 R2, RZ, RZ, R14 ;  /* 0x000000ffff027224 */ /* 0x000fe400078e000e */
[----:B------:R-:W-:-:S07]  /*05c0*/  IMAD.MOV.U32 R3, RZ, RZ, R15 ;  /* 0x000000ffff037224 */ /* 0x000fce00078e000f */
[----:B------:R-:W-:Y:S05]  /*05d0*/  @!P0 BRA `(.L_x_13) ;  /* 0x0000000000208947 */ /* 0x000fea0003800000 */
[CC--:B------:R-:W-:Y:S02]  /*05e0*/  ISETP.LT.U32.AND P1, PT, R12.reuse, R16.reuse, PT ;  /* 0x000000100c00720c */ /* 0x0c0fe40003f21070 */
[CC--:B------:R-:W-:Y:S02]  /*05f0*/  ISETP.GE.U32.AND P0, PT, R12.reuse, R16.reuse, PT ;  /* 0x000000100c00720c */ /* 0x0c0fe40003f06070 */
[CC--:B------:R-:W-:Y:S02]  /*0600*/  ISETP.LT.AND.EX P1, PT, R13.reuse, R17.reuse, PT, P1 ;  /* 0x000000110d00720c */ /* 0x0c0fe40003f21310 */
[CC--:B------:R-:W-:Y:S02]  /*0610*/  ISETP.GE.AND.EX P0, PT, R13.reuse, R17.reuse, PT, P0 ;  /* 0x000000110d00720c */ /* 0x0c0fe40003f06300 */
[----:B------:R-:W-:Y:S02]  /*0620*/  SEL R23, R12, R16, P1 ;  /* 0x000000100c177207 */ /* 0x000fe40000800000 */
[----:B------:R-:W-:-:S02]  /*0630*/  SEL R25, R13, R17, P1 ;  /* 0x000000110d197207 */ /* 0x000fc40000800000 */
[----:B------:R-:W-:Y:S02]  /*0640*/  FSEL R2, R14, R10, !P0 ;  /* 0x0000000a0e027208 */ /* 0x000fe40004000000 */
[----:B------:R-:W-:-:S07]  /*0650*/  FSEL R3, R15, R11, !P0 ;  /* 0x0000000b0f037208 */ /* 0x000fce0004000000 */
.L_x_13:
[----:B------:R-:W-:Y:S05]  /*0660*/  BSYNC.RECONVERGENT B2 ;  /* 0x0000000000027941 */ /* 0x000fea0003800200 */
.L_x_12:
[----:B------:R0:W5:Y:S04]  /*0670*/  LDG.E.64.CONSTANT R14, desc[UR10][R20.64+0x2000] ;  /* 0x0020000a140e7981 */ /* 0x000168000c1e9b00 */
[----:B------:R0:W5:Y:S04]  /*0680*/  LDG.E.64.CONSTANT R12, desc[UR10][R20.64+0x2008] ;  /* 0x0020080a140c7981 */ /* 0x000168000c1e9b00 */
[----:B------:R0:W5:Y:S04]  /*0690*/  LDG.E.64.CONSTANT R10, desc[UR10][R20.64+0x3000] ;  /* 0x0030000a140a7981 */ /* 0x000168000c1e9b00 */
[----:B------:R0:W5:Y:S02]  /*06a0*/  LDG.E.64.CONSTANT R16, desc[UR10][R20.64+0x3008] ;  /* 0x0030080a14107981 */ /* 0x000164000c1e9b00 */
[----:B-----5:R-:W-:Y:S01]  /*06b0*/  DSETP.GEU.AND P0, PT, |R2|, |R6|, PT ;  /* 0x400000060200722a */ /* 0x020fe20003f0e200 */
[----:B------:R-:W-:Y:S01]  /*06c0*/  BSSY.RECONVERGENT B2, `(.L_x_14) ;  /* 0x0000014000027945 */ /* 0x000fe20003800200 */
[----:B------:R-:W-:-:S02]  /*06d0*/  IMAD.MOV.U32 R26, RZ, RZ, R6 ;  /* 0x000000ffff1a7224 */ /* 0x000fc400078e0006 */
[----:B------:R-:W-:Y:S02]  /*06e0*/  IMAD.MOV.U32 R27, RZ, RZ, R7 ;  /* 0x000000ffff1b7224 */ /* 0x000fe400078e0007 */
[----:B------:R-:W-:Y:S02]  /*06f0*/  IMAD.MOV.U32 R29, RZ, RZ, R4 ;  /* 0x000000ffff1d7224 */ /* 0x000fe400078e0004 */
[----:B------:R-:W-:-:S06]  /*0700*/  IMAD.MOV.U32 R18, RZ, RZ, R5 ;  /* 0x000000ffff127224 */ /* 0x000fcc00078e0005 */
[----:B0-----:R-:W-:Y:S05]  /*0710*/  @!P0 BRA `(.L_x_15) ;  /* 0x0000000000388947 */ /* 0x001fea0003800000 */
        /* <DEDUP_REMOVED lines=14> */
.L_x_15:
[----:B------:R-:W-:Y:S05]  /*0800*/  BSYNC.RECONVERGENT B2 ;  /* 0x0000000000027941 */ /* 0x000fea0003800200 */
.L_x_14:
[----:B------:R-:W-:Y:S01]  /*0810*/  DSETP.GEU.AND P0, PT, |R26|, |R14|, PT ;  /* 0x4000000e1a00722a */ /* 0x000fe20003f0e200 */
[----:B------:R-:W-:Y:S01]  /*0820*/  BSSY.RECONVERGENT B2, `(.L_x_16) ;  /* 0x0000014000027945 */ /* 0x000fe20003800200 */
[----:B------:R-:W-:Y:S02]  /*0830*/  IMAD.MOV.U32 R2, RZ, RZ, R14 ;  /* 0x000000ffff027224 */ /* 0x000fe400078e000e */
[----:B------:R-:W-:Y:S02]  /*0840*/  IMAD.MOV.U32 R3, RZ, RZ, R15 ;  /* 0x000000ffff037224 */ /* 0x000fe400078e000f */
[----:B------:R-:W-:Y:S02]  /*0850*/  IMAD.MOV.U32 R5, RZ, RZ, R12 ;  /* 0x000000ffff057224 */ /* 0x000fe400078e000c */
[----:B------:R-:W-:-:S06]  /*0860*/  IMAD.MOV.U32 R7, RZ, RZ, R13 ;  /* 0x000000ffff077224 */ /* 0x000fcc00078e000d */
        /* <DEDUP_REMOVED lines=15> */
.L_x_17:
[----:B------:R-:W-:Y:S05]  /*0960*/  BSYNC.RECONVERGENT B2 ;  /* 0x0000000000027941 */ /* 0x000fea0003800200 */
.L_x_16:
        /* <DEDUP_REMOVED lines=21> */
.L_x_19:
[----:B------:R-:W-:Y:S05]  /*0ac0*/  BSYNC.RECONVERGENT B2 ;  /* 0x0000000000027941 */ /* 0x000fea0003800200 */
.L_x_18:
[----:B------:R-:W-:-:S05]  /*0ad0*/  VIADD R19, R19, 0x400 ;  /* 0x0000040013137836 */ /* 0x000fca0000000000 */
[----:B------:R-:W-:-:S13]  /*0ae0*/  ISETP.GE.AND P0, PT, R19, UR4, PT ;  /* 0x0000000413007c0c */ /* 0x000fda000bf06270 */
[----:B------:R-:W-:Y:S05]  /*0af0*/  @!P0 BRA `(.L_x_20) ;  /* 0xfffffff800708947 */ /* 0x000fea000383ffff */
.L_x_6:
[----:B------:R-:W-:Y:S05]  /*0b00*/  BSYNC.RECONVERGENT B1 ;  /* 0x0000000000017941 */ /* 0x000fea0003800200 */
.L_x_5:
[----:B------:R-:W2:Y:S02]  /*0b10*/  LDCU UR6, c[0x0][0x390] ;  /* 0x00007200ff0677ac */ /* 0x000ea40008000800 */
[----:B--2---:R-:W-:-:S09]  /*0b20*/  UISETP.GE.AND UP0, UPT, UR6, 0x100, UPT ;  /* 0x000001000600788c */ /* 0x004fd2000bf06270 */
[----:B------:R-:W-:Y:S05]  /*0b30*/  BRA.U !UP0, `(.L_x_21) ;  /* 0x0000001508507547 */ /* 0x000fea000b800000 */
[----:B0-----:R-:W0:Y:S01]  /*0b40*/  S2R R9, SR_LANEID ;  /* 0x0000000000097919 */ /* 0x001e220000000000 */
[----:B------:R-:W-:Y:S01]  /*0b50*/  BSSY.RECONVERGENT B1, `(.L_x_22) ;  /* 0x000001f000017945 */ /* 0x000fe20003800200 */
[----:B-----5:R-:W-:Y:S01]  /*0b60*/  IMAD.MOV.U32 R11, RZ, RZ, R12 ;  /* 0x000000ffff0b7224 */ /* 0x020fe200078e000c */
[----:B------:R2:W3:Y:S01]  /*0b70*/  SHFL.DOWN PT, R4, R14, 0x1, 0x1f ;  /* 0x08201f000e047f89 */ /* 0x0004e200000e0000 */
[----:B------:R-:W-:Y:S02]  /*0b80*/  IMAD.MOV.U32 R16, RZ, RZ, R13 ;  /* 0x000000ffff107224 */ /* 0x000fe400078e000d */
[----:B-1----:R-:W-:Y:S01]  /*0b90*/  IMAD.MOV.U32 R2, RZ, RZ, R14 ;  /* 0x000000ffff027224 */ /* 0x002fe200078e000e */
[----:B------:R2:W1:Y:S01]  /*0ba0*/  SHFL.DOWN PT, R5, R15, 0x1, 0x1f ;  /* 0x08201f000f057f89 */ /* 0x00046200000e0000 */
[----:B------:R-:W-:-:S03]  /*0bb0*/  IMAD.MOV.U32 R3, RZ, RZ, R15 ;  /* 0x000000ffff037224 */ /* 0x000fc600078e000f */
[----:B------:R2:W4:Y:S04]  /*0bc0*/  SHFL.DOWN PT, R7, R12, 0x1, 0x1f ;  /* 0x08201f000c077f89 */ /* 0x00052800000e0000 */
[----:B------:R2:W1:Y:S01]  /*0bd0*/  SHFL.DOWN PT, R17, R13, 0x1, 0x1f ;  /* 0x08201f000d117f89 */ /* 0x00046200000e0000 */
[----:B0-----:R-:W-:-:S13]  /*0be0*/  ISETP.GT.AND P0, PT, R9, 0x1e, PT ;  /* 0x0000001e0900780c */ /* 0x001fda0003f04270 */
[----:B-1234-:R-:W-:Y:S05]  /*0bf0*/  @P0 BRA `(.L_x_23) ;  /* 0x0000000000500947 */ /* 0x01efea0003800000 */
[----:B------:R-:W-:Y:S01]  /*0c00*/  DSETP.GEU.AND P0, PT, |R14|, |R4|, PT ;  /* 0x400000040e00722a */ /* 0x000fe20003f0e200 */
[----:B------:R-:W-:Y:S02]  /*0c10*/  IMAD.MOV.U32 R11, RZ, RZ, R7 ;  /* 0x000000ffff0b7224 */ /* 0x000fe400078e0007 */
[----:B------:R-:W-:Y:S02]  /*0c20*/  IMAD.MOV.U32 R16, RZ, RZ, R17 ;  /* 0x000000ffff107224 */ /* 0x000fe400078e0011 */
        /* <DEDUP_REMOVED lines=9> */
[CC--:B------:R-:W-:Y:S02]  /*0cc0*/  ISETP.LT.U32.AND P1, PT, R12.reuse, R7.reuse, PT ;  /* 0x000000070c00720c */ /* 0x0c0fe40003f21070 */
[C---:B------:R-:W-:Y:S02]  /*0cd0*/  ISETP.GE.U32.AND P0, PT, R12.reuse, R7, PT ;  /* 0x000000070c00720c */ /* 0x040fe40003f06070 */
[CC--:B------:R-:W-:Y:S02]  /*0ce0*/  ISETP.LT.AND.EX P1, PT, R13.reuse, R17.reuse, PT, P1 ;  /* 0x000000110d00720c */ /* 0x0c0fe40003f21310 */
[C---:B------:R-:W-:Y:S02]  /*0cf0*/  ISETP.GE.AND.EX P0, PT, R13.reuse, R17, PT, P0 ;  /* 0x000000110d00720c */ /* 0x040fe40003f06300 */
[----:B------:R-:W-:Y:S02]  /*0d00*/  SEL R11, R12, R7, P1 ;  /* 0x000000070c0b7207 */ /* 0x000fe40000800000 */
[----:B------:R-:W-:-:S02]  /*0d10*/  SEL R16, R13, R17, P1 ;  /* 0x000000110d107207 */ /* 0x000fc40000800000 */
[----:B------:R-:W-:Y:S02]  /*0d20*/  FSEL R2, R14, R4, !P0 ;  /* 0x000000040e027208 */ /* 0x000fe40004000000 */
[----:B------:R-:W-:-:S07]  /*0d30*/  FSEL R3, R15, R5, !P0 ;  /* 0x000000050f037208 */ /* 0x000fce0004000000 */
.L_x_23:
[----:B------:R-:W-:Y:S05]  /*0d40*/  BSYNC.RECONVERGENT B1 ;  /* 0x0000000000017941 */ /* 0x000fea0003800200 */
.L_x_22:
[----:B------:R-:W-:Y:S01]  /*0d50*/  ISETP.GT.AND P0, PT, R9, 0x1d, PT ;  /* 0x0000001d0900780c */ /* 0x000fe20003f04270 */
[----:B------:R0:W1:Y:S01]  /*0d60*/  SHFL.DOWN PT, R6, R2, 0x2, 0x1f ;  /* 0x08401f0002067f89 */ /* 0x00006200000e0000 */
[----:B------:R-:W-:Y:S01]  /*0d70*/  BSSY.RECONVERGENT B1, `(.L_x_24) ;  /* 0x000001d000017945 */ /* 0x000fe20003800200 */
[----:B------:R-:W-:Y:S02]  /*0d80*/  IMAD.MOV.U32 R8, RZ, RZ, R11 ;  /* 0x000000ffff087224 */ /* 0x000fe400078e000b */
[----:B------:R0:W2:Y:S01]  /*0d90*/  SHFL.DOWN PT, R7, R3, 0x2, 0x1f ;  /* 0x08401f0003077f89 */ /* 0x0000a200000e0000 */
[----:B------:R-:W-:Y:S02]  /*0da0*/  IMAD.MOV.U32 R10, RZ, RZ, R16 ;  /* 0x000000ffff0a7224 */ /* 0x000fe400078e0010 */
[----:B------:R-:W-:Y:S01]  /*0db0*/  IMAD.MOV.U32 R4, RZ, RZ, R2 ;  /* 0x000000ffff047224 */ /* 0x000fe200078e0002 */
[----:B------:R0:W3:Y:S01]  /*0dc0*/  SHFL.DOWN PT, R12, R11, 0x2, 0x1f ;  /* 0x08401f000b0c7f89 */ /* 0x0000e200000e0000 */
[----:B------:R-:W-:-:S03]  /*0dd0*/  IMAD.MOV.U32 R5, RZ, RZ, R3 ;  /* 0x000000ffff057224 */ /* 0x000fc600078e0003 */
[----:B------:R0:W4:Y:S01]  /*0de0*/  SHFL.DOWN PT, R13, R16, 0x2, 0x1f ;  /* 0x08401f00100d7f89 */ /* 0x00012200000e0000 */
[----:B------:R-:W-:Y:S05]  /*0df0*/  @P0 BRA `(.L_x_25) ;  /* 0x0000000000500947 */ /* 0x000fea0003800000 */
[----:B-12---:R-:W-:Y:S01]  /*0e00*/  DSETP.GEU.AND P0, PT, |R2|, |R6|, PT ;  /* 0x400000060200722a */ /* 0x006fe20003f0e200 */
[----:B---3--:R-:W-:Y:S02]  /*0e10*/  IMAD.MOV.U32 R8, RZ, RZ, R12 ;  /* 0x000000ffff087224 */ /* 0x008fe400078e000c */
[----:B----4-:R-:W-:Y:S02]  /*0e20*/  IMAD.MOV.U32 R10, RZ, RZ, R13 ;  /* 0x000000ffff0a7224 */ /* 0x010fe400078e000d */
        /* <DEDUP_REMOVED lines=17> */
.L_x_25:
[----:B------:R-:W-:Y:S05]  /*0f40*/  BSYNC.RECONVERGENT B1 ;  /* 0x0000000000017941 */ /* 0x000fea0003800200 */
.L_x_24:
[----:B------:R-:W-:Y:S01]  /*0f50*/  ISETP.GT.AND P0, PT, R9, 0x1b, PT ;  /* 0x0000001b0900780c */ /* 0x000fe20003f04270 */
[----:B-1----:R1:W1:Y:S01]  /*0f60*/  SHFL.DOWN PT, R6, R4, 0x4, 0x1f ;  /* 0x08801f0004067f89 */ /* 0x00226200000e0000 */
[----:B------:R-:W-:Y:S01]  /*0f70*/  BSSY.RECONVERGENT B1, `(.L_x_26) ;  /* 0x000001d000017945 */ /* 0x000fe20003800200 */
[----:B0-----:R-:W-:Y:S02]  /*0f80*/  IMAD.MOV.U32 R11, RZ, RZ, R8 ;  /* 0x000000ffff0b7224 */ /* 0x001fe400078e0008 */
[----:B--2---:R0:W2:Y:S01]  /*0f90*/  SHFL.DOWN PT, R7, R5, 0x4, 0x1f ;  /* 0x08801f0005077f89 */ /* 0x0040a200000e0000 */
[----:B---3--:R-:W-:Y:S02]  /*0fa0*/  IMAD.MOV.U32 R12, RZ, RZ, R10 ;  /* 0x000000ffff0c7224 */ /* 0x008fe400078e000a */
[----:B------:R-:W-:Y:S01]  /*0fb0*/  IMAD.MOV.U32 R2, RZ, RZ, R4 ;  /* 0x000000ffff027224 */ /* 0x000fe200078e0004 */
[----:B----4-:R0:W3:Y:S01]  /*0fc0*/  SHFL.DOWN PT, R13, R8, 0x4, 0x1f ;  /* 0x08801f00080d7f89 */ /* 0x0100e200000e0000 */
        /* <DEDUP_REMOVED lines=23> */
.L_x_27:
[----:B------:R-:W-:Y:S05]  /*1140*/  BSYNC.RECONVERGENT B1 ;  /* 0x0000000000017941 */ /* 0x000fea0003800200 */
.L_x_26:
[----:B------:R-:W-:Y:S01]  /*1150*/  ISETP.GT.AND P0, PT, R9, 0x17, PT ;  /* 0x000000170900780c */ /* 0x000fe20003f04270 */
[----:B-1----:R1:W1:Y:S01]  /*1160*/  SHFL.DOWN PT, R6, R2, 0x8, 0x1f ;  /* 0x09001f0002067f89 */ /* 0x00226200000e0000 */
[----:B------:R-:W-:Y:S01]  /*1170*/  BSSY.RECONVERGENT B1, `(.L_x_28) ;  /* 0x000001d000017945 */ /* 0x000fe20003800200 */
[----:B0-----:R-:W-:Y:S02]  /*1180*/  IMAD.MOV.U32 R8, RZ, RZ, R11 ;  /* 0x000000ffff087224 */ /* 0x001fe400078e000b */
[----:B--2---:R0:W2:Y:S01]  /*1190*/  SHFL.DOWN PT, R7, R3, 0x8, 0x1f ;  /* 0x09001f0003077f89 */ /* 0x0040a200000e0000 */
[----:B------:R-:W-:Y:S02]  /*11a0*/  IMAD.MOV.U32 R10, RZ, RZ, R12 ;  /* 0x000000ffff0a7224 */ /* 0x000fe400078e000c */
[----:B------:R-:W-:Y:S01]  /*11b0*/  IMAD.MOV.U32 R4, RZ, RZ, R2 ;  /* 0x000000ffff047224 */ /* 0x000fe200078e0002 */
[----:B------:R0:W0:Y:S01]  /*11c0*/  SHFL.DOWN PT, R14, R11, 0x8, 0x1f ;  /* 0x09001f000b0e7f89 */ /* 0x00002200000e0000 */
[----:B------:R-:W-:-:S03]  /*11d0*/  IMAD.MOV.U32 R5, RZ, RZ, R3 ;  /* 0x000000ffff057224 */ /* 0x000fc600078e0003 */
[----:B---3--:R3:W0:Y:S01]  /*11e0*/  SHFL.DOWN PT, R13, R12, 0x8, 0x1f ;  /* 0x09001f000c0d7f89 */ /* 0x00862200000e0000 */
[----:B------:R-:W-:Y:S05]  /*11f0*/  @P0 BRA `(.L_x_29) ;  /* 0x0000000000500947 */ /* 0x000fea0003800000 */
[----:B-12---:R-:W-:Y:S01]  /*1200*/  DSETP.GEU.AND P0, PT, |R2|, |R6|, PT ;  /* 0x400000060200722a */ /* 0x006fe20003f0e200 */
[----:B0-----:R-:W-:Y:S02]  /*1210*/  IMAD.MOV.U32 R8, RZ, RZ, R14 ;  /* 0x000000ffff087224 */ /* 0x001fe400078e000e */
        /* <DEDUP_REMOVED lines=18> */
.L_x_29:
[----:B------:R-:W-:Y:S05]  /*1340*/  BSYNC.RECONVERGENT B1 ;  /* 0x0000000000017941 */ /* 0x000fea0003800200 */
.L_x_28:
[----:B------:R-:W-:Y:S01]  /*1350*/  ISETP.GT.AND P0, PT, R9, 0xf, PT ;  /* 0x0000000f0900780c */ /* 0x000fe20003f04270 */
[----:B-1----:R1:W1:Y:S01]  /*1360*/  SHFL.DOWN PT, R6, R4, 0x10, 0x1f ;  /* 0x0a001f0004067f89 */ /* 0x00226200000e0000 */
[----:B------:R-:W-:Y:S01]  /*1370*/  BSSY.RECONVERGENT B1, `(.L_x_30) ;  /* 0x000001d000017945 */ /* 0x000fe20003800200 */
[----:B0-----:R-:W-:Y:S02]  /*1380*/  IMAD.MOV.U32 R14, RZ, RZ, R8 ;  /* 0x000000ffff0e7224 */ /* 0x001fe400078e0008 */
[----:B--2---:R0:W2:Y:S01]  /*1390*/  SHFL.DOWN PT, R7, R5, 0x10, 0x1f ;  /* 0x0a001f0005077f89 */ /* 0x0040a200000e0000 */
[----:B----4-:R-:W-:Y:S02]  /*13a0*/  IMAD.MOV.U32 R15, RZ, RZ, R10 ;  /* 0x000000ffff0f7224 */ /* 0x010fe400078e000a */
[----:B------:R-:W-:Y:S01]  /*13b0*/  IMAD.MOV.U32 R2, RZ, RZ, R4 ;  /* 0x000000ffff027224 */ /* 0x000fe200078e0004 */
[----:B------:R0:W4:Y:S01]  /*13c0*/  SHFL.DOWN PT, R11, R8, 0x10, 0x1f ;  /* 0x0a001f00080b7f89 */ /* 0x00012200000e0000 */
[----:B------:R-:W-:-:S03]  /*13d0*/  IMAD.MOV.U32 R3, RZ, RZ, R5 ;  /* 0x000000ffff037224 */ /* 0x000fc600078e0005 */
[----:B------:R0:W0:Y:S01]  /*13e0*/  SHFL.DOWN PT, R13, R10, 0x10, 0x1f ;  /* 0x0a001f000a0d7f89 */ /* 0x00002200000e0000 */
[----:B------:R-:W-:Y:S05]  /*13f0*/  @P0 BRA `(.L_x_31) ;  /* 0x0000000000500947 */ /* 0x000fea0003800000 */
[----:B-12---:R-:W-:Y:S01]  /*1400*/  DSETP.GEU.AND P0, PT, |R4|, |R6|, PT ;  /* 0x400000060400722a */ /* 0x006fe20003f0e200 */
[----:B----4-:R-:W-:Y:S02]  /*1410*/  IMAD.MOV.U32 R14, RZ, RZ, R11 ;  /* 0x000000ffff0e7224 */ /* 0x010fe400078e000b */
[----:B0-----:R-:W-:Y:S02]  /*1420*/  IMAD.MOV.U32 R15, RZ, RZ, R13 ;  /* 0x000000ffff0f7224 */ /* 0x001fe400078e000d */
        /* <DEDUP_REMOVED lines=17> */
.L_x_31:
[----:B------:R-:W-:Y:S05]  /*1540*/  BSYNC.RECONVERGENT B1 ;  /* 0x0000000000017941 */ /* 0x000fea0003800200 */
.L_x_30:
[----:B------:R-:W-:Y:S01]  /*1550*/  ISETP.NE.AND P0, PT, R9, RZ, PT ;  /* 0x000000ff0900720c */ /* 0x000fe20003f05270 */
[----:B------:R-:W-:-:S12]  /*1560*/  BSSY.RECONVERGENT B1, `(.L_x_32) ;  /* 0x000000a000017945 */ /* 0x000fd80003800200 */
[----:B------:R-:W-:Y:S05]  /*1570*/  @P0 BRA `(.L_x_33) ;  /* 0x0000000000200947 */ /* 0x000fea0003800000 */
[----:B-1----:R-:W1:Y:S01]  /*1580*/  S2R R6, SR_CgaCtaId ;  /* 0x0000000000067919 */ /* 0x002e620000008800 */
[----:B0-----:R-:W-:Y:S02]  /*1590*/  MOV R5, 0x400 ;  /* 0x0000040000057802 */ /* 0x001fe40000000f00 */
[----:B------:R-:W-:-:S04]  /*15a0*/  SHF.R.U32.HI R4, RZ, 0x1, R0 ;  /* 0x00000001ff047819 */ /* 0x000fc80000011600 */
[----:B------:R-:W-:Y:S02]  /*15b0*/  LOP3.LUT R4, R4, 0x1f0, RZ, 0xc0, !PT ;  /* 0x000001f004047812 */ /* 0x000fe400078ec0ff */
[----:B-1----:R-:W-:-:S05]  /*15c0*/  LEA R5, R6, R5, 0x18 ;  /* 0x0000000506057211 */ /* 0x002fca00078ec0ff */
[----:B------:R-:W-:-:S05]  /*15d0*/  IMAD.IADD R5, R4, 0x1, R5 ;  /* 0x0000000104057824 */ /* 0x000fca00078e0205 */
[----:B------:R0:W-:Y:S04]  /*15e0*/  STS.64 [R5+0x10], R14 ;  /* 0x0000100e05007388 */ /* 0x0001e80000000a00 */
[----:B------:R0:W-:Y:S02]  /*15f0*/  STS.64 [R5+0x8], R2 ;  /* 0x0000080205007388 */ /* 0x0001e40000000a00 */
.L_x_33:
[----:B------:R-:W-:Y:S05]  /*1600*/  BSYNC.RECONVERGENT B1 ;  /* 0x0000000000017941 */ /* 0x000fea0003800200 */
.L_x_32:
[----:B------:R-:W-:Y:S01]  /*1610*/  BAR.SYNC.DEFER_BLOCKING 0x0 ;  /* 0x0000000000007b1d */ /* 0x000fe20000010000 */
[----:B------:R-:W-:-:S13]  /*1620*/  ISETP.NE.AND P1, PT, R0, RZ, PT ;  /* 0x000000ff0000720c */ /* 0x000fda0003f25270 */
[----:B------:R-:W-:Y:S05]  /*1630*/  @P1 BRA `(.L_x_34) ;  /* 0x0000005400881947 */ /* 0x000fea0003800000 */
[----:B0-----:R-:W0:Y:S01]  /*1640*/  S2R R5, SR_CgaCtaId ;  /* 0x0000000000057919 */ /* 0x001e220000008800 */
[----:B------:R-:W-:Y:S01]  /*1650*/  MOV R0, 0x400 ;  /* 0x0000040000007802 */ /* 0x000fe20000000f00 */
[----:B------:R-:W-:Y:S03]  /*1660*/  BSSY.RECONVERGENT B1, `(.L_x_35) ;  /* 0x000001a000017945 */ /* 0x000fe60003800200 */
[----:B0-----:R-:W-:-:S05]  /*1670*/  LEA R0, R5, R0, 0x18 ;  /* 0x0000000005007211 */ /* 0x001fca00078ec0ff */
[----:B------:R-:W0:Y:S04]  /*1680*/  LDS.64 R16, [R0+0x18] ;  /* 0x0000180000107984 */ /* 0x000e280000000a00 */
[----:B-12---:R-:W1:Y:S04]  /*1690*/  LDS.128 R4, [R0+0x20] ;  /* 0x0000200000047984 */ /* 0x006e680000000c00 */
[----:B---3--:R2:W3:Y:S04]  /*16a0*/  LDS.64 R12, [R0+0x80] ;  /* 0x00008000000c7984 */ /* 0x0084e80000000a00 */
[----:B----4-:R2:W4:Y:S01]  /*16b0*/  LDS.128 R8, [R0+0x30] ;  /* 0x0000300000087984 */ /* 0x0105220000000c00 */
[----:B0-----:R-:W-:Y:S01]  /*16c0*/  DSETP.GEU.AND P0, PT, |R2|, |R16|, PT ;  /* 0x400000100200722a */ /* 0x001fe20003f0e200 */
[----:B------:R-:W-:-:S02]  /*16d0*/  IMAD.MOV.U32 R24, RZ, RZ, R16 ;  /* 0x000000ffff187224 */ /* 0x000fc400078e0010 */
[----:B------:R-:W-:Y:S02]  /*16e0*/  IMAD.MOV.U32 R25, RZ, RZ, R17 ;  /* 0x000000ffff197224 */ /* 0x000fe400078e0011 */
[----:B-1----:R-:W-:Y:S02]  /*16f0*/  IMAD.MOV.U32 R26, RZ, RZ, R4 ;  /* 0x000000ffff1a7224 */ /* 0x002fe400078e0004 */
[----:B------:R-:W-:-:S07]  /*1700*/  IMAD.MOV.U32 R27, RZ, RZ, R5 ;  /* 0x000000ffff1b7224 */ /* 0x000fce00078e0005 */
[----:B--234-:R-:W-:Y:S05]  /*1710*/  @!P0 BRA `(.L_x_36) ;  /* 0x0000000000388947 */ /* 0x01cfea0003800000 */
        /* <DEDUP_REMOVED lines=14> */
.L_x_36:
[----:B------:R-:W-:Y:S05]  /*1800*/  BSYNC.RECONVERGENT B1 ;  /* 0x0000000000017941 */ /* 0x000fea0003800200 */
.L_x_35:
[----:B------:R0:W1:Y:S01]  /*1810*/  LDS.128 R16, [R0+0x40] ;  /* 0x0000400000107984 */ /* 0x0000620000000c00 */
[----:B------:R-:W-:Y:S01]  /*1820*/  DSETP.GEU.AND P0, PT, |R24|, |R6|, PT ;  /* 0x400000061800722a */ /* 0x000fe20003f0e200 */
[----:B------:R-:W-:Y:S01]  /*1830*/  BSSY.RECONVERGENT B1, `(.L_x_37) ;  /* 0x0000015000017945 */ /* 0x000fe20003800200 */
[----:B------:R-:W-:Y:S01]  /*1840*/  IMAD.MOV.U32 R4, RZ, RZ, R6 ;  /* 0x000000ffff047224 */ /* 0x000fe200078e0006 */
[----:B------:R0:W2:Y:S01]  /*1850*/  LDS.128 R20, [R0+0x50] ;  /* 0x0000500000147984 */ /* 0x0000a20000000c00 */
        /* <DEDUP_REMOVED lines=18> */
.L_x_38:
[----:B------:R-:W-:Y:S05]  /*1980*/  BSYNC.RECONVERGENT B1 ;  /* 0x0000000000017941 */ /* 0x000fea0003800200 */
.L_x_37:
[----:B------:R-:W-:Y:S01]  /*1990*/  DSETP.GEU.AND P0, PT, |R4|, |R10|, PT ;  /* 0x4000000a0400722a */ /* 0x000fe20003f0e200 */
[----:B------:R-:W-:Y:S01]  /*19a0*/  BSSY.RECONVERGENT B1, `(.L_x_39) ;  /* 0x0000014000017945 */ /* 0x000fe20003800200 */
[----:B------:R-:W-:Y:S02]  /*19b0*/  IMAD.MOV.U32 R2, RZ, RZ, R10 ;  /* 0x000000ffff027224 */ /* 0x000fe400078e000a */
[----:B------:R-:W-:Y:S02]  /*19c0*/  IMAD.MOV.U32 R3, RZ, RZ, R11 ;  /* 0x000000ffff037224 */ /* 0x000fe400078e000b */
[----:B-1----:R-:W-:Y:S02]  /*19d0*/  IMAD.MOV.U32 R27, RZ, RZ, R16 ;  /* 0x000000ffff1b7224 */ /* 0x002fe400078e0010 */
        /* <DEDUP_REMOVED lines=16> */
.L_x_40:
[----:B------:R-:W-:Y:S05]  /*1ae0*/  BSYNC.RECONVERGENT B1 ;  /* 0x0000000000017941 */ /* 0x000fea0003800200 */
.L_x_39:
[----:B------:R0:W1:Y:S01]  /*1af0*/  LDS.128 R8, [R0+0x60] ;  /* 0x0000600000087984 */ /* 0x0000620000000c00 */
[----:B------:R-:W-:Y:S01]  /*1b00*/  DSETP.GEU.AND P0, PT, |R2|, |R18|, PT ;  /* 0x400000120200722a */ /* 0x000fe20003f0e200 */
[----:B------:R-:W-:Y:S01]  /*1b10*/  BSSY.RECONVERGENT B1, `(.L_x_41) ;  /* 0x0000015000017945 */ /* 0x000fe20003800200 */
[----:B------:R-:W-:Y:S01]  /*1b20*/  IMAD.MOV.U32 R14, RZ, RZ, R18 ;  /* 0x000000ffff0e7224 */ /* 0x000fe200078e0012 */
[----:B------:R0:W3:Y:S01]  /*1b30*/  LDS.128 R4, [R0+0x70] ;  /* 0x0000700000047984 */ /* 0x0000e20000000c00 */
[----:B------:R-:W-:Y:S02]  /*1b40*/  IMAD.MOV.U32 R15, RZ, RZ, R19 ;  /* 0x000000ffff0f7224 */ /* 0x000fe400078e0013 */
[----:B--2---:R-:W-:Y:S02]  /*1b50*/  IMAD.MOV.U32 R17, RZ, RZ, R20 ;  /* 0x000000ffff117224 */ /* 0x004fe400078e0014 */
        /* <DEDUP_REMOVED lines=16> */
.L_x_42:
[----:B------:R-:W-:Y:S05]  /*1c60*/  BSYNC.RECONVERGENT B1 ;  /* 0x0000000000017941 */ /* 0x000fea0003800200 */
.L_x_41:
        /* <DEDUP_REMOVED lines=21> */
.L_x_44:
[----:B------:R-:W-:Y:S05]  /*1dc0*/  BSYNC.RECONVERGENT B1 ;  /* 0x0000000000017941 */ /* 0x000fea0003800200 */
.L_x_43:
[----:B------:R-:W-:Y:S01]  /*1dd0*/  DSETP.GEU.AND P0, PT, |R2|, |R10|, PT ;  /* 0x4000000a0200722a */ /* 0x000fe20003f0e200 */
[----:B------:R-:W-:Y:S01]  /*1de0*/  BSSY.RECONVERGENT B1, `(.L_x_45) ;  /* 0x0000014000017945 */ /* 0x000fe20003800200 */
[----:B------:R-:W-:Y:S02]  /*1df0*/  IMAD.MOV.U32 R8, RZ, RZ, R10 ;  /* 0x000000ffff087224 */ /* 0x000fe400078e000a */
[----:B------:R-:W-:Y:S02]  /*1e00*/  IMAD.MOV.U32 R9, RZ, RZ, R11 ;  /* 0x000000ffff097224 */ /* 0x000fe400078e000b */
[----:B---3--:R-:W-:Y:S02]  /*1e10*/  IMAD.MOV.U32 R17, RZ, RZ, R4 ;  /* 0x000000ffff117224 */ /* 0x008fe400078e0004 */
        /* <DEDUP_REMOVED lines=16> */
.L_x_46:
[----:B------:R-:W-:Y:S05]  /*1f20*/  BSYNC.RECONVERGENT B1 ;  /* 0x0000000000017941 */ /* 0x000fea0003800200 */
.L_x_45:
        /* <DEDUP_REMOVED lines=19> */
[----:B------:R-:W-:Y:S01]  /*2060*/  SEL R15, R0, R13, P2 ;  /* 0x0000000d000f7207 */ /* 0x000fe20001000000 */
[----:B------:R-:W-:Y:S06]  /*2070*/  BRA `(.L_x_34) ;  /* 0x0000004800f87947 */ /* 0x000fec0003800000 */
.L_x_21:
[----:B------:R-:W2:Y:S01]  /*2080*/  S2R R4, SR_LANEID ;  /* 0x0000000000047919 */ /* 0x000ea20000000000 */
[----:B-1----:R-:W-:Y:S01]  /*2090*/  LOP3.LUT R2, R0, 0x3e0, RZ, 0xc0, !PT ;  /* 0x000003e000027812 */ /* 0x002fe200078ec0ff */
[----:B------:R-:W-:Y:S01]  /*20a0*/  BSSY.RECONVERGENT B1, `(.L_x_47) ;  /* 0x0000024000017945 */ /* 0x000fe20003800200 */
[----:B-----5:R-:W-:Y:S02]  /*20b0*/  IMAD.MOV.U32 R16, RZ, RZ, R12 ;  /* 0x000000ffff107224 */ /* 0x020fe400078e000c */
[----:B------:R-:W-:Y:S02]  /*20c0*/  IMAD.MOV.U32 R18, RZ, RZ, R13 ;  /* 0x000000ffff127224 */ /* 0x000fe400078e000d */
[----:B------:R-:W-:Y:S01]  /*20d0*/  VIADD R3, R2, 0x20 ;  /* 0x0000002002037836 */ /* 0x000fe20000000000 */
[----:B------:R-:W-:-:S04]  /*20e0*/  LOP3.LUT R2, RZ, R2, RZ, 0x33, !PT ;  /* 0x00000002ff027212 */ /* 0x000fc800078e33ff */
[----:B------:R-:W-:Y:S01]  /*20f0*/  ISETP.GT.AND P0, PT, R3, UR6, PT ;  /* 0x0000000603007c0c */ /* 0x000fe2000bf04270 */
[----:B------:R-:W-:Y:S02]  /*2100*/  VIADD R2, R2, UR6 ;  /* 0x0000000602027c36 */ /* 0x000fe40008000000 */
[----:B------:R-:W-:-:S03]  /*2110*/  IMAD.MOV.U32 R3, RZ, RZ, R15 ;  /* 0x000000ffff037224 */ /* 0x000fc600078e000f */
[----:B------:R-:W-:Y:S01]  /*2120*/  SEL R5, R2, 0x1f, P0 ;  /* 0x0000001f02057807 */ /* 0x000fe20000000000 */
[----:B------:R-:W-:-:S04]  /*2130*/  IMAD.MOV.U32 R2, RZ, RZ, R14 ;  /* 0x000000ffff027224 */ /* 0x000fc800078e000e */
[----:B------:R1:W3:Y:S04]  /*2140*/  SHFL.DOWN PT, R6, R14, 0x1, R5 ;  /* 0x082000000e067989 */ /* 0x0002e800000e0005 */
[----:B------:R1:W4:Y:S04]  /*2150*/  SHFL.DOWN PT, R7, R15, 0x1, R5 ;  /* 0x082000000f077989 */ /* 0x00032800000e0005 */
[----:B0-----:R1:W0:Y:S01]  /*2160*/  SHFL.DOWN PT, R9, R12, 0x1, R5 ;  /* 0x082000000c097989 */ /* 0x00122200000e0005 */
[----:B--2---:R-:W-:-:S03]  /*2170*/  ISETP.GE.AND P0, PT, R4, R5, PT ;  /* 0x000000050400720c */ /* 0x004fc60003f06270 */
[----:B------:R1:W2:Y:S10]  /*2180*/  SHFL.DOWN PT, R11, R13, 0x1, R5 ;  /* 0x082000000d0b7989 */ /* 0x0002b400000e0005 */
[----:B-1----:R-:W-:Y:S05]  /*2190*/  @P0 BRA `(.L_x_48) ;  /* 0x0000000000500947 */ /* 0x002fea0003800000 */
[----:B---34-:R-:W-:Y:S01]  /*21a0*/  DSETP.GEU.AND P0, PT, |R14|, |R6|, PT ;  /* 0x400000060e00722a */ /* 0x018fe20003f0e200 */
[----:B0-----:R-:W-:Y:S02]  /*21b0*/  IMAD.MOV.U32 R16, RZ, RZ, R9 ;  /* 0x000000ffff107224 */ /* 0x001fe400078e0009 */
[----:B--2---:R-:W-:Y:S02]  /*21c0*/  IMAD.MOV.U32 R18, RZ, RZ, R11 ;  /* 0x000000ffff127224 */ /* 0x004fe400078e000b */
        /* <DEDUP_REMOVED lines=17> */
.L_x_48:
[----:B------:R-:W-:Y:S05]  /*22e0*/  BSYNC.RECONVERGENT B1 ;  /* 0x0000000000017941 */ /* 0x000fea0003800200 */
.L_x_47:
[----:B---3--:R-:W-:Y:S01]  /*22f0*/  VIADD R6, R4, 0x2 ;  /* 0x0000000204067836 */ /* 0x008fe20000000000 */
[----:B------:R1:W3:Y:S01]  /*2300*/  SHFL.DOWN PT, R8, R2, 0x2, R5 ;  /* 0x0840000002087989 */ /* 0x0002e200000e0005 */
[----:B------:R-:W-:Y:S01]  /*2310*/  BSSY.RECONVERGENT B1, `(.L_x_49) ;  /* 0x000001e000017945 */ /* 0x000fe20003800200 */
[----:B------:R-:W-:Y:S02]  /*2320*/  IMAD.MOV.U32 R10, RZ, RZ, R16 ;  /* 0x000000ffff0a7224 */ /* 0x000fe400078e0010 */
[----:B------:R-:W-:Y:S01]  /*2330*/  ISETP.GT.AND P0, PT, R6, R5, PT ;  /* 0x000000050600720c */ /* 0x000fe20003f04270 */
[----:B0-----:R1:W0:Y:S01]  /*2340*/  SHFL.DOWN PT, R9, R3, 0x2, R5 ;  /* 0x0840000003097989 */ /* 0x00122200000e0005 */
[----:B------:R-:W-:Y:S02]  /*2350*/  IMAD.MOV.U32 R12, RZ, RZ, R18 ;  /* 0x000000ffff0c7224 */ /* 0x000fe400078e0012 */
[----:B------:R-:W-:Y:S01]  /*2360*/  IMAD.MOV.U32 R6, RZ, RZ, R2 ;  /* 0x000000ffff067224 */ /* 0x000fe200078e0002 */
[----:B--2---:R1:W2:Y:S01]  /*2370*/  SHFL.DOWN PT, R11, R16, 0x2, R5 ;  /* 0x08400000100b7989 */ /* 0x0042a200000e0005 */
[----:B----4-:R-:W-:-:S03]  /*2380*/  IMAD.MOV.U32 R7, RZ, RZ, R3 ;  /* 0x000000ffff077224 */ /* 0x010fc600078e0003 */
[----:B------:R1:W4:Y:S04]  /*2390*/  SHFL.DOWN PT, R13, R18, 0x2, R5 ;  /* 0x08400000120d7989 */ /* 0x00032800000e0005 */
[----:B------:R-:W-:Y:S05]  /*23a0*/  @P0 BRA `(.L_x_50) ;  /* 0x0000000000500947 */ /* 0x000fea0003800000 */
[----:B0--3--:R-:W-:Y:S01]  /*23b0*/  DSETP.GEU.AND P0, PT, |R2|, |R8|, PT ;  /* 0x400000080200722a */ /* 0x009fe20003f0e200 */
[----:B--2---:R-:W-:Y:S02]  /*23c0*/  IMAD.MOV.U32 R10, RZ, RZ, R11 ;  /* 0x000000ffff0a7224 */ /* 0x004fe400078e000b */
        /* <DEDUP_REMOVED lines=18> */
.L_x_50:
[----:B------:R-:W-:Y:S05]  /*24f0*/  BSYNC.RECONVERGENT B1 ;  /* 0x0000000000017941 */ /* 0x000fea0003800200 */
.L_x_49:
[----:B-1----:R-:W-:Y:S01]  /*2500*/  VIADD R2, R4, 0x4 ;  /* 0x0000000404027836 */ /* 0x002fe20000000000 */
[----:B---3--:R1:W3:Y:S01]  /*2510*/  SHFL.DOWN PT, R8, R6, 0x4, R5 ;  /* 0x0880000006087989 */ /* 0x0082e200000e0005 */
[----:B------:R-:W-:Y:S01]  /*2520*/  BSSY.RECONVERGENT B1, `(.L_x_51) ;  /* 0x000001e000017945 */ /* 0x000fe20003800200 */
[----:B------:R-:W-:Y:S02]  /*2530*/  IMAD.MOV.U32 R14, RZ, RZ, R10 ;  /* 0x000000ffff0e7224 */ /* 0x000fe400078e000a */
[----:B------:R-:W-:Y:S01]  /*2540*/  ISETP.GT.AND P0, PT, R2, R5, PT ;  /* 0x000000050200720c */ /* 0x000fe20003f04270 */
[----:B0-----:R1:W0:Y:S01]  /*2550*/  SHFL.DOWN PT, R9, R7, 0x4, R5 ;  /* 0x0880000007097989 */ /* 0x00122200000e0005 */
[----:B------:R-:W-:Y:S02]  /*2560*/  IMAD.MOV.U32 R16, RZ, RZ, R12 ;  /* 0x000000ffff107224 */ /* 0x000fe400078e000c */
[----:B------:R-:W-:Y:S01]  /*2570*/  IMAD.MOV.U32 R2, RZ, RZ, R6 ;  /* 0x000000ffff027224 */ /* 0x000fe200078e0006 */
[----:B--2---:R1:W2:Y:S01]  /*2580*/  SHFL.DOWN PT, R11, R10, 0x4, R5 ;  /* 0x088000000a0b7989 */ /* 0x0042a200000e0005 */
[----:B------:R-:W-:-:S03]  /*2590*/  IMAD.MOV.U32 R3, RZ, RZ, R7 ;  /* 0x000000ffff037224 */ /* 0x000fc600078e0007 */
[----:B----4-:R1:W4:Y:S04]  /*25a0*/  SHFL.DOWN PT, R13, R12, 0x4, R5 ;  /* 0x088000000c0d7989 */ /* 0x01032800000e0005 */
        /* <DEDUP_REMOVED lines=21> */
.L_x_52:
[----:B------:R-:W-:Y:S05]  /*2700*/  BSYNC.RECONVERGENT B1 ;  /* 0x0000000000017941 */ /* 0x000fea0003800200 */
.L_x_51:
        /* <DEDUP_REMOVED lines=32> */
.L_x_54:
[----:B------:R-:W-:Y:S05]  /*2910*/  BSYNC.RECONVERGENT B1 ;  /* 0x0000000000017941 */ /* 0x000fea0003800200 */
.L_x_53:
        /* <DEDUP_REMOVED lines=32> */
.L_x_56:
[----:B------:R-:W-:Y:S05]  /*2b20*/  BSYNC.RECONVERGENT B1 ;  /* 0x0000000000017941 */ /* 0x000fea0003800200 */
.L_x_55:
[----:B------:R-:W-:Y:S01]  /*2b30*/  ISETP.NE.AND P0, PT, R4, RZ, PT ;  /* 0x000000ff0400720c */ /* 0x000fe20003f05270 */
[----:B------:R-:W-:-:S12]  /*2b40*/  BSSY.RECONVERGENT B1, `(.L_x_57) ;  /* 0x000000a000017945 */ /* 0x000fd80003800200 */
[----:B------:R-:W-:Y:S05]  /*2b50*/  @P0 BRA `(.L_x_58) ;  /* 0x0000000000200947 */ /* 0x000fea0003800000 */
[----:B-1----:R-:W1:Y:S01]  /*2b60*/  S2R R6, SR_CgaCtaId ;  /* 0x0000000000067919 */ /* 0x002e620000008800 */
[----:B------:R-:W-:Y:S02]  /*2b70*/  MOV R5, 0x400 ;  /* 0x0000040000057802 */ /* 0x000fe40000000f00 */
[----:B------:R-:W-:-:S04]  /*2b80*/  SHF.R.U32.HI R4, RZ, 0x1, R0 ;  /* 0x00000001ff047819 */ /* 0x000fc80000011600 */
[----:B------:R-:W-:Y:S02]  /*2b90*/  LOP3.LUT R4, R4, 0x1f0, RZ, 0xc0, !PT ;  /* 0x000001f004047812 */ /* 0x000fe400078ec0ff */
[----:B-1----:R-:W-:-:S05]  /*2ba0*/  LEA R5, R6, R5, 0x18 ;  /* 0x0000000506057211 */ /* 0x002fca00078ec0ff */
[----:B------:R-:W-:-:S05]  /*2bb0*/  IMAD.IADD R5, R4, 0x1, R5 ;  /* 0x0000000104057824 */ /* 0x000fca00078e0205 */
[----:B------:R1:W-:Y:S04]  /*2bc0*/  STS.64 [R5+0x10], R14 ;  /* 0x0000100e05007388 */ /* 0x0003e80000000a00 */
[----:B------:R1:W-:Y:S02]  /*2bd0*/  STS.64 [R5+0x8], R2 ;  /* 0x0000080205007388 */ /* 0x0003e40000000a00 */
.L_x_58:
[----:B------:R-:W-:Y:S05]  /*2be0*/  BSYNC.RECONVERGENT B1 ;  /* 0x0000000000017941 */ /* 0x000fea0003800200 */
.L_x_57:
[----:B------:R-:W-:Y:S01]  /*2bf0*/  BAR.SYNC.DEFER_BLOCKING 0x0 ;  /* 0x0000000000007b1d */ /* 0x000fe20000010000 */
[----:B------:R-:W-:-:S13]  /*2c00*/  ISETP.NE.AND P1, PT, R0, RZ, PT ;  /* 0x000000ff0000720c */ /* 0x000fda0003f25270 */
[----:B------:R-:W-:Y:S05]  /*2c10*/  @P1 BRA `(.L_x_34) ;  /* 0x0000004000101947 */ /* 0x000fea0003800000 */
[----:B------:R-:W-:Y:S01]  /*2c20*/  UISETP.GE.AND UP0, UPT, UR6, 0x21, UPT ;  /* 0x000000210600788c */ /* 0x000fe2000bf06270 */
[----:B--2---:R-:W-:Y:S02]  /*2c30*/  IMAD.MOV.U32 R11, RZ, RZ, R14 ;  /* 0x000000ffff0b7224 */ /* 0x004fe400078e000e */
[----:B---3--:R-:W-:Y:S02]  /*2c40*/  IMAD.MOV.U32 R8, RZ, RZ, R15 ;  /* 0x000000ffff087224 */ /* 0x008fe400078e000f */
[----:B------:R-:W-:Y:S02]  /*2c50*/  IMAD.MOV.U32 R4, RZ, RZ, R2 ;  /* 0x000000ffff047224 */ /* 0x000fe400078e0002 */
[----:B-1----:R-:W-:Y:S02]  /*2c60*/  IMAD.MOV.U32 R5, RZ, RZ, R3 ;  /* 0x000000ffff057224 */ /* 0x002fe400078e0003 */
[----:B------:R-:W-:Y:S05]  /*2c70*/  BRA.U !UP0, `(.L_x_59) ;  /* 0x00000001086c7547 */ /* 0x000fea000b800000 */
[----:B------:R-:W1:Y:S01]  /*2c80*/  S2UR UR5, SR_CgaCtaId ;  /* 0x00000000000579c3 */ /* 0x000e620000008800 */
[----:B------:R-:W-:Y:S01]  /*2c90*/  UMOV UR4, 0x400 ;  /* 0x0000040000047882 */ /* 0x000fe20000000000 */
[----:B------:R-:W-:Y:S01]  /*2ca0*/  BSSY.RECONVERGENT B1, `(.L_x_59) ;  /* 0x0000018000017945 */ /* 0x000fe20003800200 */
[----:B-1----:R-:W-:-:S09]  /*2cb0*/  ULEA UR4, UR5, UR4, 0x18 ;  /* 0x0000000405047291 */ /* 0x002fd2000f8ec0ff */
[----:B------:R-:W1:Y:S04]  /*2cc0*/  LDS.64 R6, [UR4+0x18] ;  /* 0x00001804ff067984 */ /* 0x000e680008000a00 */
[----:B----4-:R-:W2:Y:S01]  /*2cd0*/  LDS.64 R12, [UR4+0x20] ;  /* 0x00002004ff0c7984 */ /* 0x010ea20008000a00 */
[----:B-1----:R-:W-:Y:S01]  /*2ce0*/  DSETP.GEU.AND P0, PT, |R2|, |R6|, PT ;  /* 0x400000060200722a */ /* 0x002fe20003f0e200 */
[----:B------:R-:W-:Y:S02]  /*2cf0*/  IMAD.MOV.U32 R4, RZ, RZ, R6 ;  /* 0x000000ffff047224 */ /* 0x000fe400078e0006 */
[----:B------:R-:W-:Y:S02]  /*2d00*/  IMAD.MOV.U32 R5, RZ, RZ, R7 ;  /* 0x000000ffff057224 */ /* 0x000fe400078e0007 */
[----:B--2---:R-:W-:-:S02]  /*2d10*/  IMAD.MOV.U32 R11, RZ, RZ, R12 ;  /* 0x000000ffff0b7224 */ /* 0x004fc400078e000c */
        /* <DEDUP_REMOVED lines=16> */
.L_x_60:
[----:B------:R-:W-:Y:S05]  /*2e20*/  BSYNC.RECONVERGENT B1 ;  /* 0x0000000000017941 */ /* 0x000fea0003800200 */
.L_x_59:
[----:B------:R-:W-:Y:S01]  /*2e30*/  UISETP.GE.AND UP0, UPT, UR6, 0x41, UPT ;  /* 0x000000410600788c */ /* 0x000fe2000bf06270 */
[----:B0-----:R-:W-:Y:S02]  /*2e40*/  IMAD.MOV.U32 R9, RZ, RZ, R11 ;  /* 0x000000ffff097224 */ /* 0x001fe400078e000b */
[----:B------:R-:W-:Y:S02]  /*2e50*/  IMAD.MOV.U32 R0, RZ, RZ, R8 ;  /* 0x000000ffff007224 */ /* 0x000fe400078e0008 */
[----:B------:R-:W-:Y:S02]  /*2e60*/  IMAD.MOV.U32 R2, RZ, RZ, R4 ;  /* 0x000000ffff027224 */ /* 0x000fe400078e0004 */
[----:B------:R-:W-:Y:S02]  /*2e70*/  IMAD.MOV.U32 R3, RZ, RZ, R5 ;  /* 0x000000ffff037224 */ /* 0x000fe400078e0005 */
[----:B------:R-:W-:Y:S05]  /*2e80*/  BRA.U !UP0, `(.L_x_61) ;  /* 0x00000001086c7547 */ /* 0x000fea000b800000 */
[----:B------:R-:W0:Y:S01]  /*2e90*/  S2UR UR5, SR_CgaCtaId ;  /* 0x00000000000579c3 */ /* 0x000e220000008800 */
[----:B------:R-:W-:Y:S01]  /*2ea0*/  UMOV UR4, 0x400 ;  /* 0x0000040000047882 */ /* 0x000fe20000000000 */
[----:B------:R-:W-:Y:S01]  /*2eb0*/  BSSY.RECONVERGENT B1, `(.L_x_61) ;  /* 0x0000018000017945 */ /* 0x000fe20003800200 */
[----:B0-----:R-:W-:-:S09]  /*2ec0*/  ULEA UR4, UR5, UR4, 0x18 ;  /* 0x0000000405047291 */ /* 0x001fd2000f8ec0ff */
[----:B------:R-:W0:Y:S04]  /*2ed0*/  LDS.64 R6, [UR4+0x28] ;  /* 0x00002804ff067984 */ /* 0x000e280008000a00 */
[----:B----4-:R-:W1:Y:S01]  /*2ee0*/  LDS.64 R12, [UR4+0x30] ;  /* 0x00003004ff0c7984 */ /* 0x010e620008000a00 */
[----:B0-----:R-:W-:Y:S01]  /*2ef0*/  DSETP.GEU.AND P0, PT, |R4|, |R6|, PT ;  /* 0x400000060400722a */ /* 0x001fe20003f0e200 */
[----:B------:R-:W-:Y:S02]  /*2f00*/  IMAD.MOV.U32 R2, RZ, RZ, R6 ;  /* 0x000000ffff027224 */ /* 0x000fe400078e0006 */
[----:B------:R-:W-:Y:S02]  /*2f10*/  IMAD.MOV.U32 R3, RZ, RZ, R7 ;  /* 0x000000ffff037224 */ /* 0x000fe400078e0007 */
[----:B-1----:R-:W-:-:S02]  /*2f20*/  IMAD.MOV.U32 R9, RZ, RZ, R12 ;  /* 0x000000ffff097224 */ /* 0x002fc400078e000c */
        /* <DEDUP_REMOVED lines=16> */
.L_x_62:
[----:B------:R-:W-:Y:S05]  /*3030*/  BSYNC.RECONVERGENT B1 ;  /* 0x0000000000017941 */ /* 0x000fea0003800200 */
.L_x_61:
[----:B------:R-:W-:Y:S01]  /*3040*/  UISETP.GE.AND UP0, UPT, UR6, 0x61, UPT ;  /* 0x000000610600788c */ /* 0x000fe2000bf06270 */
[----:B------:R-:W-:Y:S02]  /*3050*/  IMAD.MOV.U32 R11, RZ, RZ, R9 ;  /* 0x000000ffff0b7224 */ /* 0x000fe400078e0009 */
        /* <DEDUP_REMOVED lines=30> */
.L_x_64:
[----:B------:R-:W-:Y:S05]  /*3240*/  BSYNC.RECONVERGENT B1 ;  /* 0x0000000000017941 */ /* 0x000fea0003800200 */
.L_x_63:
        /* <DEDUP_REMOVED lines=32> */
.L_x_66:
[----:B------:R-:W-:Y:S05]  /*3450*/  BSYNC.RECONVERGENT B1 ;  /* 0x0000000000017941 */ /* 0x000fea0003800200 */
.L_x_65:
        /* <DEDUP_REMOVED lines=32> */
.L_x_68:
[----:B------:R-:W-:Y:S05]  /*3660*/  BSYNC.RECONVERGENT B1 ;  /* 0x0000000000017941 */ /* 0x000fea0003800200 */
.L_x_67:
        /* <DEDUP_REMOVED lines=32> */
.L_x_70:
[----:B------:R-:W-:Y:S05]  /*3870*/  BSYNC.RECONVERGENT B1 ;  /* 0x0000000000017941 */ /* 0x000fea0003800200 */
.L_x_69:
[----:B------:R-:W-:Y:S01]  /*3880*/  UISETP.GE.AND UP0, UPT, UR6, 0xe1, UPT ;  /* 0x000000e10600788c */ /* 0x000fe2000bf06270 */
[----:B------:R-:W-:Y:S02]  /*3890*/  IMAD.MOV.U32 R14, RZ, RZ, R9 ;  /* 0x000000ffff0e7224 */ /* 0x000fe400078e0009 */
[----:B------:R-:W-:Y:S02]  /*38a0*/  IMAD.MOV.U32 R15, RZ, RZ, R0 ;  /* 0x000000ffff0f7224 */ /* 0x000fe400078e0000 */
[----:B------:R-:W-:Y:S02]  /*38b0*/  IMAD.MOV.U32 R2, RZ, RZ, R6 ;  /* 0x000000ffff027224 */ /* 0x000fe400078e0006 */
[----:B------:R-:W-:Y:S02]  /*38c0*/  IMAD.MOV.U32 R3, RZ, RZ, R7 ;  /* 0x000000ffff037224 */ /* 0x000fe400078e0007 */
[----:B------:R-:W-:Y:S05]  /*38d0*/  BRA.U !UP0, `(.L_x_34) ;  /* 0x0000003108e07547 */ /* 0x000fea000b800000 */
[----:B------:R-:W0:Y:S01]  /*38e0*/  S2UR UR5, SR_CgaCtaId ;  /* 0x00000000000579c3 */ /* 0x000e220000008800 */
[----:B------:R-:W-:Y:S02]  /*38f0*/  UMOV UR4, 0x400 ;  /* 0x0000040000047882 */ /* 0x000fe40000000000 */
[----:B0-----:R-:W-:-:S09]  /*3900*/  ULEA UR4, UR5, UR4, 0x18 ;  /* 0x0000000405047291 */ /* 0x001fd2000f8ec0ff */
[----:B------:R-:W0:Y:S04]  /*3910*/  LDS.64 R4, [UR4+0x78] ;  /* 0x00007804ff047984 */ /* 0x000e280008000a00 */
[----:B------:R-:W1:Y:S01]  /*3920*/  LDS.64 R10, [UR4+0x80] ;  /* 0x00008004ff0a7984 */ /* 0x000e620008000a00 */
        /* <DEDUP_REMOVED lines=21> */
.L_x_2:
[----:B------:R-:W1:Y:S01]  /*3a80*/  S2R R0, SR_TID.X ;  /* 0x0000000000007919 */ /* 0x000e620000002100 */
[----:B------:R-:W1:Y:S02]  /*3a90*/  LDC.64 R2, c[0x0][0x380] ;  /* 0x0000e000ff027b82 */ /* 0x000e640000000a00 */
[----:B-1----:R-:W-:-:S05]  /*3aa0*/  IMAD.WIDE.U32 R18, R0, 0x10, R2 ;  /* 0x0000001000127825 */ /* 0x002fca00078e0002 */
[----:B0-----:R-:W2:Y:S04]  /*3ab0*/  LDG.E.64.CONSTANT R20, desc[UR10][R18.64] ;  /* 0x0000000a12147981 */ /* 0x001ea8000c1e9b00 */
[----:B------:R-:W2:Y:S04]  /*3ac0*/  LDG.E.64.CONSTANT R14, desc[UR10][R18.64+0x1000] ;  /* 0x0010000a120e7981 */ /* 0x000ea8000c1e9b00 */
[----:B------:R-:W3:Y:S04]  /*3ad0*/  LDG.E.64.CONSTANT R12, desc[UR10][R18.64+0x8] ;  /* 0x0000080a120c7981 */ /* 0x000ee8000c1e9b00 */
[----:B------:R-:W3:Y:S04]  /*3ae0*/  LDG.E.64.CONSTANT R10, desc[UR10][R18.64+0x1008] ;  /* 0x0010080a120a7981 */ /* 0x000ee8000c1e9b00 */
[----:B------:R-:W4:Y:S04]  /*3af0*/  LDG.E.64.CONSTANT R8, desc[UR10][R18.64+0x2000] ;  /* 0x0020000a12087981 */ /* 0x000f28000c1e9b00 */
[----:B------:R-:W5:Y:S04]  /*3b00*/  LDG.E.64.CONSTANT R6, desc[UR10][R18.64+0x2008] ;  /* 0x0020080a12067981 */ /* 0x000f68000c1e9b00 */
[----:B------:R-:W5:Y:S04]  /*3b10*/  LDG.E.64.CONSTANT R4, desc[UR10][R18.64+0x3000] ;  /* 0x0030000a12047981 */ /* 0x000f68000c1e9b00 */
[----:B------:R-:W5:Y:S04]  /*3b20*/  LDG.E.64.CONSTANT R2, desc[UR10][R18.64+0x3008] ;  /* 0x0030080a12027981 */ /* 0x000f68000c1e9b00 */
[----:B------:R-:W5:Y:S04]  /*3b30*/  LDG.E.64.CONSTANT R16, desc[UR10][R18.64+0x4000] ;  /* 0x0040000a12107981 */ /* 0x000f68000c1e9b00 */
[----:B------:R-:W5:Y:S01]  /*3b40*/  LDG.E.64.CONSTANT R22, desc[UR10][R18.64+0x4008] ;  /* 0x0040080a12167981 */ /* 0x000f62000c1e9b00 */
[----:B------:R-:W-:Y:S01]  /*3b50*/  UISETP.GE.U32.AND UP0, UPT, UR8, 0xa00, UPT ;  /* 0x00000a000800788c */ /* 0x000fe2000bf06070 */
[----:B--2---:R-:W-:-:S14]  /*3b60*/  DSETP.GEU.AND P2, PT, |R20|, |R14|, PT ;  /* 0x4000000e1400722a */ /* 0x004fdc0003f4e200 */
[----:B---3--:R-:W-:-:S04]  /*3b70*/  @P2 ISETP.GE.U32.AND P0, PT, R12, R10, PT ;  /* 0x0000000a0c00220c */ /* 0x008fc80003f06070 */
[----:B------:R-:W-:-:S13]  /*3b80*/  @P2 ISETP.GE.AND.EX P0, PT, R13, R11, PT, P0 ;  /* 0x0000000b0d00220c */ /* 0x000fda0003f06300 */
[----:B------:R-:W-:-:S06]  /*3b90*/  @P2 DSETP.LT.OR P0, PT, |R14|, |R20|, !P0 ;  /* 0x400000140e00222a */ /* 0x000fcc0004701600 */
[----:B------:R-:W-:Y:S02]  /*3ba0*/  @P2 FSEL R20, R20, R14, P0 ;  /* 0x0000000e14142208 */ /* 0x000fe40000000000 */
[----:B------:R-:W-:Y:S02]  /*3bb0*/  @P2 FSEL R21, R21, R15, P0 ;  /* 0x0000000f15152208 */ /* 0x000fe40000000000 */
[----:B------:R-:W-:Y:S01]  /*3bc0*/  @P2 SEL R10, R12, R10, P0 ;  /* 0x0000000a0c0a2207 */ /* 0x000fe20000000000 */
[----:B------:R-:W-:Y:S01]  /*3bd0*/  @P2 IMAD.MOV.U32 R14, RZ, RZ, R20 ;  /* 0x000000ffff0e2224 */ /* 0x000fe200078e0014 */
[----:B------:R-:W-:Y:S01]  /*3be0*/  @P2 SEL R11, R13, R11, P0 ;  /* 0x0000000b0d0b2207 */ /* 0x000fe20000000000 */
[----:B------:R-:W-:-:S06]  /*3bf0*/  @P2 IMAD.MOV.U32 R15, RZ, RZ, R21 ;  /* 0x000000ffff0f2224 */ /* 0x000fcc00078e0015 */
[----:B----4-:R-:W-:-:S14]  /*3c00*/  DSETP.GEU.AND P1, PT, |R14|, |R8|, PT ;  /* 0x400000080e00722a */ /* 0x010fdc0003f2e200 */
[----:B-----5:R-:W-:-:S04]  /*3c10*/  @P1 ISETP.GE.U32.AND P0, PT, R10, R6, PT ;  /* 0x000000060a00120c */ /* 0x020fc80003f06070 */
        /* <DEDUP_REMOVED lines=8> */
[----:B------:R-:W-:-:S14]  /*3ca0*/  DSETP.GEU.AND P2, PT, |R8|, |R4|, PT ;  /* 0x400000040800722a */ /* 0x000fdc0003f4e200 */
[----:B------:R-:W-:-:S04]  /*3cb0*/  @P2 ISETP.GE.U32.AND P0, PT, R6, R2, PT ;  /* 0x000000020600220c */ /* 0x000fc80003f06070 */
        /* <DEDUP_REMOVED lines=15> */
[----:B------:R-:W-:Y:S01]  /*3db0*/  IMAD.MOV.U32 R2, RZ, RZ, RZ ;  /* 0x000000ffff027224 */ /* 0x000fe200078e00ff */
[----:B------:R-:W-:Y:S01]  /*3dc0*/  @P1 SEL R23, R3, R23, P0 ;  /* 0x0000001703171207 */ /* 0x000fe20000000000 */
[----:B------:R-:W-:Y:S02]  /*3dd0*/  IMAD.MOV.U32 R3, RZ, RZ, 0x500 ;  /* 0x00000500ff037424 */ /* 0x000fe400078e00ff */
[----:B------:R-:W-:Y:S02]  /*3de0*/  @P1 IMAD.MOV.U32 R16, RZ, RZ, R4 ;  /* 0x000000ffff101224 */ /* 0x000fe400078e0004 */
[----:B------:R-:W-:Y:S01]  /*3df0*/  @P1 IMAD.MOV.U32 R17, RZ, RZ, R5 ;  /* 0x000000ffff111224 */ /* 0x000fe200078e0005 */
[----:B------:R-:W-:Y:S06]  /*3e00*/  BRA.U !UP0, `(.L_x_71) ;  /* 0x0000000d08987547 */ /* 0x000fec000b800000 */
[----:B------:R-:W-:Y:S01]  /*3e10*/  UIADD3 UR9, UP0, UPT, UR8, -0xa00, URZ ;  /* 0xfffff60008097890 */ /* 0x000fe2000ff1e0ff */
[----:B------:R-:W-:Y:S02]  /*3e20*/  IMAD.MOV.U32 R3, RZ, RZ, 0x500 ;  /* 0x00000500ff037424 */ /* 0x000fe400078e00ff */
[----:B------:R-:W-:Y:S01]  /*3e30*/  IMAD.MOV.U32 R2, RZ, RZ, RZ ;  /* 0x000000ffff027224 */ /* 0x000fe200078e00ff */
[----:B------:R-:W-:Y:S02]  /*3e40*/  ULEA.HI.X.SX32 UR8, UR8, 0xffffffff, 0x1, UP0 ;  /* 0xffffffff08087891 */ /* 0x000fe400080f0eff */
[----:B------:R-:W-:Y:S02]  /*3e50*/  UIMAD.WIDE.U32 UR12, UR9, -0x33333333, URZ ;  /* 0xcccccccd090c78a5 */ /* 0x000fe4000f8e00ff */
[----:B------:R-:W-:Y:S02]  /*3e60*/  UIMAD.WIDE.U32 UR4, UR8, -0x33333333, URZ ;  /* 0xcccccccd080478a5 */ /* 0x000fe4000f8e00ff */
[----:B------:R-:W-:-:S02]  /*3e70*/  UISETP.GE.U32.AND UP1, UPT, UR9, 0x500, UPT ;  /* 0x000005000900788c */ /* 0x000fc4000bf26070 */
[----:B------:R-:W-:Y:S02]  /*3e80*/  UIMAD.WIDE.U32 UR4, UP0, UR9, -0x33333334, UR4 ;  /* 0xcccccccc090478a5 */ /* 0x000fe4000f800004 */
[----:B------:R-:W-:Y:S02]  /*3e90*/  UISETP.GE.U32.AND.EX UP1, UPT, UR8, URZ, UPT, UP1 ;  /* 0x000000ff0800728c */ /* 0x000fe4000bf26110 */
[----:B------:R-:W-:Y:S02]  /*3ea0*/  UIADD3.X UR7, UPT, UPT, URZ, URZ, URZ, UP0, !UPT ;  /* 0x000000ffff077290 */ /* 0x000fe400087fe4ff */
[----:B------:R-:W-:Y:S01]  /*3eb0*/  UIADD3 URZ, UP0, UPT, UR13, UR4, URZ ;  /* 0x000000040dff7290 */ /* 0x000fe2000ff1e0ff */
[----:B------:R-:W-:-:S03]  /*3ec0*/  UMOV UR6, UR5 ;  /* 0x0000000500067c82 */ /* 0x000fc60008000000 */
[----:B------:R-:W-:-:S04]  /*3ed0*/  UIMAD.WIDE.U32.X UR4, UR8, -0x33333334, UR6, UP0 ;  /* 0xcccccccc080478a5 */ /* 0x000fc800080e0406 */
[----:B------:R-:W-:-:S04]  /*3ee0*/  USHF.R.U64 UR6, UR4, 0xa, UR5 ;  /* 0x0000000a04067899 */ /* 0x000fc80008001205 */
[----:B------:R-:W-:-:S04]  /*3ef0*/  ULOP3.LUT UR7, UR6, 0x1, URZ, 0xc0, !UPT ;  /* 0x0000000106077892 */ /* 0x000fc8000f8ec0ff */
[----:B------:R-:W-:-:S04]  /*3f00*/  UISETP.NE.U32.AND UP0, UPT, UR7, 0x1, UPT ;  /* 0x000000010700788c */ /* 0x000fc8000bf05070 */
[----:B------:R-:W-:Y:S01]  /*3f10*/  UISETP.NE.U32.AND.EX UP0, UPT, URZ, URZ, UPT, UP0 ;  /* 0x000000ffff00728c */ /* 0x000fe2000bf05100 */
[----:B------:R-:W-:Y:S10]  /*3f20*/  BRA.U !UP1, `(.L_x_72) ;  /* 0x00000009093c7547 */ /* 0x000ff4000b800000 */
[----:B------:R-:W0:Y:S01]  /*3f30*/  LDCU.64 UR8, c[0x0][0x380] ;  /* 0x00007000ff0877ac */ /* 0x000e220008000a00 */
[----:B------:R-:W-:Y:S02]  /*3f40*/  IMAD.MOV.U32 R3, RZ, RZ, 0x500 ;  /* 0x00000500ff037424 */ /* 0x000fe400078e00ff */
[----:B------:R-:W-:Y:S01]  /*3f50*/  IMAD.MOV.U32 R2, RZ, RZ, RZ ;  /* 0x000000ffff027224 */ /* 0x000fe200078e00ff */
[----:B------:R-:W-:-:S04]  /*3f60*/  UIADD3 UR4, UP1, UPT, UR6, 0x1, URZ ;  /* 0x0000000106047890 */ /* 0x000fc8000ff3e0ff */
[----:B------:R-:W-:Y:S02]  /*3f70*/  ULEA.HI.X UR5, UR5, URZ, URZ, 0x16, UP1 ;  /* 0x000000ff05057291 */ /* 0x000fe400088fb4ff */
[----:B------:R-:W-:Y:S02]  /*3f80*/  ULOP3.LUT UR4, UR4, 0xfffffffe, URZ, 0xc0, !UPT ;  /* 0xfffffffe04047892 */ /* 0x000fe4000f8ec0ff */
[----:B------:R-:W-:Y:S01]  /*3f90*/  ULOP3.LUT UR5, UR5, 0x7fffff, URZ, 0xc0, !UPT ;  /* 0x007fffff05057892 */ /* 0x000fe2000f8ec0ff */
[----:B0-----:R-:W-:-:S04]  /*3fa0*/  LEA R6, P0, R0, UR8, 0x4 ;  /* 0x0000000800067c11 */ /* 0x001fc8000f8020ff */
[----:B------:R-:W-:Y:S02]  /*3fb0*/  IADD3 R6, P1, PT, R6, 0xe008, RZ ;  /* 0x0000e00806067810 */ /* 0x000fe40007f3e0ff */
[----:B------:R-:W-:-:S05]  /*3fc0*/  LEA.HI.X R5, R0, UR9, RZ, 0x4, P0 ;  /* 0x0000000900057c11 */ /* 0x000fca00080f24ff */
[----:B------:R-:W-:-:S07]  /*3fd0*/  IMAD.X R5, RZ, RZ, R5, P1 ;  /* 0x000000ffff057224 */ /* 0x000fce00008e0605 */
.L_x_73:
[----:B------:R-:W-:-:S05]  /*3fe0*/  IMAD.MOV.U32 R4, RZ, RZ, R6 ;  /* 0x000000ffff047224 */ /* 0x000fca00078e0006 */
[----:B------:R-:W2:Y:S04]  /*3ff0*/  LDG.E.64.CONSTANT R12, desc[UR10][R4.64+-0x9008] ;  /* 0xff6ff80a040c7981 */ /* 0x000ea8000c1e9b00 */
[----:B------:R-:W3:Y:S04]  /*4000*/  LDG.E.64.CONSTANT R8, desc[UR10][R4.64+-0x9000] ;  /* 0xff70000a04087981 */ /* 0x000ee8000c1e9b00 */
[----:B------:R-:W4:Y:S04]  /*4010*/  LDG.E.64.CONSTANT R10, desc[UR10][R4.64+-0x8008] ;  /* 0xff7ff80a040a7981 */ /* 0x000f28000c1e9b00 */
[----:B------:R-:W5:Y:S04]  /*4020*/  LDG.E.64.CONSTANT R6, desc[UR10][R4.64+-0x8000] ;  /* 0xff80000a04067981 */ /* 0x000f68000c1e9b00 */
[----:B------:R-:W5:Y:S04]  /*4030*/  LDG.E.64.CONSTANT R26, desc[UR10][R4.64+-0x7008] ;  /* 0xff8ff80a041a7981 */ /* 0x000f68000c1e9b00 */
[----:B------:R-:W5:Y:S04]  /*4040*/  LDG.E.64.CONSTANT R24, desc[UR10][R4.64+-0x7000] ;  /* 0xff90000a04187981 */ /* 0x000f68000c1e9b00 */
[----:B------:R-:W5:Y:S04]  /*4050*/  LDG.E.64.CONSTANT R20, desc[UR10][R4.64+-0x6008] ;  /* 0xff9ff80a04147981 */ /* 0x000f68000c1e9b00 */
[----:B------:R-:W5:Y:S01]  /*4060*/  LDG.E.64.CONSTANT R18, desc[UR10][R4.64+-0x6000] ;  /* 0xffa0000a04127981 */ /* 0x000f62000c1e9b00 */
[----:B--2---:R-:W-:-:S14]  /*4070*/  DSETP.GEU.AND P2, PT, |R16|, |R12|, PT ;  /* 0x4000000c1000722a */ /* 0x004fdc0003f4e200 */
[----:B---3--:R-:W-:-:S04]  /*4080*/  @P2 ISETP.GE.U32.AND P0, PT, R22, R8, PT ;  /* 0x000000081600220c */ /* 0x008fc80003f06070 */
[----:B------:R-:W-:-:S13]  /*4090*/  @P2 ISETP.GE.AND.EX P0, PT, R23, R9, PT, P0 ;  /* 0x000000091700220c */ /* 0x000fda0003f06300 */
[----:B------:R-:W-:-:S06]  /*40a0*/  @P2 DSETP.LT.OR P0, PT, |R12|, |R16|, !P0 ;  /* 0x400000100c00222a */ /* 0x000fcc0004701600 */
[----:B------:R-:W-:Y:S02]  /*40b0*/  @P2 FSEL R17, R17, R13, P0 ;  /* 0x0000000d11112208 */ /* 0x000fe40000000000 */
[----:B------:R-:W-:-:S03]  /*40c0*/  @P2 FSEL R14, R16, R12, P0 ;  /* 0x0000000c100e2208 */ /* 0x000fc60000000000 */
[----:B------:R-:W-:Y:S02]  /*40d0*/  @P2 IMAD.MOV.U32 R13, RZ, RZ, R17 ;  /* 0x000000ffff0d2224 */ /* 0x000fe400078e0011 */
[----:B------:R-:W2:Y:S01]  /*40e0*/  LDG.E.64.CONSTANT R16, desc[UR10][R4.64+-0x5008] ;  /* 0xffaff80a04107981 */ /* 0x000ea2000c1e9b00 */
[----:B------:R-:W-:-:S03]  /*40f0*/  @P2 IMAD.MOV.U32 R12, RZ, RZ, R14 ;  /* 0x000000ffff0c2224 */ /* 0x000fc600078e000e */
[----:B------:R-:W3:Y:S03]  /*4100*/  LDG.E.64.CONSTANT R14, desc[UR10][R4.64+-0x5000] ;  /* 0xffb0000a040e7981 */ /* 0x000ee6000c1e9b00 */
[----:B----4-:R-:W-:Y:S01]  /*4110*/  DSETP.GEU.AND P1, PT, |R12|, |R10|, PT ;  /* 0x4000000a0c00722a */ /* 0x010fe20003f2e200 */
[----:B------:R-:W-:Y:S02]  /*4120*/  @P2 SEL R8, R22, R8, P0 ;  /* 0x0000000816082207 */ /* 0x000fe40000000000 */
[----:B------:R-:W-:Y:S02]  /*4130*/  @P2 SEL R9, R23, R9, P0 ;  /* 0x0000000917092207 */ /* 0x000fe40000000000 */
[----:B------:R-:W4:Y:S09]  /*4140*/  LDG.E.64.CONSTANT R22, desc[UR10][R4.64+-0x4008] ;  /* 0xffbff80a04167981 */ /* 0x000f32000c1e9b00 */
[----:B-----5:R-:W-:-:S04]  /*4150*/  @P1 ISETP.GE.U32.AND P0, PT, R8, R6, PT ;  /* 0x000000060800120c */ /* 0x020fc80003f06070 */
[----:B------:R-:W-:-:S13]  /*4160*/  @P1 ISETP.GE.AND.EX P0, PT, R9, R7, PT, P0 ;  /* 0x000000070900120c */ /* 0x000fda0003f06300 */
[----:B------:R-:W-:-:S06]  /*4170*/  @P1 DSETP.LT.OR P0, PT, |R10|, |R12|, !P0 ;  /* 0x4000000c0a00122a */ /* 0x000fcc0004701600 */
[----:B------:R-:W-:Y:S02]  /*4180*/  @P1 FSEL R12, R12, R10, P0 ;  /* 0x0000000a0c0c1208 */ /* 0x000fe40000000000 */
[----:B------:R-:W-:-:S03]  /*4190*/  @P1 FSEL R13, R13, R11, P0 ;  /* 0x0000000b0d0d1208 */ /* 0x000fc60000000000 */
[----:B------:R-:W-:Y:S02]  /*41a0*/  @P1 IMAD.MOV.U32 R10, RZ, RZ, R12 ;  /* 0x000000ffff0a1224 */ /* 0x000fe400078e000c */
[----:B------:R-:W-:Y:S02]  /*41b0*/  @P1 IMAD.MOV.U32 R11, RZ, RZ, R13 ;  /* 0x000000ffff0b1224 */ /* 0x000fe400078e000d */
[----:B------:R-:W5:Y:S04]  /*41c0*/  LDG.E.64.CONSTANT R12, desc[UR10][R4.64+-0x4000] ;  /* 0xffc0000a040c7981 */ /* 0x000f68000c1e9b00 */
[----:B------:R-:W-:Y:S01]  /*41d0*/  DSETP.GEU.AND P2, PT, |R10|, |R26|, PT ;  /* 0x4000001a0a00722a */ /* 0x000fe20003f4e200 */
[----:B------:R-:W-:Y:S02]  /*41e0*/  @P1 SEL R6, R8, R6, P0 ;  /* 0x0000000608061207 */ /* 0x000fe40000000000 */
[----:B------:R-:W-:-:S11]  /*41f0*/  @P1 SEL R7, R9, R7, P0 ;  /* 0x0000000709071207 */ /* 0x000fd60000000000 */
[----:B------:R-:W-:-:S04]  /*4200*/  @P2 ISETP.GE.U32.AND P0, PT, R6, R24, PT ;  /* 0x000000180600220c */ /* 0x000fc80003f06070 */
[----:B------:R-:W-:-:S13]  /*4210*/  @P2 ISETP.GE.AND.EX P0, PT, R7, R25, PT, P0 ;  /* 0x000000190700220c */ /* 0x000fda0003f06300 */
[----:B------:R-:W-:-:S06]  /*4220*/  @P2 DSETP.LT.OR P0, PT, |R26|, |R10|, !P0 ;  /* 0x4000000a1a00222a */ /* 0x000fcc0004701600 */
[----:B------:R-:W-:Y:S02]  /*4230*/  @P2 FSEL R8, R10, R26, P0 ;  /* 0x0000001a0a082208 */ /* 0x000fe40000000000 */
[----:B------:R-:W-:-:S03]  /*4240*/  @P2 FSEL R11, R11, R27, P0 ;  /* 0x0000001b0b0b2208 */ /* 0x000fc60000000000 */
[----:B------:R-:W-:Y:S02]  /*4250*/  @P2 IMAD.MOV.U32 R26, RZ, RZ, R8 ;  /* 0x000000ffff1a2224 */ /* 0x000fe400078e0008 */
[----:B------:R-:W-:Y:S01]  /*4260*/  @P2 IMAD.MOV.U32 R27, RZ, RZ, R11 ;  /* 0x000000ffff1b2224 */ /* 0x000fe200078e000b */
[----:B------:R-:W5:Y:S04]  /*4270*/  LDG.E.64.CONSTANT R8, desc[UR10][R4.64+-0x3000] ;  /* 0xffd0000a04087981 */ /* 0x000f68000c1e9b00 */
[----:B------:R-:W5:Y:S01]  /*4280*/  LDG.E.64.CONSTANT R10, desc[UR10][R4.64+-0x3008] ;  /* 0xffcff80a040a7981 */ /* 0x000f62000c1e9b00 */
        /* <DEDUP_REMOVED lines=10> */
[----:B------:R-:W5:Y:S01]  /*4330*/  LDG.E.64.CONSTANT R6, desc[UR10][R4.64+-0x2008] ;  /* 0xffdff80a04067981 */ /* 0x000f62000c1e9b00 */
[----:B------:R-:W-:Y:S02]  /*4340*/  @P1 SEL R18, R24, R18, P0 ;  /* 0x0000001218121207 */ /* 0x000fe40000000000 */
[----:B------:R-:W-:Y:S02]  /*4350*/  @P1 SEL R19, R25, R19, P0 ;  /* 0x0000001319131207 */ /* 0x000fe40000000000 */
        /* <DEDUP_REMOVED lines=8> */
[----:B------:R-:W-:Y:S02]  /*43e0*/  @P2 IMAD.MOV.U32 R17, RZ, RZ, R21 ;  /* 0x000000ffff112224 */ /* 0x000fe400078e0015 */
[----:B------:R-:W2:Y:S04]  /*43f0*/  LDG.E.64.CONSTANT R20, desc[UR10][R4.64+-0x1008] ;  /* 0xffeff80a04147981 */ /* 0x000ea8000c1e9b00 */
[----:B----4-:R-:W-:Y:S01]  /*4400*/  DSETP.GEU.AND P1, PT, |R16|, |R22|, PT ;  /* 0x400000161000722a */ /* 0x010fe20003f2e200 */
[----:B------:R-:W-:Y:S02]  /*4410*/  @P2 SEL R14, R18, R14, P0 ;  /* 0x0000000e120e2207 */ /* 0x000fe40000000000 */
[----:B------:R-:W-:-:S02]  /*4420*/  @P2 SEL R15, R19, R15, P0 ;  /* 0x0000000f130f2207 */ /* 0x000fc40000000000 */
[----:B------:R-:W3:Y:S09]  /*4430*/  LDG.E.64.CONSTANT R18, desc[UR10][R4.64+-0x1000] ;  /* 0xfff0000a04127981 */ /* 0x000ef2000c1e9b00 */
[----:B-----5:R-:W-:-:S04]  /*4440*/  @P1 ISETP.GE.U32.AND P0, PT, R14, R12, PT ;  /* 0x0000000c0e00120c */ /* 0x020fc80003f06070 */
[----:B------:R-:W-:Y:S01]  /*4450*/  @P1 ISETP.GE.AND.EX P0, PT, R15, R13, PT, P0 ;  /* 0x0000000d0f00120c */ /* 0x000fe20003f06300 */
[----:B------:R-:W-:Y:S02]  /*4460*/  IMAD.MOV.U32 R26, RZ, RZ, R22 ;  /* 0x000000ffff1a7224 */ /* 0x000fe400078e0016 */
[----:B------:R-:W-:-:S10]  /*4470*/  IMAD.MOV.U32 R27, RZ, RZ, R23 ;  /* 0x000000ffff1b7224 */ /* 0x000fd400078e0017 */
[----:B------:R-:W-:Y:S01]  /*4480*/  @P1 DSETP.LT.OR P0, PT, |R22|, |R16|, !P0 ;  /* 0x400000101600122a */ /* 0x000fe20004701600 */
[----:B------:R-:W4:Y:S05]  /*4490*/  LDG.E.64.CONSTANT R22, desc[UR10][R4.64] ;  /* 0x0000000a04167981 */ /* 0x000f2a000c1e9b00 */
        /* <DEDUP_REMOVED lines=14> */
[----:B------:R-:W-:-:S06]  /*4580*/  @P2 IMAD.MOV.U32 R11, RZ, RZ, R27 ;  /* 0x000000ffff0b2224 */ /* 0x000fcc00078e001b */
        /* <DEDUP_REMOVED lines=10> */
[----:B------:R-:W-:Y:S02]  /*4630*/  @P1 SEL R24, R8, R24, P0 ;  /* 0x0000001808181207 */ /* 0x000fe40000000000 */
[----:B------:R-:W-:Y:S01]  /*4640*/  @P1 SEL R25, R9, R25, P0 ;  /* 0x0000001909191207 */ /* 0x000fe20000000000 */
[----:B------:R-:W-:-:S04]  /*4650*/  UIADD3 UR4, UP1, UPT, UR4, -0x2, URZ ;  /* 0xfffffffe04047890 */ /* 0x000fc8000ff3e0ff */
[----:B------:R-:W-:Y:S02]  /*4660*/  UIADD3.X UR5, UPT, UPT, UR5, -0x1, URZ, UP1, !UPT ;  /* 0xffffffff05057890 */ /* 0x000fe40008ffe4ff */
[----:B------:R-:W-:-:S04]  /*4670*/  UISETP.NE.U32.AND UP1, UPT, UR4, URZ, UPT ;  /* 0x000000ff0400728c */ /* 0x000fc8000bf25070 */
[----:B------:R-:W-:Y:S01]  /*4680*/  UISETP.NE.AND.EX UP1, UPT, UR5, URZ, UPT, UP1 ;  /* 0x000000ff0500728c */ /* 0x000fe2000bf25310 */
[----:B--2---:R-:W-:-:S14]  /*4690*/  DSETP.GEU.AND P2, PT, |R6|, |R20|, PT ;  /* 0x400000140600722a */ /* 0x004fdc0003f4e200 */
[----:B---3--:R-:W-:-:S04]  /*46a0*/  @P2 ISETP.GE.U32.AND P0, PT, R24, R18, PT ;  /* 0x000000121800220c */ /* 0x008fc80003f06070 */
[----:B------:R-:W-:-:S13]  /*46b0*/  @P2 ISETP.GE.AND.EX P0, PT, R25, R19, PT, P0 ;  /* 0x000000131900220c */ /* 0x000fda0003f06300 */
[----:B------:R-:W-:-:S06]  /*46c0*/  @P2 DSETP.LT.OR P0, PT, |R20|, |R6|, !P0 ;  /* 0x400000061400222a */ /* 0x000fcc0004701600 */
[----:B------:R-:W-:Y:S02]  /*46d0*/  @P2 FSEL R6, R6, R20, P0 ;  /* 0x0000001406062208 */ /* 0x000fe40000000000 */
[----:B------:R-:W-:-:S03]  /*46e0*/  @P2 FSEL R7, R7, R21, P0 ;  /* 0x0000001507072208 */ /* 0x000fc60000000000 */
[----:B------:R-:W-:Y:S02]  /*46f0*/  @P2 IMAD.MOV.U32 R20, RZ, RZ, R6 ;  /* 0x000000ffff142224 */ /* 0x000fe400078e0006 */
[----:B------:R-:W-:-:S06]  /*4700*/  @P2 IMAD.MOV.U32 R21, RZ, RZ, R7 ;  /* 0x000000ffff152224 */ /* 0x000fcc00078e0007 */
[----:B-----5:R-:W-:Y:S01]  /*4710*/  DSETP.GEU.AND P1, PT, |R20|, |R16|, PT ;  /* 0x400000101400722a */ /* 0x020fe20003f2e200 */
[----:B------:R-:W-:Y:S02]  /*4720*/  @P2 SEL R18, R24, R18, P0 ;  /* 0x0000001218122207 */ /* 0x000fe40000000000 */
[----:B------:R-:W-:-:S11]  /*4730*/  @P2 SEL R19, R25, R19, P0 ;  /* 0x0000001319132207 */ /* 0x000fd60000000000 */
[----:B----4-:R-:W-:-:S04]  /*4740*/  @P1 ISETP.GE.U32.AND P0, PT, R18, R22, PT ;  /* 0x000000161200120c */ /* 0x010fc80003f06070 */
[----:B------:R-:W-:Y:S02]  /*4750*/  @P1 ISETP.GE.AND.EX P0, PT, R19, R23, PT, P0 ;  /* 0x000000171300120c */ /* 0x000fe40003f06300 */
[----:B------:R-:W-:-:S05]  /*4760*/  IADD3 R6, P2, PT, R4, 0xa000, RZ ;  /* 0x0000a00004067810 */ /* 0x000fca0007f5e0ff */
[----:B------:R-:W-:-:S06]  /*4770*/  IMAD.X R5, RZ, RZ, R5, P2 ;  /* 0x000000ffff057224 */ /* 0x000fcc00010e0605 */
[----:B------:R-:W-:Y:S01]  /*4780*/  @P1 DSETP.LT.OR P0, PT, |R16|, |R20|, !P0 ;  /* 0x400000141000122a */ /* 0x000fe20004701600 */
[----:B------:R-:W-:-:S05]  /*4790*/  IADD3 R3, P2, PT, R3, 0xa00, RZ ;  /* 0x00000a0003037810 */ /* 0x000fca0007f5e0ff */
[----:B------:R-:W-:Y:S02]  /*47a0*/  @P1 FSEL R4, R20, R16, P0 ;  /* 0x0000001014041208 */ /* 0x000fe40000000000 */
[----:B------:R-:W-:Y:S01]  /*47b0*/  @P1 FSEL R21, R21, R17, P0 ;  /* 0x0000001115151208 */ /* 0x000fe20000000000 */
[----:B------:R-:W-:Y:S01]  /*47c0*/  IMAD.X R2, RZ, RZ, R2, P2 ;  /* 0x000000ffff027224 */ /* 0x000fe200010e0602 */
[----:B------:R-:W-:Y:S01]  /*47d0*/  @P1 SEL R22, R18, R22, P0 ;  /* 0x0000001612161207 */ /* 0x000fe20000000000 */
[----:B------:R-:W-:Y:S01]  /*47e0*/  @P1 IMAD.MOV.U32 R16, RZ, RZ, R4 ;  /* 0x000000ffff101224 */ /* 0x000fe200078e0004 */
[----:B------:R-:W-:Y:S01]  /*47f0*/  @P1 SEL R23, R19, R23, P0 ;  /* 0x0000001713171207 */ /* 0x000fe20000000000 */
[----:B------:R-:W-:Y:S01]  /*4800*/  @P1 IMAD.MOV.U32 R17, RZ, RZ, R21 ;  /* 0x000000ffff111224 */ /* 0x000fe200078e0015 */
[----:B------:R-:W-:Y:S06]  /*4810*/  BRA.U UP1, `(.L_x_73) ;  /* 0xfffffff501f07547 */ /* 0x000fec000b83ffff */
.L_x_72:
[----:B------:R-:W-:Y:S05]  /*4820*/  BRA.U !UP0, `(.L_x_71) ;  /* 0x0000000508107547 */ /* 0x000fea000b800000 */
[----:B------:R-:W0:Y:S02]  /*4830*/  LDC.64 R4, c[0x0][0x380] ;  /* 0x0000e000ff047b82 */ /* 0x000e240000000a00 */
[----:B0-----:R-:W-:-:S03]  /*4840*/  IMAD.WIDE.U32 R4, R0, 0x10, R4 ;  /* 0x0000001000047825 */ /* 0x001fc600078e0004 */
[----:B------:R-:W-:-:S04]  /*4850*/  LEA R24, P0, R3, R4, 0x4 ;  /* 0x0000000403187211 */ /* 0x000fc800078020ff */
[----:B------:R-:W-:-:S05]  /*4860*/  LEA.HI.X R25, R3, R5, R2, 0x4, P0 ;  /* 0x0000000503197211 */ /* 0x000fca00000f2402 */
[----:B------:R-:W2:Y:S04]  /*4870*/  LDG.E.64.CONSTANT R20, desc[UR10][R24.64] ;  /* 0x0000000a18147981 */ /* 0x000ea8000c1e9b00 */
[----:B------:R-:W3:Y:S04]  /*4880*/  LDG.E.64.CONSTANT R18, desc[UR10][R24.64+0x8] ;  /* 0x0000080a18127981 */ /* 0x000ee8000c1e9b00 */
[----:B------:R-:W4:Y:S04]  /*4890*/  LDG.E.64.CONSTANT R14, desc[UR10][R24.64+0x1000] ;  /* 0x0010000a180e7981 */ /* 0x000f28000c1e9b00 */
[----:B------:R-:W5:Y:S04]  /*48a0*/  LDG.E.64.CONSTANT R12, desc[UR10][R24.64+0x1008] ;  /* 0x0010080a180c7981 */ /* 0x000f68000c1e9b00 */
        /* <DEDUP_REMOVED lines=16> */
[----:B------:R-:W-:-:S11]  /*49b0*/  @P2 SEL R19, R23, R19, P0 ;  /* 0x0000001317132207 */ /* 0x000fd60000000000 */
[----:B-----5:R-:W-:-:S04]  /*49c0*/  @P1 ISETP.GE.U32.AND P0, PT, R18, R12, PT ;  /* 0x0000000c1200120c */ /* 0x020fc80003f06070 */
        /* <DEDUP_REMOVED lines=27> */
[----:B------:R-:W-:Y:S02]  /*4b80*/  @P1 SEL R5, R9, R5, P0 ;  /* 0x0000000509051207 */ /* 0x000fe40000000000 */
[----:B------:R-:W-:-:S05]  /*4b90*/  IADD3 R3, P1, PT, R3, 0x500, RZ ;  /* 0x0000050003037810 */ /* 0x000fca0007f3e0ff */
[----:B------:R-:W-:Y:S01]  /*4ba0*/  IMAD.X R2, RZ, RZ, R2, P1 ;  /* 0x000000ffff027224 */ /* 0x000fe200008e0602 */
[----:B--2---:R-:W-:-:S14]  /*4bb0*/  DSETP.GEU.AND P2, PT, |R6|, |R16|, PT ;  /* 0x400000100600722a */ /* 0x004fdc0003f4e200 */
[----:B------:R-:W-:-:S04]  /*4bc0*/  @P2 ISETP.GE.U32.AND P0, PT, R4, R26, PT ;  /* 0x0000001a0400220c */ /* 0x000fc80003f06070 */
[----:B------:R-:W-:-:S13]  /*4bd0*/  @P2 ISETP.GE.AND.EX P0, PT, R5, R27, PT, P0 ;  /* 0x0000001b0500220c */ /* 0x000fda0003f06300 */
[----:B------:R-:W-:-:S06]  /*4be0*/  @P2 DSETP.LT.OR P0, PT, |R16|, |R6|, !P0 ;  /* 0x400000061000222a */ /* 0x000fcc0004701600 */
[----:B------:R-:W-:Y:S02]  /*4bf0*/  @P2 FSEL R6, R6, R16, P0 ;  /* 0x0000001006062208 */ /* 0x000fe40000000000 */
[----:B------:R-:W-:Y:S02]  /*4c00*/  @P2 FSEL R7, R7, R17, P0 ;  /* 0x0000001107072208 */ /* 0x000fe40000000000 */
[----:B------:R-:W-:Y:S02]  /*4c10*/  @P2 SEL R26, R4, R26, P0 ;  /* 0x0000001a041a2207 */ /* 0x000fe40000000000 */
[----:B------:R-:W-:Y:S01]  /*4c20*/  @P2 SEL R27, R5, R27, P0 ;  /* 0x0000001b051b2207 */ /* 0x000fe20000000000 */
[----:B------:R-:W-:Y:S02]  /*4c30*/  @P2 IMAD.MOV.U32 R16, RZ, RZ, R6 ;  /* 0x000000ffff102224 */ /* 0x000fe400078e0006 */
[----:B------:R-:W-:Y:S02]  /*4c40*/  @P2 IMAD.MOV.U32 R17, RZ, RZ, R7 ;  /* 0x000000ffff112224 */ /* 0x000fe400078e0007 */
[----:B------:R-:W-:-:S02]  /*4c50*/  IMAD.MOV.U32 R22, RZ, RZ, R26 ;  /* 0x000000ffff167224 */ /* 0x000fc400078e001a */
[----:B------:R-:W-:-:S07]  /*4c60*/  IMAD.MOV.U32 R23, RZ, RZ, R27 ;  /* 0x000000ffff177224 */ /* 0x000fce00078e001b */
.L_x_71:
[----:B------:R-:W0:Y:S02]  /*4c70*/  LDCU UR4, c[0x0][0x390] ;  /* 0x00007200ff0477ac */ /* 0x000e240008000800 */
[----:B0-----:R-:W-:Y:S02]  /*4c80*/  USHF.R.S32.HI UR5, URZ, 0x1f, UR4 ;  /* 0x0000001fff057899 */ /* 0x001fe40008011404 */
[----:B------:R-:W-:-:S04]  /*4c90*/  ISETP.GE.U32.AND P0, PT, R3, UR4, PT ;  /* 0x0000000403007c0c */ /* 0x000fc8000bf06070 */
[----:B------:R-:W-:-:S13]  /*4ca0*/  ISETP.GE.AND.EX P0, PT, R2, UR5, PT, P0 ;  /* 0x0000000502007c0c */ /* 0x000fda000bf06300 */
[----:B------:R-:W-:Y:S05]  /*4cb0*/  @P0 BRA `(.L_x_74) ;  /* 0x00000008009c0947 */ /* 0x000fea0003800000 */
[----:B------:R-:W-:Y:S01]  /*4cc0*/  IADD3 R21, PT, PT, -R3, UR4, RZ ;  /* 0x0000000403157c10 */ /* 0x000fe2000fffe1ff */
[----:B------:R-:W-:Y:S03]  /*4cd0*/  BSSY.RECONVERGENT B1, `(.L_x_74) ;  /* 0x00000a5000017945 */ /* 0x000fe60003800200 */
[----:B------:R-:W-:-:S13]  /*4ce0*/  ISETP.GE.AND P0, PT, R0, R21, PT ;  /* 0x000000150000720c */ /* 0x000fda0003f06270 */
[----:B------:R-:W-:Y:S05]  /*4cf0*/  @P0 BRA `(.L_x_75) ;  /* 0x0000000800880947 */ /* 0x000fea0003800000 */
[----:B------:R-:W-:Y:S01]  /*4d00*/  LOP3.LUT R12, RZ, R0, RZ, 0x33, !PT ;  /* 0x00000000ff0c7212 */ /* 0x000fe200078e33ff */
[----:B------:R-:W-:Y:S01]  /*4d10*/  BSSY.RECONVERGENT B2, `(.L_x_76) ;  /* 0x0000032000027945 */ /* 0x000fe20003800200 */
[----:B------:R-:W-:Y:S02]  /*4d20*/  IMAD.MOV.U32 R20, RZ, RZ, R0 ;  /* 0x000000ffff147224 */ /* 0x000fe400078e0000 */
[----:B------:R-:W-:-:S04]  /*4d30*/  IADD3 R12, PT, PT, -R3, UR4, R12 ;  /* 0x00000004030c7c10 */ /* 0x000fc8000fffe10c */
[----:B------:R-:W-:-:S04]  /*4d40*/  LOP3.LUT R4, R12, 0x300, RZ, 0xc0, !PT ;  /* 0x000003000c047812 */ /* 0x000fc800078ec0ff */
[----:B------:R-:W-:-:S13]  /*4d50*/  ISETP.NE.AND P0, PT, R4, 0x300, PT ;  /* 0x000003000400780c */ /* 0x000fda0003f05270 */
[----:B------:R-:W-:Y:S05]  /*4d60*/  @!P0 BRA `(.L_x_77) ;  /* 0x0000000000b08947 */ /* 0x000fea0003800000 */
[----:B------:R-:W0:Y:S01]  /*4d70*/  LDCU.64 UR6, c[0x0][0x380] ;  /* 0x00007000ff0677ac */ /* 0x000e220008000a00 */
[----:B------:R-:W-:Y:S01]  /*4d80*/  IADD3 R5, P0, PT, R0, R3, RZ ;  /* 0x0000000300057210 */ /* 0x000fe20007f1e0ff */
[----:B------:R-:W-:Y:S01]  /*4d90*/  IMAD.MOV.U32 R20, RZ, RZ, R0 ;  /* 0x000000ffff147224 */ /* 0x000fe200078e0000 */
[----:B------:R-:W-:-:S03]  /*4da0*/  LEA.HI R4, R12, 0x1, RZ, 0x18 ;  /* 0x000000010c047811 */ /* 0x000fc600078fc0ff */
[----:B------:R-:W-:Y:S01]  /*4db0*/  IMAD.X R6, RZ, RZ, R2, P0 ;  /* 0x000000ffff067224 */ /* 0x000fe200000e0602 */
[----:B------:R-:W-:-:S05]  /*4dc0*/  LOP3.LUT R4, R4, 0x3, RZ, 0xc0, !PT ;  /* 0x0000000304047812 */ /* 0x000fca00078ec0ff */
[----:B------:R-:W-:Y:S01]  /*4dd0*/  IMAD.MOV R13, RZ, RZ, -R4 ;  /* 0x000000ffff0d7224 */ /* 0x000fe200078e0a04 */
[----:B0-----:R-:W-:-:S04]  /*4de0*/  LEA R14, P1, R5, UR6, 0x4 ;  /* 0x00000006050e7c11 */ /* 0x001fc8000f8220ff */
[----:B------:R-:W-:-:S09]  /*4df0*/  LEA.HI.X R5, R5, UR7, R6, 0x4, P1 ;  /* 0x0000000705057c11 */ /* 0x000fd200088f2406 */
.L_x_80:
[----:B------:R-:W-:-:S05]  /*4e00*/  IMAD.MOV.U32 R4, RZ, RZ, R14 ;  /* 0x000000ffff047224 */ /* 0x000fca00078e000e */
[----:B------:R-:W2:Y:S04]  /*4e10*/  LDG.E.64.CONSTANT R8, desc[UR10][R4.64] ;  /* 0x0000000a04087981 */ /* 0x000ea8000c1e9b00 */
[----:B------:R-:W3:Y:S01]  /*4e20*/  LDG.E.64.CONSTANT R6, desc[UR10][R4.64+0x8] ;  /* 0x0000080a04067981 */ /* 0x000ee2000c1e9b00 */
[----:B------:R-:W-:Y:S01]  /*4e30*/  VIADD R13, R13, 0x1 ;  /* 0x000000010d0d7836 */ /* 0x000fe20000000000 */
[----:B------:R-:W-:Y:S01]  /*4e40*/  BSSY.RECONVERGENT B3, `(.L_x_78) ;  /* 0x000001b000037945 */ /* 0x000fe20003800200 */
[----:B------:R-:W-:Y:S01]  /*4e50*/  IMAD.MOV.U32 R15, RZ, RZ, R22 ;  /* 0x000000ffff0f7224 */ /* 0x000fe200078e0016 */
        /* <DEDUP_REMOVED lines=25> */
.L_x_79:
[----:B------:R-:W-:Y:S05]  /*4ff0*/  BSYNC.RECONVERGENT B3 ;  /* 0x0000000000037941 */ /* 0x000fea0003800200 */
.L_x_78:
[----:B------:R-:W-:Y:S02]  /*5000*/  IMAD.X R5, RZ, RZ, R5, P3 ;  /* 0x000000ffff057224 */ /* 0x000fe400018e0605 */
[----:B------:R-:W-:Y:S01]  /*5010*/  VIADD R20, R20, 0x100 ;  /* 0x0000010014147836 */ /* 0x000fe20000000000 */
[----:B------:R-:W-:Y:S06]  /*5020*/  @P2 BRA `(.L_x_80) ;  /* 0xfffffffc00742947 */ /* 0x000fec000383ffff */
.L_x_77:
[----:B------:R-:W-:Y:S05]  /*5030*/  BSYNC.RECONVERGENT B2 ;  /* 0x0000000000027941 */ /* 0x000fea0003800200 */
.L_x_76:
[----:B------:R-:W-:-:S13]  /*5040*/  ISETP.GE.U32.AND P0, PT, R12, 0x300, PT ;  /* 0x000003000c00780c */ /* 0x000fda0003f06070 */
[----:B------:R-:W-:Y:S05]  /*5050*/  @!P0 BRA `(.L_x_75) ;  /* 0x0000000400b08947 */ /* 0x000fea0003800000 */
[----:B------:R-:W0:Y:S01]  /*5060*/  LDCU.64 UR6, c[0x0][0x380] ;  /* 0x00007000ff0677ac */ /* 0x000e220008000a00 */
[----:B------:R-:W-:-:S05]  /*5070*/  IADD3 R3, P0, PT, R20, R3, RZ ;  /* 0x0000000314037210 */ /* 0x000fca0007f1e0ff */
[----:B------:R-:W-:Y:S01]  /*5080*/  IMAD.X R2, RZ, RZ, R2, P0 ;  /* 0x000000ffff027224 */ /* 0x000fe200000e0602 */
[----:B0-----:R-:W-:-:S04]  /*5090*/  LEA R8, P1, R3, UR6, 0x4 ;  /* 0x0000000603087c11 */ /* 0x001fc8000f8220ff */
[----:B------:R-:W-:Y:S02]  /*50a0*/  IADD3 R8, P0, PT, R8, 0x3008, RZ ;  /* 0x0000300808087810 */ /* 0x000fe40007f1e0ff */
[----:B------:R-:W-:-:S05]  /*50b0*/  LEA.HI.X R9, R3, UR7, R2, 0x4, P1 ;  /* 0x0000000703097c11 */ /* 0x000fca00088f2402 */
[----:B------:R-:W-:-:S07]  /*50c0*/  IMAD.X R9, RZ, RZ, R9, P0 ;  /* 0x000000ffff097224 */ /* 0x000fce00000e0609 */
.L_x_89:
[----:B------:R-:W2:Y:S04]  /*50d0*/  LDG.E.64.CONSTANT R10, desc[UR10][R8.64+-0x3008] ;  /* 0xffcff80a080a7981 */ /* 0x000ea8000c1e9b00 */
[----:B------:R-:W3:Y:S04]  /*50e0*/  LDG.E.64.CONSTANT R12, desc[UR10][R8.64+-0x3000] ;  /* 0xffd0000a080c7981 */ /* 0x000ee8000c1e9b00 */
[----:B------:R0:W5:Y:S04]  /*50f0*/  LDG.E.64.CONSTANT R6, desc[UR10][R8.64+-0x2008] ;  /* 0xffdff80a08067981 */ /* 0x000168000c1e9b00 */
        /* <DEDUP_REMOVED lines=22> */
.L_x_82:
[----:B------:R-:W-:Y:S05]  /*5260*/  BSYNC.RECONVERGENT B2 ;  /* 0x0000000000027941 */ /* 0x000fea0003800200 */
.L_x_81:
        /* <DEDUP_REMOVED lines=25> */
.L_x_84:
[----:B------:R-:W-:Y:S05]  /*5400*/  BSYNC.RECONVERGENT B2 ;  /* 0x0000000000027941 */ /* 0x000fea0003800200 */
.L_x_83:
        /* <DEDUP_REMOVED lines=21> */
.L_x_86:
[----:B------:R-:W-:Y:S05]  /*5560*/  BSYNC.RECONVERGENT B2 ;  /* 0x0000000000027941 */ /* 0x000fea0003800200 */
.L_x_85:
        /* <DEDUP_REMOVED lines=21> */
.L_x_88:
[----:B------:R-:W-:Y:S05]  /*56c0*/  BSYNC.RECONVERGENT B2 ;  /* 0x0000000000027941 */ /* 0x000fea0003800200 */
.L_x_87:
[----:B------:R-:W-:Y:S01]  /*56d0*/  VIADD R20, R20, 0x400 ;  /* 0x0000040014147836 */ /* 0x000fe20000000000 */
[----:B------:R-:W-:-:S04]  /*56e0*/  IADD3 R8, P1, PT, R8, 0x4000, RZ ;  /* 0x0000400008087810 */ /* 0x000fc80007f3e0ff */
[----:B------:R-:W-:Y:S01]  /*56f0*/  ISETP.GE.AND P0, PT, R20, R21, PT ;  /* 0x000000151400720c */ /* 0x000fe20003f06270 */
[----:B------:R-:W-:-:S12]  /*5700*/  IMAD.X R9, RZ, RZ, R9, P1 ;  /* 0x000000ffff097224 */ /* 0x000fd800008e0609 */
[----:B------:R-:W-:Y:S05]  /*5710*/  @!P0 BRA `(.L_x_89) ;  /* 0xfffffff8006c8947 */ /* 0x000fea000383ffff */
.L_x_75:
[----:B------:R-:W-:Y:S05]  /*5720*/  BSYNC.RECONVERGENT B1 ;  /* 0x0000000000017941 */ /* 0x000fea0003800200 */
.L_x_74:
[----:B------:R-:W0:Y:S01]  /*5730*/  S2R R8, SR_LANEID ;  /* 0x0000000000087919 */ /* 0x000e220000000000 */
[----:B------:R-:W-:Y:S01]  /*5740*/  BSSY.RECONVERGENT B1, `(.L_x_90) ;  /* 0x000001f000017945 */ /* 0x000fe20003800200 */
[----:B------:R-:W-:Y:S01]  /*5750*/  IMAD.MOV.U32 R11, RZ, RZ, R22 ;  /* 0x000000ffff0b7224 */ /* 0x000fe200078e0016 */
[----:B------:R1:W2:Y:S01]  /*5760*/  SHFL.DOWN PT, R4, R16, 0x1, 0x1f ;  /* 0x08201f0010047f89 */ /* 0x0002a200000e0000 */
[----:B------:R-:W-:Y:S02]  /*5770*/  IMAD.MOV.U32 R12, RZ, RZ, R23 ;  /* 0x000000ffff0c7224 */ /* 0x000fe400078e0017 */
[----:B------:R-:W-:Y:S01]  /*5780*/  IMAD.MOV.U32 R2, RZ, RZ, R16 ;  /* 0x000000ffff027224 */ /* 0x000fe200078e0010 */
[----:B------:R1:W3:Y:S01]  /*5790*/  SHFL.DOWN PT, R5, R17, 0x1, 0x1f ;  /* 0x08201f0011057f89 */ /* 0x0002e200000e0000 */
        /* <DEDUP_REMOVED lines=25> */
.L_x_91:
[----:B------:R-:W-:Y:S05]  /*5930*/  BSYNC.RECONVERGENT B1 ;  /* 0x0000000000017941 */ /* 0x000fea0003800200 */
.L_x_90:
        /* <DEDUP_REMOVED lines=31> */
.L_x_93:
[----:B------:R-:W-:Y:S05]  /*5b30*/  BSYNC.RECONVERGENT B1 ;  /* 0x0000000000017941 */ /* 0x000fea0003800200 */
.L_x_92:
[----:B------:R-:W-:Y:S01]  /*5b40*/  ISETP.GT.AND P0, PT, R8, 0x1b, PT ;  /* 0x0000001b0800780c */ /* 0x000fe20003f04270 */
[----:B-1----:R1:W1:Y:S01]  /*5b50*/  SHFL.DOWN PT, R6, R4, 0x4, 0x1f ;  /* 0x08801f0004067f89 */ /* 0x00226200000e0000 */
[----:B------:R-:W-:Y:S01]  /*5b60*/  BSSY.RECONVERGENT B1, `(.L_x_94) ;  /* 0x000001d000017945 */ /* 0x000fe20003800200 */
[----:B0-----:R-:W-:Y:S02]  /*5b70*/  IMAD.MOV.U32 R11, RZ, RZ, R9 ;  /* 0x000000ffff0b7224 */ /* 0x001fe400078e0009 */
[----:B--2---:R0:W2:Y:S01]  /*5b80*/  SHFL.DOWN PT, R7, R5, 0x4, 0x1f ;  /* 0x08801f0005077f89 */ /* 0x0040a200000e0000 */
[----:B------:R-:W-:Y:S02]  /*5b90*/  IMAD.MOV.U32 R12, RZ, RZ, R10 ;  /* 0x000000ffff0c7224 */ /* 0x000fe400078e000a */
[----:B------:R-:W-:Y:S01]  /*5ba0*/  IMAD.MOV.U32 R2, RZ, RZ, R4 ;  /* 0x000000ffff027224 */ /* 0x000fe200078e0004 */
[----:B---3--:R0:W3:Y:S01]  /*5bb0*/  SHFL.DOWN PT, R14, R9, 0x4, 0x1f ;  /* 0x08801f00090e7f89 */ /* 0x0080e200000e0000 */
[----:B------:R-:W-:-:S03]  /*5bc0*/  IMAD.MOV.U32 R3, RZ, RZ, R5 ;  /* 0x000000ffff037224 */ /* 0x000fc600078e0005 */
[----:B----4-:R0:W4:Y:S01]  /*5bd0*/  SHFL.DOWN PT, R13, R10, 0x4, 0x1f ;  /* 0x08801f000a0d7f89 */ /* 0x01012200000e0000 */
        /* <DEDUP_REMOVED lines=21> */
.L_x_95:
[----:B------:R-:W-:Y:S05]  /*5d30*/  BSYNC.RECONVERGENT B1 ;  /* 0x0000000000017941 */ /* 0x000fea0003800200 */
.L_x_94:
        /* <DEDUP_REMOVED lines=31> */
.L_x_97:
[----:B------:R-:W-:Y:S05]  /*5f30*/  BSYNC.RECONVERGENT B1 ;  /* 0x0000000000017941 */ /* 0x000fea0003800200 */
.L_x_96:
[----:B------:R-:W-:Y:S01]  /*5f40*/  ISETP.GT.AND P0, PT, R8, 0xf, PT ;  /* 0x0000000f0800780c */ /* 0x000fe20003f04270 */
[----:B-1----:R1:W1:Y:S01]  /*5f50*/  SHFL.DOWN PT, R6, R4, 0x10, 0x1f ;  /* 0x0a001f0004067f89 */ /* 0x00226200000e0000 */
[----:B------:R-:W-:Y:S01]  /*5f60*/  BSSY.RECONVERGENT B1, `(.L_x_98) ;  /* 0x000001d000017945 */ /* 0x000fe20003800200 */
[----:B---3--:R-:W-:Y:S02]  /*5f70*/  IMAD.MOV.U32 R14, RZ, RZ, R9 ;  /* 0x000000ffff0e7224 */ /* 0x008fe400078e0009 */
[----:B--2---:R2:W3:Y:S01]  /*5f80*/  SHFL.DOWN PT, R7, R5, 0x10, 0x1f ;  /* 0x0a001f0005077f89 */ /* 0x0044e200000e0000 */
[----:B------:R-:W-:Y:S02]  /*5f90*/  IMAD.MOV.U32 R15, RZ, RZ, R10 ;  /* 0x000000ffff0f7224 */ /* 0x000fe400078e000a */
[----:B------:R-:W-:Y:S01]  /*5fa0*/  IMAD.MOV.U32 R2, RZ, RZ, R4 ;  /* 0x000000ffff027224 */ /* 0x000fe200078e0004 */
[----:B0-----:R2:W0:Y:S01]  /*5fb0*/  SHFL.DOWN PT, R12, R9, 0x10, 0x1f ;  /* 0x0a001f00090c7f89 */ /* 0x00142200000e0000 */
[----:B------:R-:W-:-:S03]  /*5fc0*/  IMAD.MOV.U32 R3, RZ, RZ, R5 ;  /* 0x000000ffff037224 */ /* 0x000fc600078e0005 */
[----:B------:R2:W0:Y:S01]  /*5fd0*/  SHFL.DOWN PT, R11, R10, 0x10, 0x1f ;  /* 0x0a001f000a0b7f89 */ /* 0x00042200000e0000 */
[----:B------:R-:W-:Y:S05]  /*5fe0*/  @P0 BRA `(.L_x_99) ;  /* 0x0000000000500947 */ /* 0x000fea0003800000 */
[----:B-1-3--:R-:W-:Y:S01]  /*5ff0*/  DSETP.GEU.AND P0, PT, |R4|, |R6|, PT ;  /* 0x400000060400722a */ /* 0x00afe20003f0e200 */
        /* <DEDUP_REMOVED lines=19> */
.L_x_99:
[----:B------:R-:W-:Y:S05]  /*6130*/  BSYNC.RECONVERGENT B1 ;  /* 0x0000000000017941 */ /* 0x000fea0003800200 */
.L_x_98:
[----:B------:R-:W-:Y:S01]  /*6140*/  ISETP.NE.AND P0, PT, R8, RZ, PT ;  /* 0x000000ff0800720c */ /* 0x000fe20003f05270 */
[----:B------:R-:W-:-:S12]  /*6150*/  BSSY.RECONVERGENT B1, `(.L_x_100) ;  /* 0x000000a000017945 */ /* 0x000fd80003800200 */
[----:B------:R-:W-:Y:S05]  /*6160*/  @P0 BRA `(.L_x_101) ;  /* 0x0000000000200947 */ /* 0x000fea0003800000 */
[----:B-1----:R-:W1:Y:S01]  /*6170*/  S2R R6, SR_CgaCtaId ;  /* 0x0000000000067919 */ /* 0x002e620000008800 */
[----:B--2---:R-:W-:Y:S02]  /*6180*/  MOV R5, 0x400 ;  /* 0x0000040000057802 */ /* 0x004fe40000000f00 */
[----:B------:R-:W-:-:S04]  /*6190*/  SHF.R.U32.HI R4, RZ, 0x1, R0 ;  /* 0x00000001ff047819 */ /* 0x000fc80000011600 */
[----:B------:R-:W-:Y:S02]  /*61a0*/  LOP3.LUT R4, R4, 0x1f0, RZ, 0xc0, !PT ;  /* 0x000001f004047812 */ /* 0x000fe400078ec0ff */
[----:B-1----:R-:W-:-:S05]  /*61b0*/  LEA R5, R6, R5, 0x18 ;  /* 0x0000000506057211 */ /* 0x002fca00078ec0ff */
[----:B------:R-:W-:-:S05]  /*61c0*/  IMAD.IADD R5, R4, 0x1, R5 ;  /* 0x0000000104057824 */ /* 0x000fca00078e0205 */
[----:B------:R1:W-:Y:S04]  /*61d0*/  STS.64 [R5+0x10], R14 ;  /* 0x0000100e05007388 */ /* 0x0003e80000000a00 */
[----:B------:R1:W-:Y:S02]  /*61e0*/  STS.64 [R5+0x8], R2 ;  /* 0x0000080205007388 */ /* 0x0003e40000000a00 */
.L_x_101:
[----:B------:R-:W-:Y:S05]  /*61f0*/  BSYNC.RECONVERGENT B1 ;  /* 0x0000000000017941 */ /* 0x000fea0003800200 */
.L_x_100:
[----:B------:R-:W-:Y:S01]  /*6200*/  BAR.SYNC.DEFER_BLOCKING 0x0 ;  /* 0x0000000000007b1d */ /* 0x000fe20000010000 */
[----:B------:R-:W-:-:S13]  /*6210*/  ISETP.NE.AND P1, PT, R0, RZ, PT ;  /* 0x000000ff0000720c */ /* 0x000fda0003f25270 */
[----:B------:R-:W-:Y:S05]  /*6220*/  @P1 BRA `(.L_x_34) ;  /* 0x00000008008c1947 */ /* 0x000fea0003800000 */
[----:B-12---:R-:W1:Y:S01]  /*6230*/  S2R R5, SR_CgaCtaId ;  /* 0x0000000000057919 */ /* 0x006e620000008800 */
[----:B------:R-:W-:Y:S01]  /*6240*/  MOV R0, 0x400 ;  /* 0x0000040000007802 */ /* 0x000fe20000000f00 */
[----:B------:R-:W-:Y:S03]  /*6250*/  BSSY.RECONVERGENT B1, `(.L_x_102) ;  /* 0x000001a000017945 */ /* 0x000fe60003800200 */
[----:B-1----:R-:W-:-:S05]  /*6260*/  LEA R0, R5, R0, 0x18 ;  /* 0x0000000005007211 */ /* 0x002fca00078ec0ff */
[----:B------:R-:W1:Y:S04]  /*6270*/  LDS.64 R16, [R0+0x18] ;  /* 0x0000180000107984 */ /* 0x000e680000000a00 */
[----:B---3--:R-:W2:Y:S04]  /*6280*/  LDS.128 R4, [R0+0x20] ;  /* 0x0000200000047984 */ /* 0x008ea80000000c00 */
[----:B0---4-:R0:W3:Y:S04]  /*6290*/  LDS.64 R12, [R0+0x80] ;  /* 0x00008000000c7984 */ /* 0x0110e80000000a00 */
[----:B------:R0:W4:Y:S01]  /*62a0*/  LDS.128 R8, [R0+0x30] ;  /* 0x0000300000087984 */ /* 0x0001220000000c00 */
[----:B-1----:R-:W-:Y:S01]  /*62b0*/  DSETP.GEU.AND P0, PT, |R2|, |R16|, PT ;  /* 0x400000100200722a */ /* 0x002fe20003f0e200 */
[----:B------:R-:W-:-:S02]  /*62c0*/  IMAD.MOV.U32 R24, RZ, RZ, R16 ;  /* 0x000000ffff187224 */ /* 0x000fc400078e0010 */
[----:B------:R-:W-:Y:S02]  /*62d0*/  IMAD.MOV.U32 R25, RZ, RZ, R17 ;  /* 0x000000ffff197224 */ /* 0x000fe400078e0011 */
[----:B--2---:R-:W-:Y:S02]  /*62e0*/  IMAD.MOV.U32 R27, RZ, RZ, R4 ;  /* 0x000000ffff1b7224 */ /* 0x004fe400078e0004 */
[----:B------:R-:W-:-:S07]  /*62f0*/  IMAD.MOV.U32 R29, RZ, RZ, R5 ;  /* 0x000000ffff1d7224 */ /* 0x000fce00078e0005 */
[----:B0--34-:R-:W-:Y:S05]  /*6300*/  @!P0 BRA `(.L_x_103) ;  /* 0x0000000000388947 */ /* 0x019fea0003800000 */
        /* <DEDUP_REMOVED lines=14> */
.L_x_103:
[----:B------:R-:W-:Y:S05]  /*63f0*/  BSYNC.RECONVERGENT B1 ;  /* 0x0000000000017941 */ /* 0x000fea0003800200 */
.L_x_102:
        /* <DEDUP_REMOVED lines=23> */
.L_x_105:
[----:B------:R-:W-:Y:S05]  /*6570*/  BSYNC.RECONVERGENT B1 ;  /* 0x0000000000017941 */ /* 0x000fea0003800200 */
.L_x_104:
        /* <DEDUP_REMOVED lines=21> */
.L_x_107:
[----:B------:R-:W-:Y:S05]  /*66d0*/  BSYNC.RECONVERGENT B1 ;  /* 0x0000000000017941 */ /* 0x000fea0003800200 */
.L_x_106:
        /* <DEDUP_REMOVED lines=23> */
.L_x_109:
[----:B------:R-:W-:Y:S05]  /*6850*/  BSYNC.RECONVERGENT B1 ;  /* 0x0000000000017941 */ /* 0x000fea0003800200 */
.L_x_108:
        /* <DEDUP_REMOVED lines=21> */
.L_x_111:
[----:B------:R-:W-:Y:S05]  /*69b0*/  BSYNC.RECONVERGENT B1 ;  /* 0x0000000000017941 */ /* 0x000fea0003800200 */
.L_x_110:
        /* <DEDUP_REMOVED lines=21> */
.L_x_113:
[----:B------:R-:W-:Y:S05]  /*6b10*/  BSYNC.RECONVERGENT B1 ;  /* 0x0000000000017941 */ /* 0x000fea0003800200 */
.L_x_112:
        /* <DEDUP_REMOVED lines=20> */
.L_x_34:
[----:B------:R-:W-:Y:S05]  /*6c60*/  BSYNC.RECONVERGENT B0 ;  /* 0x0000000000007941 */ /* 0x000fea0003800200 */
.L_x_1:
[----:B------:R-:W-:Y:S05]  /*6c70*/  @P1 EXIT ;  /* 0x000000000000194d */ /* 0x000fea0003800000 */
[----:B012---:R-:W0:Y:S02]  /*6c80*/  LDC.64 R4, c[0x0][0x388] ;  /* 0x0000e200ff047b82 */ /* 0x007e240000000a00 */
[----:B0-----:R-:W-:Y:S04]  /*6c90*/  STG.E.64 desc[UR10][R4.64], R2 ;  /* 0x0000000204007986 */ /* 0x001fe8000c101b0a */
[----:B------:R-:W-:Y:S01]  /*6ca0*/  STG.E.64 desc[UR10][R4.64+0x8], R14 ;  /* 0x0000080e04007986 */ /* 0x000fe2000c101b0a */
[----:B------:R-:W-:Y:S05]  /*6cb0*/  EXIT ;  /* 0x000000000000794d */ /* 0x000fea0003800000 */
.L_x_114:
        /* <DEDUP_REMOVED lines=12> */
.L_x_731:


//--------------------- .text._ZN6thrust24THRUST_300001_SM_1000_NS8cuda_cub4core6detail13_kernel_agentINS1_8__reduce10DrainAgentIlEEJN3cub18CUB_300001_SM_10009GridQueueIyEElEEEvDpT0_ --------------------------
	.section	.text._ZN6thrust24THRUST_300001_SM_1000_NS8cuda_cub4core6detail13_kernel_agentINS1_8__reduce10DrainAgentIlEEJN3cub18CUB_300001_SM_10009GridQueueIyEElEEEvDpT0_,"ax",@progbits
	.align	128
        .global         _ZN6thrust24THRUST_300001_SM_1000_NS8cuda_cub4core6detail13_kernel_agentINS1_8__reduce10DrainAgentIlEEJN3cub18CUB_300001_SM_10009GridQueueIyEElEEEvDpT0_
        .type           _ZN6thrust24THRUST_300001_SM_1000_NS8cuda_cub4core6detail13_kernel_agentINS1_8__reduce10DrainAgentIlEEJN3cub18CUB_300001_SM_10009GridQueueIyEElEEEvDpT0_,@function
        .size           _ZN6thrust24THRUST_300001_SM_1000_NS8cuda_cub4core6detail13_kernel_agentINS1_8__reduce10DrainAgentIlEEJN3cub18CUB_300001_SM_10009GridQueueIyEElEEEvDpT0_,(.L_x_732 - _ZN6thrust24THRUST_300001_SM_1000_NS8cuda_cub4core6detail13_kernel_agentINS1_8__reduce10DrainAgentIlEEJN3cub18CUB_300001_SM_10009GridQueueIyEElEEEvDpT0_)
        .other          _ZN6thrust24THRUST_300001_SM_1000_NS8cuda_cub4core6detail13_kernel_agentINS1_8__reduce10DrainAgentIlEEJN3cub18CUB_300001_SM_10009GridQueueIyEElEEEvDpT0_,@"STO_CUDA_ENTRY STV_DEFAULT"
_ZN6thrust24THRUST_300001_SM_1000_NS8cuda_cub4core6detail13_kernel_agentINS1_8__reduce10DrainAgentIlEEJN3cub18CUB_300001_SM_10009GridQueueIyEElEEEvDpT0_:
.text._ZN6thrust24THRUST_300001_SM_1000_NS8cuda_cub4core6detail13_kernel_agentINS1_8__reduce10DrainAgentIlEEJN3cub18CUB_300001_SM_10009GridQueueIyEElEEEvDpT0_:
[----:B------:R-:W-:Y:S08]  /*0000*/  LDC R1, c[0x0][0x37c] ;  /* 0x0000df00ff017b82 */ /* 0x000ff00000000800 */
[----:B------:R-:W0:Y:S01]  /*0010*/  LDC.64 R2, c[0x0][0x380] ;  /* 0x0000e000ff027b82 */ /* 0x000e220000000a00 */
[----:B------:R-:W0:Y:S07]  /*0020*/  LDCU.64 UR4, c[0x0][0x358] ;  /* 0x00006b00ff0477ac */ /* 0x000e2e0008000a00 */
[----:B------:R-:W1:Y:S01]  /*0030*/  LDC.64 R4, c[0x0][0x388] ;  /* 0x0000e200ff047b82 */ /* 0x000e620000000a00 */
[----:B0-----:R-:W-:Y:S04]  /*0040*/  STG.E.64 desc[UR4][R2.64+0x8], RZ ;  /* 0x000008ff02007986 */ /* 0x001fe8000c101b04 */
[----:B-1----:R-:W-:Y:S01]  /*0050*/  STG.E.64 desc[UR4][R2.64], R4 ;  /* 0x0000000402007986 */ /* 0x002fe2000c101b04 */
[----:B------:R-:W-:Y:S05]  /*0060*/  EXIT ;  /* 0x000000000000794d */ /* 0x000fea0003800000 */
.L_x_115:
        /* <DEDUP_REMOVED lines=9> */
.L_x_732:


//--------------------- .text._ZN6thrust24THRUST_300001_SM_1000_NS8cuda_cub4core6detail13_kernel_agentINS1_8__reduce11ReduceAgentINS0_12zip_iteratorIN4cuda3std3__45tupleIJNS0_10device_ptrIdEENS0_17counting_iteratorIlNS0_11use_defaultESF_SF_EEEEEEEPNSB_IJdlEEESJ_lNS1_9__extrema9arg_max_fIdl10comparatorEEEEJSI_SK_lN3cub18CUB_300001_SM_100013GridEvenShareIlEENSR_9GridQueueIyEESO_EEEvDpT0_ --------------------------
	.section	.text._ZN6thrust24THRUST_300001_SM_1000_NS8cuda_cub4core6detail13_kernel_agentINS1_8__reduce11ReduceAgentINS0_12zip_iteratorIN4cuda3std3__45tupleIJNS0_10device_ptrIdEENS0_17counting_iteratorIlNS0_11use_defaultESF_SF_EEEEEEEPNSB_IJdlEEESJ_lNS1_9__extrema9arg_max_fIdl10comparatorEEEEJSI_SK_lN3cub18CUB_300001_SM_100013GridEvenShareIlEENSR_9GridQueueIyEESO_EEEvDpT0_,"ax",@progbits
	.align	128
        .global         _ZN6thrust24THRUST_300001_SM_1000_NS8cuda_cub4core6detail13_kernel_agentINS1_8__reduce11ReduceAgentINS0_12zip_iteratorIN4cuda3std3__45tupleIJNS0_10device_ptrIdEENS0_17counting_iteratorIlNS0_11use_defaultESF_SF_EEEEEEEPNSB_IJdlEEESJ_lNS1_9__extrema9arg_max_fIdl10comparatorEEEEJSI_SK_lN3cub18CUB_300001_SM_100013GridEvenShareIlEENSR_9GridQueueIyEESO_EEEvDpT0_
        .type           _ZN6thrust24THRUST_300001_SM_1000_NS8cuda_cub4core6detail13_kernel_agentINS1_8__reduce11ReduceAgentINS0_12zip_iteratorIN4cuda3std3__45tupleIJNS0_10device_ptrIdEENS0_17counting_iteratorIlNS0_11use_defaultESF_SF_EEEEEEEPNSB_IJdlEEESJ_lNS1_9__extrema9arg_max_fIdl10comparatorEEEEJSI_SK_lN3cub18CUB_300001_SM_100013GridEvenShareIlEENSR_9GridQueueIyEESO_EEEvDpT0_,@function
        .size           _ZN6thrust24THRUST_300001_SM_1000_NS8cuda_cub4core6detail13_kernel_agentINS1_8__reduce11ReduceAgentINS0_12zip_iteratorIN4cuda3std3__45tupleIJNS0_10device_ptrIdEENS0_17counting_iteratorIlNS0_11use_defaultESF_SF_EEEEEEEPNSB_IJdlEEESJ_lNS1_9__extrema9arg_max_fIdl10comparatorEEEEJSI_SK_lN3cub18CUB_300001_SM_100013GridEvenShareIlEENSR_9GridQueueIyEESO_EEEvDpT0_,(.L_x_733 - _ZN6thrust24THRUST_300001_SM_1000_NS8cuda_cub4core6detail13_kernel_agentINS1_8__reduce11ReduceAgentINS0_12zip_iteratorIN4cuda3std3__45tupleIJNS0_10device_ptrIdEENS0_17counting_iteratorIlNS0_11use_defaultESF_SF_EEEEEEEPNSB_IJdlEEESJ_lNS1_9__extrema9arg_max_fIdl10comparatorEEEEJSI_SK_lN3cub18CUB_300001_SM_100013GridEvenShareIlEENSR_9GridQueueIyEESO_EEEvDpT0_)
        .other          _ZN6thrust24THRUST_300001_SM_1000_NS8cuda_cub4core6detail13_kernel_agentINS1_8__reduce11ReduceAgentINS0_12zip_iteratorIN4cuda3std3__45tupleIJNS0_10device_ptrIdEENS0_17counting_iteratorIlNS0_11use_defaultESF_SF_EEEEEEEPNSB_IJdlEEESJ_lNS1_9__extrema9arg_max_fIdl10comparatorEEEEJSI_SK_lN3cub18CUB_300001_SM_100013GridEvenShareIlEENSR_9GridQueueIyEESO_EEEvDpT0_,@"STO_CUDA_ENTRY STV_DEFAULT"
_ZN6thrust24THRUST_300001_SM_1000_NS8cuda_cub4core6detail13_kernel_agentINS1_8__reduce11ReduceAgentINS0_12zip_iteratorIN4cuda3std3__45tupleIJNS0_10device_ptrIdEENS0_17counting_iteratorIlNS0_11use_defaultESF_SF_EEEEEEEPNSB_IJdlEEESJ_lNS1_9__extrema9arg_max_fIdl10comparatorEEEEJSI_SK_lN3cub18CUB_300001_SM_100013GridEvenShareIlEENSR_9GridQueueIyEESO_EEEvDpT0_:
.text._ZN6thrust24THRUST_300001_SM_1000_NS8cuda_cub4core6detail13_kernel_agentINS1_8__reduce11ReduceAgentINS0_12zip_iteratorIN4cuda3std3__45tupleIJNS0_10device_ptrIdEENS0_17counting_iteratorIlNS0_11use_defaultESF_SF_EEEEEEEPNSB_IJdlEEESJ_lNS1_9__extrema9arg_max_fIdl10comparatorEEEEJSI_SK_lN3cub18CUB_300001_SM_100013GridEvenShareIlEENSR_9GridQueueIyEESO_EEEvDpT0_:
[----:B------:R-:W-:Y:S01]  /*0000*/  LDC R1, c[0x0][0x37c] ;  /* 0x0000df00ff017b82 */ /* 0x000fe20000000800 */
[----:B------:R-:W0:Y:S01]  /*0010*/  S2R R0, SR_CTAID.X ;  /* 0x0000000000007919 */ /* 0x000e220000002500 */
[----:B------:R-:W1:Y:S01]  /*0020*/  LDCU.64 UR4, c[0x0][0x398] ;  /* 0x00007300ff0477ac */ /* 0x000e620008000a00 */
[----:B------:R-:W-:Y:S01]  /*0030*/  BSSY.RECONVERGENT B0, `(.L_x_116) ;  /* 0x0000689000007945 */ /* 0x000fe20003800200 */
[----:B------:R-:W2:Y:S01]  /*0040*/  LDCU UR6, c[0x0][0x370] ;  /* 0x00006e00ff0677ac */ /* 0x000ea20008000800 */
[----:B------:R-:W3:Y:S01]  /*0050*/  LDCU.64 UR10, c[0x0][0x358] ;  /* 0x00006b00ff0a77ac */ /* 0x000ee20008000a00 */
[----:B-1----:R-:W-:Y:S02]  /*0060*/  IMAD.U32 R25, RZ, RZ, UR4 ;  /* 0x00000004ff197e24 */ /* 0x002fe4000f8e00ff */
[----:B------:R-:W-:Y:S01]  /*0070*/  IMAD.U32 R16, RZ, RZ, UR5 ;  /* 0x00000005ff107e24 */ /* 0x000fe2000f8e00ff */
[----:B--2---:R-:W-:Y:S01]  /*0080*/  UIMAD UR6, UR6, 0x500, URZ ;  /* 0x00000500060678a4 */ /* 0x004fe2000f8e02ff */
[----:B0-----:R-:W-:-:S05]  /*0090*/  IMAD R8, R0, 0x500, RZ ;  /* 0x0000050000087824 */ /* 0x001fca00078e02ff */
[----:B------:R-:W-:-:S04]  /*00a0*/  IADD3 R2, P1, PT, R8, 0x500, RZ ;  /* 0x0000050008027810 */ /* 0x000fc80007f3e0ff */
[----:B------:R-:W-:Y:S01]  /*00b0*/  ISETP.GT.U32.AND P0, PT, R2, R25, PT ;  /* 0x000000190200720c */ /* 0x000fe20003f04070 */
[----:B------:R-:W-:-:S05]  /*00c0*/  IMAD.X R3, RZ, RZ, RZ, P1 ;  /* 0x000000ffff037224 */ /* 0x000fca00008e06ff */
[----:B------:R-:W-:-:S13]  /*00d0*/  ISETP.GT.AND.EX P0, PT, R3, R16, PT, P0 ;  /* 0x000000100300720c */ /* 0x000fda0003f04300 */
[----:B---3--:R-:W-:Y:S05]  /*00e0*/  @!P0 BRA `(.L_x_117) ;  /* 0x0000003800e48947 */ /* 0x008fea0003800000 */
[----:B------:R-:W0:Y:S01]  /*00f0*/  S2R R10, SR_TID.X ;  /* 0x00000000000a7919 */ /* 0x000e220000002100 */
[----:B------:R-:W-:Y:S01]  /*0100*/  IMAD.IADD R9, R25, 0x1, -R8 ;  /* 0x0000000119097824 */ /* 0x000fe200078e0a08 */
[----:B------:R-:W-:Y:S01]  /*0110*/  BSSY.RECONVERGENT B1, `(.L_x_118) ;  /* 0x000000f000017945 */ /* 0x000fe20003800200 */
[----:B------:R-:W-:Y:S02]  /*0120*/  CS2R R20, SRZ ;  /* 0x0000000000147805 */ /* 0x000fe4000001ff00 */
[----:B------:R-:W-:Y:S02]  /*0130*/  CS2R R14, SRZ ;  /* 0x00000000000e7805 */ /* 0x000fe4000001ff00 */
[----:B0-----:R-:W-:Y:S01]  /*0140*/  ISETP.GE.AND P0, PT, R10, R9, PT ;  /* 0x000000090a00720c */ /* 0x001fe20003f06270 */
[----:B------:R-:W-:-:S12]  /*0150*/  IMAD.MOV.U32 R6, RZ, RZ, R10 ;  /* 0x000000ffff067224 */ /* 0x000fd800078e000a */
[----:B------:R-:W-:Y:S05]  /*0160*/  @P0 BRA `(.L_x_119) ;  /* 0x0000000000240947 */ /* 0x000fea0003800000 */
[----:B------:R-:W0:Y:S01]  /*0170*/  LDCU.128 UR4, c[0x0][0x380] ;  /* 0x00007000ff0477ac */ /* 0x000e220008000c00 */
[----:B------:R-:W-:-:S05]  /*0180*/  IADD3 R21, P0, PT, R8, R10, RZ ;  /* 0x0000000a08157210 */ /* 0x000fca0007f1e0ff */
[----:B------:R-:W-:Y:S01]  /*0190*/  IMAD.X R20, RZ, RZ, RZ, P0 ;  /* 0x000000ffff147224 */ /* 0x000fe200000e06ff */
[----:B0-----:R-:W-:-:S04]  /*01a0*/  LEA R14, P1, R21, UR4, 0x3 ;  /* 0x00000004150e7c11 */ /* 0x001fc8000f8218ff */
[----:B------:R-:W-:-:S06]  /*01b0*/  LEA.HI.X R15, R21, UR5, R20, 0x3, P1 ;  /* 0x00000005150f7c11 */ /* 0x000fcc00088f1c14 */
[----:B------:R-:W5:Y:S01]  /*01c0*/  LDG.E.64 R14, desc[UR10][R14.64] ;  /* 0x0000000a0e0e7981 */ /* 0x000f62000c1e1b00 */
[----:B------:R-:W-:Y:S01]  /*01d0*/  IADD3 R21, P0, PT, R21, UR6, RZ ;  /* 0x0000000615157c10 */ /* 0x000fe2000ff1e0ff */
[----:B------:R-:W-:-:S03]  /*01e0*/  VIADD R6, R10, 0x100 ;  /* 0x000001000a067836 */ /* 0x000fc60000000000 */
[----:B------:R-:W-:-:S09]  /*01f0*/  IADD3.X R20, PT, PT, R20, UR7, RZ, P0, !PT ;  /* 0x0000000714147c10 */ /* 0x000fd200087fe4ff */
.L_x_119:
[----:B------:R-:W-:Y:S05]  /*0200*/  BSYNC.RECONVERGENT B1 ;  /* 0x0000000000017941 */ /* 0x000fea0003800200 */
.L_x_118:
[----:B------:R-:W-:Y:S01]  /*0210*/  ISETP.GE.AND P0, PT, R6, R9, PT ;  /* 0x000000090600720c */ /* 0x000fe20003f06270 */
[----:B------:R-:W-:-:S12]  /*0220*/  BSSY.RECONVERGENT B1, `(.L_x_120) ;  /* 0x00000af000017945 */ /* 0x000fd80003800200 */
[----:B------:R-:W-:Y:S05]  /*0230*/  @P0 BRA `(.L_x_121) ;  /* 0x0000000800b40947 */ /* 0x000fea0003800000 */
[----:B------:R-:W-:Y:S01]  /*0240*/  LOP3.LUT R2, RZ, R6, RZ, 0x33, !PT ;  /* 0x00000006ff027212 */ /* 0x000fe200078e33ff */
[----:B------:R-:W-:Y:S03]  /*0250*/  BSSY.RECONVERGENT B2, `(.L_x_122) ;  /* 0x0000034000027945 */ /* 0x000fe60003800200 */
[----:B------:R-:W-:-:S04]  /*0260*/  IADD3 R25, PT, PT, -R8, R25, R2 ;  /* 0x0000001908197210 */ /* 0x000fc80007ffe102 */
[----:B------:R-:W-:-:S04]  /*0270*/  LOP3.LUT R2, R25, 0x300, RZ, 0xc0, !PT ;  /* 0x0000030019027812 */ /* 0x000fc800078ec0ff */
[----:B------:R-:W-:-:S13]  /*0280*/  ISETP.NE.AND P0, PT, R2, 0x300, PT ;  /* 0x000003000200780c */ /* 0x000fda0003f05270 */
[----:B------:R-:W-:Y:S05]  /*0290*/  @!P0 BRA `(.L_x_123) ;  /* 0x0000000000bc8947 */ /* 0x000fea0003800000 */
[----:B------:R-:W0:Y:S01]  /*02a0*/  LDCU.128 UR4, c[0x0][0x380] ;  /* 0x00007000ff0477ac */ /* 0x000e220008000c00 */
[----:B------:R-:W-:Y:S02]  /*02b0*/  IADD3 R12, P0, PT, R8, R6, RZ ;  /* 0x00000006080c7210 */ /* 0x000fe40007f1e0ff */
[----:B------:R-:W-:-:S03]  /*02c0*/  LEA.HI R2, R25, 0x1, RZ, 0x18 ;  /* 0x0000000119027811 */ /* 0x000fc600078fc0ff */
[----:B------:R-:W-:Y:S01]  /*02d0*/  IMAD.X R3, RZ, RZ, RZ, P0 ;  /* 0x000000ffff037224 */ /* 0x000fe200000e06ff */
[----:B------:R-:W-:-:S05]  /*02e0*/  LOP3.LUT R2, R2, 0x3, RZ, 0xc0, !PT ;  /* 0x0000000302027812 */ /* 0x000fca00078ec0ff */
[----:B------:R-:W-:Y:S01]  /*02f0*/  IMAD.MOV R7, RZ, RZ, -R2 ;  /* 0x000000ffff077224 */ /* 0x000fe200078e0a02 */
[C---:B0-----:R-:W-:Y:S02]  /*0300*/  IADD3 R13, P1, PT, R12.reuse, UR6, RZ ;  /* 0x000000060c0d7c10 */ /* 0x041fe4000ff3e0ff */
[C---:B------:R-:W-:Y:S02]  /*0310*/  LEA R11, P2, R12.reuse, UR4, 0x3 ;  /* 0x000000040c0b7c11 */ /* 0x040fe4000f8418ff */
[----:B------:R-:W-:Y:S02]  /*0320*/  IADD3.X R16, PT, PT, R3, UR7, RZ, P1, !PT ;  /* 0x0000000703107c10 */ /* 0x000fe40008ffe4ff */
[----:B------:R-:W-:-:S09]  /*0330*/  LEA.HI.X R12, R12, UR5, R3, 0x3, P2 ;  /* 0x000000050c0c7c11 */ /* 0x000fd200090f1c03 */
.L_x_126:
[----:B------:R-:W-:Y:S02]  /*0340*/  IMAD.MOV.U32 R2, RZ, RZ, R11 ;  /* 0x000000ffff027224 */ /* 0x000fe400078e000b */
[----:B------:R-:W-:-:S06]  /*0350*/  IMAD.MOV.U32 R3, RZ, RZ, R12 ;  /* 0x000000ffff037224 */ /* 0x000fcc00078e000c */
[----:B------:R-:W2:Y:S01]  /*0360*/  LDG.E.64 R2, desc[UR10][R2.64] ;  /* 0x0000000a02027981 */ /* 0x000ea2000c1e1b00 */
[----:B------:R-:W-:Y:S01]  /*0370*/  VIADD R7, R7, 0x1 ;  /* 0x0000000107077836 */ /* 0x000fe20000000000 */
[----:B------:R-:W-:Y:S01]  /*0380*/  BSSY.RECONVERGENT B3, `(.L_x_124) ;  /* 0x000001b000037945 */ /* 0x000fe20003800200 */
[----:B------:R-:W-:Y:S01]  /*0390*/  IMAD.MOV.U32 R18, RZ, RZ, R21 ;  /* 0x000000ffff127224 */ /* 0x000fe200078e0015 */
[----:B------:R-:W-:Y:S01]  /*03a0*/  IADD3 R11, P3, PT, R11, 0x800, RZ ;  /* 0x000008000b0b7810 */ /* 0x000fe20007f7e0ff */
[----:B------:R-:W-:Y:S01]  /*03b0*/  IMAD.MOV.U32 R17, RZ, RZ, R20 ;  /* 0x000000ffff117224 */ /* 0x000fe200078e0014 */
[----:B------:R-:W-:Y:S01]  /*03c0*/  ISETP.NE.AND P2, PT, R7, RZ, PT ;  /* 0x000000ff0700720c */ /* 0x000fe20003f45270 */
[----:B-----5:R-:W-:Y:S02]  /*03d0*/  IMAD.MOV.U32 R4, RZ, RZ, R14 ;  /* 0x000000ffff047224 */ /* 0x020fe400078e000e */
[----:B------:R-:W-:Y:S02]  /*03e0*/  IMAD.MOV.U32 R5, RZ, RZ, R15 ;  /* 0x000000ffff057224 */ /* 0x000fe400078e000f */
[----:B------:R-:W-:-:S02]  /*03f0*/  IMAD.MOV.U32 R21, RZ, RZ, R13 ;  /* 0x000000ffff157224 */ /* 0x000fc400078e000d */
[----:B------:R-:W-:Y:S01]  /*0400*/  IMAD.MOV.U32 R20, RZ, RZ, R16 ;  /* 0x000000ffff147224 */ /* 0x000fe200078e0010 */
[----:B--2---:R-:W-:Y:S01]  /*0410*/  DSETP.GEU.AND P0, PT, |R14|, |R2|, PT ;  /* 0x400000020e00722a */ /* 0x004fe20003f0e200 */
[----:B------:R-:W-:Y:S02]  /*0420*/  IMAD.MOV.U32 R14, RZ, RZ, R2 ;  /* 0x000000ffff0e7224 */ /* 0x000fe400078e0002 */
[----:B------:R-:W-:-:S11]  /*0430*/  IMAD.MOV.U32 R15, RZ, RZ, R3 ;  /* 0x000000ffff0f7224 */ /* 0x000fd600078e0003 */
        /* <DEDUP_REMOVED lines=15> */
.L_x_125:
[----:B------:R-:W-:Y:S05]  /*0530*/  BSYNC.RECONVERGENT B3 ;  /* 0x0000000000037941 */ /* 0x000fea0003800200 */
.L_x_124:
[----:B------:R-:W-:Y:S01]  /*0540*/  IADD3 R13, P0, PT, R13, 0x100, RZ ;  /* 0x000001000d0d7810 */ /* 0x000fe20007f1e0ff */
[----:B------:R-:W-:Y:S02]  /*0550*/  VIADD R6, R6, 0x100 ;  /* 0x0000010006067836 */ /* 0x000fe40000000000 */
[----:B------:R-:W-:Y:S02]  /*0560*/  IMAD.X R12, RZ, RZ, R12, P3 ;  /* 0x000000ffff0c7224 */ /* 0x000fe400018e060c */
[----:B------:R-:W-:Y:S01]  /*0570*/  IMAD.X R16, RZ, RZ, R16, P0 ;  /* 0x000000ffff107224 */ /* 0x000fe200000e0610 */
[----:B------:R-:W-:Y:S07]  /*0580*/  @P2 BRA `(.L_x_126) ;  /* 0xfffffffc006c2947 */ /* 0x000fee000383ffff */
.L_x_123:
[----:B------:R-:W-:Y:S05]  /*0590*/  BSYNC.RECONVERGENT B2 ;  /* 0x0000000000027941 */ /* 0x000fea0003800200 */
.L_x_122:
[----:B------:R-:W-:-:S13]  /*05a0*/  ISETP.GE.U32.AND P0, PT, R25, 0x300, PT ;  /* 0x000003001900780c */ /* 0x000fda0003f06070 */
[----:B------:R-:W-:Y:S05]  /*05b0*/  @!P0 BRA `(.L_x_121) ;  /* 0x0000000400d48947 */ /* 0x000fea0003800000 */
[----:B------:R-:W0:Y:S01]  /*05c0*/  LDC.64 R4, c[0x0][0x380] ;  /* 0x0000e000ff047b82 */ /* 0x000e220000000a00 */
[----:B------:R-:W-:-:S07]  /*05d0*/  VIADD R11, R6, 0x200 ;  /* 0x00000200060b7836 */ /* 0x000fce0000000000 */
[----:B------:R-:W1:Y:S02]  /*05e0*/  LDC.64 R2, c[0x0][0x388] ;  /* 0x0000e200ff027b82 */ /* 0x000e640000000a00 */
.L_x_135:
[----:B------:R-:W-:-:S05]  /*05f0*/  VIADD R7, R11, 0xfffffe00 ;  /* 0xfffffe000b077836 */ /* 0x000fca0000000000 */
[----:B------:R-:W-:-:S04]  /*0600*/  IADD3 R13, P0, PT, R8, R7, RZ ;  /* 0x00000007080d7210 */ /* 0x000fc80007f1e0ff */
[----:B------:R-:W-:Y:S02]  /*0610*/  LEA.HI.X.SX32 R12, R7, RZ, 0x1, P0 ;  /* 0x000000ff070c7211 */ /* 0x000fe400000f0eff */
[----:B0-----:R-:W-:-:S04]  /*0620*/  LEA R16, P0, R13, R4, 0x3 ;  /* 0x000000040d107211 */ /* 0x001fc800078018ff */
[----:B------:R-:W-:-:S05]  /*0630*/  LEA.HI.X R17, R13, R5, R12, 0x3, P0 ;  /* 0x000000050d117211 */ /* 0x000fca00000f1c0c */
[----:B------:R-:W2:Y:S04]  /*0640*/  LDG.E.64 R18, desc[UR10][R16.64] ;  /* 0x0000000a10127981 */ /* 0x000ea8000c1e1b00 */
[----:B-----5:R0:W5:Y:S01]  /*0650*/  LDG.E.64 R6, desc[UR10][R16.64+0x800] ;  /* 0x0008000a10067981 */ /* 0x020162000c1e1b00 */
[----:B-1----:R-:W-:Y:S01]  /*0660*/  IADD3 R24, P1, PT, R13, R2, RZ ;  /* 0x000000020d187210 */ /* 0x002fe20007f3e0ff */
[----:B------:R-:W-:Y:S04]  /*0670*/  BSSY.RECONVERGENT B2, `(.L_x_127) ;  /* 0x0000016000027945 */ /* 0x000fe80003800200 */
[----:B------:R-:W-:-:S02]  /*0680*/  IMAD.X R25, R12, 0x1, R3, P1 ;  /* 0x000000010c197824 */ /* 0x000fc400008e0603 */
[----:B------:R-:W-:Y:S02]  /*0690*/  IMAD.MOV.U32 R23, RZ, RZ, R24 ;  /* 0x000000ffff177224 */ /* 0x000fe400078e0018 */
[----:B------:R-:W-:Y:S01]  /*06a0*/  IMAD.MOV.U32 R22, RZ, RZ, R25 ;  /* 0x000000ffff167224 */ /* 0x000fe200078e0019 */
[----:B--2---:R-:W-:Y:S01]  /*06b0*/  DSETP.GEU.AND P0, PT, |R14|, |R18|, PT ;  /* 0x400000120e00722a */ /* 0x004fe20003f0e200 */
[----:B------:R-:W-:Y:S02]  /*06c0*/  IMAD.MOV.U32 R12, RZ, RZ, R18 ;  /* 0x000000ffff0c7224 */ /* 0x000fe400078e0012 */
[----:B------:R-:W-:-:S11]  /*06d0*/  IMAD.MOV.U32 R13, RZ, RZ, R19 ;  /* 0x000000ffff0d7224 */ /* 0x000fd600078e0013 */
        /* <DEDUP_REMOVED lines=15> */
.L_x_128:
[----:B------:R-:W-:Y:S05]  /*07d0*/  BSYNC.RECONVERGENT B2 ;  /* 0x0000000000027941 */ /* 0x000fea0003800200 */
.L_x_127:
[----:B------:R0:W5:Y:S04]  /*07e0*/  LDG.E.64 R14, desc[UR10][R16.64+0x1000] ;  /* 0x0010000a100e7981 */ /* 0x000168000c1e1b00 */
[----:B------:R0:W5:Y:S02]  /*07f0*/  LDG.E.64 R18, desc[UR10][R16.64+0x1800] ;  /* 0x0018000a10127981 */ /* 0x000164000c1e1b00 */
[----:B-----5:R-:W-:Y:S01]  /*0800*/  DSETP.GEU.AND P0, PT, |R12|, |R6|, PT ;  /* 0x400000060c00722a */ /* 0x020fe20003f0e200 */
[----:B------:R-:W-:Y:S01]  /*0810*/  VIADD R21, R11, 0xffffff00 ;  /* 0xffffff000b157836 */ /* 0x000fe20000000000 */
[----:B------:R-:W-:Y:S04]  /*0820*/  BSSY.RECONVERGENT B2, `(.L_x_129) ;  /* 0x0000017000027945 */ /* 0x000fe80003800200 */
[----:B------:R-:W-:-:S02]  /*0830*/  SHF.R.S32.HI R20, RZ, 0x1f, R21 ;  /* 0x0000001fff147819 */ /* 0x000fc40000011415 */
[----:B------:R-:W-:Y:S01]  /*0840*/  IADD3 R26, P1, P2, R21, R2, R8 ;  /* 0x00000002151a7210 */ /* 0x000fe20007a3e008 */
[----:B------:R-:W-:-:S03]  /*0850*/  IMAD.MOV.U32 R21, RZ, RZ, R7 ;  /* 0x000000ffff157224 */ /* 0x000fc600078e0007 */
[----:B------:R-:W-:Y:S01]  /*0860*/  IADD3.X R27, PT, PT, R20, R3, RZ, P1, P2 ;  /* 0x00000003141b7210 */ /* 0x000fe20000fe44ff */
[----:B------:R-:W-:Y:S02]  /*0870*/  IMAD.MOV.U32 R24, RZ, RZ, R26 ;  /* 0x000000ffff187224 */ /* 0x000fe400078e001a */
[----:B------:R-:W-:Y:S02]  /*0880*/  IMAD.MOV.U32 R20, RZ, RZ, R6 ;  /* 0x000000ffff147224 */ /* 0x000fe400078e0006 */
[----:B------:R-:W-:Y:S01]  /*0890*/  IMAD.MOV.U32 R25, RZ, RZ, R27 ;  /* 0x000000ffff197224 */ /* 0x000fe200078e001b */
[----:B0-----:R-:W-:Y:S06]  /*08a0*/  @!P0 BRA `(.L_x_130) ;  /* 0x0000000000388947 */ /* 0x001fec0003800000 */
        /* <DEDUP_REMOVED lines=14> */
.L_x_130:
[----:B------:R-:W-:Y:S05]  /*0990*/  BSYNC.RECONVERGENT B2 ;  /* 0x0000000000027941 */ /* 0x000fea0003800200 */
.L_x_129:
[----:B------:R-:W-:Y:S01]  /*09a0*/  DSETP.GEU.AND P0, PT, |R20|, |R14|, PT ;  /* 0x4000000e1400722a */ /* 0x000fe20003f0e200 */
[----:B------:R-:W-:Y:S01]  /*09b0*/  SHF.R.S32.HI R6, RZ, 0x1f, R11 ;  /* 0x0000001fff067819 */ /* 0x000fe2000001140b */
[----:B------:R-:W-:Y:S01]  /*09c0*/  BSSY.RECONVERGENT B2, `(.L_x_131) ;  /* 0x0000017000027945 */ /* 0x000fe20003800200 */
[C---:B------:R-:W-:Y:S01]  /*09d0*/  IADD3 R23, P1, P2, R11.reuse, R2, R8 ;  /* 0x000000020b177210 */ /* 0x040fe20007a3e008 */
[----:B------:R-:W-:Y:S02]  /*09e0*/  VIADD R17, R11, 0x100 ;  /* 0x000001000b117836 */ /* 0x000fe40000000000 */
[----:B------:R-:W-:Y:S01]  /*09f0*/  IMAD.MOV.U32 R7, RZ, RZ, R15 ;  /* 0x000000ffff077224 */ /* 0x000fe200078e000f */
[----:B------:R-:W-:Y:S01]  /*0a00*/  IADD3.X R16, PT, PT, R6, R3, RZ, P1, P2 ;  /* 0x0000000306107210 */ /* 0x000fe20000fe44ff */
[----:B------:R-:W-:Y:S02]  /*0a10*/  IMAD.MOV.U32 R12, RZ, RZ, R23 ;  /* 0x000000ffff0c7224 */ /* 0x000fe400078e0017 */
[----:B------:R-:W-:-:S02]  /*0a20*/  IMAD.MOV.U32 R6, RZ, RZ, R14 ;  /* 0x000000ffff067224 */ /* 0x000fc400078e000e */
[----:B------:R-:W-:Y:S02]  /*0a30*/  IMAD.MOV.U32 R13, RZ, RZ, R16 ;  /* 0x000000ffff0d7224 */ /* 0x000fe400078e0010 */
        /* <DEDUP_REMOVED lines=15> */
.L_x_132:
[----:B------:R-:W-:Y:S05]  /*0b30*/  BSYNC.RECONVERGENT B2 ;  /* 0x0000000000027941 */ /* 0x000fea0003800200 */
.L_x_131:
[----:B------:R-:W-:Y:S01]  /*0b40*/  DSETP.GEU.AND P0, PT, |R6|, |R18|, PT ;  /* 0x400000120600722a */ /* 0x000fe20003f0e200 */
[----:B------:R-:W-:Y:S01]  /*0b50*/  SHF.R.S32.HI R14, RZ, 0x1f, R17 ;  /* 0x0000001fff0e7819 */ /* 0x000fe20000011411 */
[----:B------:R-:W-:Y:S01]  /*0b60*/  BSSY.RECONVERGENT B2, `(.L_x_133) ;  /* 0x0000016000027945 */ /* 0x000fe20003800200 */
[----:B------:R-:W-:Y:S01]  /*0b70*/  IADD3 R17, P1, P2, R17, R2, R8 ;  /* 0x0000000211117210 */ /* 0x000fe20007a3e008 */
[----:B------:R-:W-:-:S03]  /*0b80*/  IMAD.MOV.U32 R15, RZ, RZ, R19 ;  /* 0x000000ffff0f7224 */ /* 0x000fc600078e0013 */
[----:B------:R-:W-:Y:S01]  /*0b90*/  IADD3.X R16, PT, PT, R14, R3, RZ, P1, P2 ;  /* 0x000000030e107210 */ /* 0x000fe20000fe44ff */
[----:B------:R-:W-:Y:S02]  /*0ba0*/  IMAD.MOV.U32 R21, RZ, RZ, R17 ;  /* 0x000000ffff157224 */ /* 0x000fe400078e0011 */
[----:B------:R-:W-:Y:S02]  /*0bb0*/  IMAD.MOV.U32 R14, RZ, RZ, R18 ;  /* 0x000000ffff0e7224 */ /* 0x000fe400078e0012 */
        /* <DEDUP_REMOVED lines=16> */
.L_x_134:
[----:B------:R-:W-:Y:S05]  /*0cc0*/  BSYNC.RECONVERGENT B2 ;  /* 0x0000000000027941 */ /* 0x000fea0003800200 */
.L_x_133:
[C---:B------:R-:W-:Y:S02]  /*0cd0*/  VIADD R6, R11.reuse, 0x200 ;  /* 0x000002000b067836 */ /* 0x040fe40000000000 */
[----:B------:R-:W-:-:S03]  /*0ce0*/  VIADD R11, R11, 0x400 ;  /* 0x000004000b0b7836 */ /* 0x000fc60000000000 */
[----:B------:R-:W-:-:S13]  /*0cf0*/  ISETP.GE.AND P0, PT, R6, R9, PT ;  /* 0x000000090600720c */ /* 0x000fda0003f06270 */
[----:B------:R-:W-:Y:S05]  /*0d00*/  @!P0 BRA `(.L_x_135) ;  /* 0xfffffff800388947 */ /* 0x000fea000383ffff */
.L_x_121:
[----:B------:R-:W-:Y:S05]  /*0d10*/  BSYNC.RECONVERGENT B1 ;  /* 0x0000000000017941 */ /* 0x000fea0003800200 */
.L_x_120:
[----:B------:R-:W-:-:S13]  /*0d20*/  ISETP.GE.AND P0, PT, R9, 0x100, PT ;  /* 0x000001000900780c */ /* 0x000fda0003f06270 */
[----:B------:R-:W-:Y:S05]  /*0d30*/  @!P0 BRA `(.L_x_136) ;  /* 0x0000001400508947 */ /* 0x000fea0003800000 */
[----:B------:R-:W0:Y:S01]  /*0d40*/  S2R R11, SR_LANEID ;  /* 0x00000000000b7919 */ /* 0x000e220000000000 */
[----:B------:R-:W-:Y:S01]  /*0d50*/  BSSY.RECONVERGENT B1, `(.L_x_137) ;  /* 0x000001f000017945 */ /* 0x000fe20003800200 */
[----:B------:R-:W-:Y:S01]  /*0d60*/  IMAD.MOV.U32 R12, RZ, RZ, R21 ;  /* 0x000000ffff0c7224 */ /* 0x000fe200078e0015 */
[----:B-----5:R1:W2:Y:S01]  /*0d70*/  SHFL.DOWN PT, R4, R14, 0x1, 0x1f ;  /* 0x08201f000e047f89 */ /* 0x0202a200000e0000 */
        /* <DEDUP_REMOVED lines=9> */
[----:B------:R-:W-:Y:S01]  /*0e10*/  IMAD.MOV.U32 R12, RZ, RZ, R6 ;  /* 0x000000ffff0c7224 */ /* 0x000fe200078e0006 */
[----:B------:R-:W-:Y:S01]  /*0e20*/  MOV R13, R7 ;  /* 0x00000007000d7202 */ /* 0x000fe20000000f00 */
[----:B------:R-:W-:Y:S02]  /*0e30*/  IMAD.MOV.U32 R2, RZ, RZ, R4 ;  /* 0x000000ffff027224 */ /* 0x000fe400078e0004 */
[----:B------:R-:W-:-:S09]  /*0e40*/  IMAD.MOV.U32 R3, RZ, RZ, R5 ;  /* 0x000000ffff037224 */ /* 0x000fd200078e0005 */
        /* <DEDUP_REMOVED lines=15> */
.L_x_138:
[----:B------:R-:W-:Y:S05]  /*0f40*/  BSYNC.RECONVERGENT B1 ;  /* 0x0000000000017941 */ /* 0x000fea0003800200 */
.L_x_137:
        /* <DEDUP_REMOVED lines=31> */
.L_x_140:
[----:B------:R-:W-:Y:S05]  /*1140*/  BSYNC.RECONVERGENT B1 ;  /* 0x0000000000017941 */ /* 0x000fea0003800200 */
.L_x_139:
[----:B------:R-:W-:Y:S01]  /*1150*/  ISETP.GT.AND P0, PT, R11, 0x1b, PT ;  /* 0x0000001b0b00780c */ /* 0x000fe20003f04270 */
[----:B-1----:R1:W1:Y:S01]  /*1160*/  SHFL.DOWN PT, R6, R4, 0x4, 0x1f ;  /* 0x08801f0004067f89 */ /* 0x00226200000e0000 */
[----:B------:R-:W-:Y:S01]  /*1170*/  BSSY.RECONVERGENT B1, `(.L_x_141) ;  /* 0x000001d000017945 */ /* 0x000fe20003800200 */
[----:B----4-:R-:W-:Y:S02]  /*1180*/  IMAD.MOV.U32 R14, RZ, RZ, R8 ;  /* 0x000000ffff0e7224 */ /* 0x010fe400078e0008 */
[----:B--2---:R2:W4:Y:S01]  /*1190*/  SHFL.DOWN PT, R7, R5, 0x4, 0x1f ;  /* 0x08801f0005077f89 */ /* 0x00452200000e0000 */
[----:B---3--:R-:W-:Y:S02]  /*11a0*/  IMAD.MOV.U32 R15, RZ, RZ, R9 ;  /* 0x000000ffff0f7224 */ /* 0x008fe400078e0009 */
[----:B0-----:R-:W-:Y:S01]  /*11b0*/  IMAD.MOV.U32 R2, RZ, RZ, R4 ;  /* 0x000000ffff027224 */ /* 0x001fe200078e0004 */
[----:B------:R2:W0:Y:S01]  /*11c0*/  SHFL.DOWN PT, R13, R8, 0x4, 0x1f ;  /* 0x08801f00080d7f89 */ /* 0x00042200000e0000 */
[----:B------:R-:W-:-:S03]  /*11d0*/  IMAD.MOV.U32 R3, RZ, RZ, R5 ;  /* 0x000000ffff037224 */ /* 0x000fc600078e0005 */
[----:B------:R2:W3:Y:S01]  /*11e0*/  SHFL.DOWN PT, R12, R9, 0x4, 0x1f ;  /* 0x08801f00090c7f89 */ /* 0x0004e200000e0000 */
[----:B------:R-:W-:Y:S05]  /*11f0*/  @P0 BRA `(.L_x_142) ;  /* 0x0000000000500947 */ /* 0x000fea0003800000 */
[----:B-1--4-:R-:W-:Y:S01]  /*1200*/  DSETP.GEU.AND P0, PT, |R4|, |R6|, PT ;  /* 0x400000060400722a */ /* 0x012fe20003f0e200 */
[----:B0-----:R-:W-:Y:S02]  /*1210*/  IMAD.MOV.U32 R14, RZ, RZ, R13 ;  /* 0x000000ffff0e7224 */ /* 0x001fe400078e000d */
        /* <DEDUP_REMOVED lines=18> */
.L_x_142:
[----:B------:R-:W-:Y:S05]  /*1340*/  BSYNC.RECONVERGENT B1 ;  /* 0x0000000000017941 */ /* 0x000fea0003800200 */
.L_x_141:
[----:B------:R-:W-:Y:S01]  /*1350*/  ISETP.GT.AND P0, PT, R11, 0x17, PT ;  /* 0x000000170b00780c */ /* 0x000fe20003f04270 */
[----:B-1----:R1:W1:Y:S01]  /*1360*/  SHFL.DOWN PT, R4, R2, 0x8, 0x1f ;  /* 0x09001f0002047f89 */ /* 0x00226200000e0000 */
[----:B------:R-:W-:Y:S01]  /*1370*/  BSSY.RECONVERGENT B1, `(.L_x_143) ;  /* 0x000001d000017945 */ /* 0x000fe20003800200 */
[----:B---3--:R-:W-:Y:S02]  /*1380*/  IMAD.MOV.U32 R12, RZ, RZ, R14 ;  /* 0x000000ffff0c7224 */ /* 0x008fe400078e000e */
[----:B--2---:R2:W3:Y:S01]  /*1390*/  SHFL.DOWN PT, R5, R3, 0x8, 0x1f ;  /* 0x09001f0003057f89 */ /* 0x0044e200000e0000 */
[----:B0-----:R-:W-:Y:S02]  /*13a0*/  IMAD.MOV.U32 R13, RZ, RZ, R15 ;  /* 0x000000ffff0d7224 */ /* 0x001fe400078e000f */
[----:B------:R-:W-:Y:S01]  /*13b0*/  IMAD.MOV.U32 R8, RZ, RZ, R2 ;  /* 0x000000ffff087224 */ /* 0x000fe200078e0002 */
[----:B----4-:R2:W0:Y:S01]  /*13c0*/  SHFL.DOWN PT, R7, R14, 0x8, 0x1f ;  /* 0x09001f000e077f89 */ /* 0x01042200000e0000 */
[----:B------:R-:W-:-:S03]  /*13d0*/  IMAD.MOV.U32 R9, RZ, RZ, R3 ;  /* 0x000000ffff097224 */ /* 0x000fc600078e0003 */
[----:B------:R2:W4:Y:S01]  /*13e0*/  SHFL.DOWN PT, R6, R15, 0x8, 0x1f ;  /* 0x09001f000f067f89 */ /* 0x00052200000e0000 */
[----:B------:R-:W-:Y:S05]  /*13f0*/  @P0 BRA `(.L_x_144) ;  /* 0x0000000000500947 */ /* 0x000fea0003800000 */
[----:B-1-3--:R-:W-:Y:S01]  /*1400*/  DSETP.GEU.AND P0, PT, |R2|, |R4|, PT ;  /* 0x400000040200722a */ /* 0x00afe20003f0e200 */
[----:B0-----:R-:W-:Y:S02]  /*1410*/  IMAD.MOV.U32 R12, RZ, RZ, R7 ;  /* 0x000000ffff0c7224 */ /* 0x001fe400078e0007 */
        /* <DEDUP_REMOVED lines=18> */
.L_x_144:
[----:B------:R-:W-:Y:S05]  /*1540*/  BSYNC.RECONVERGENT B1 ;  /* 0x0000000000017941 */ /* 0x000fea0003800200 */
.L_x_143:
[----:B------:R-:W-:Y:S01]  /*1550*/  ISETP.GT.AND P0, PT, R11, 0xf, PT ;  /* 0x0000000f0b00780c */ /* 0x000fe20003f04270 */
[----:B-1----:R1:W1:Y:S01]  /*1560*/  SHFL.DOWN PT, R2, R8, 0x10, 0x1f ;  /* 0x0a001f0008027f89 */ /* 0x00226200000e0000 */
[----:B------:R-:W-:Y:S01]  /*1570*/  BSSY.RECONVERGENT B1, `(.L_x_145) ;  /* 0x000001d000017945 */ /* 0x000fe20003800200 */
[----:B------:R-:W-:Y:S02]  /*1580*/  IMAD.MOV.U32 R4, RZ, RZ, R12 ;  /* 0x000000ffff047224 */ /* 0x000fe400078e000c */
[----:B--2---:R2:W1:Y:S01]  /*1590*/  SHFL.DOWN PT, R3, R9, 0x10, 0x1f ;  /* 0x0a001f0009037f89 */ /* 0x00446200000e0000 */
[----:B---3--:R-:W-:Y:S02]  /*15a0*/  IMAD.MOV.U32 R5, RZ, RZ, R13 ;  /* 0x000000ffff057224 */ /* 0x008fe400078e000d */
[----:B----4-:R-:W-:Y:S01]  /*15b0*/  IMAD.MOV.U32 R6, RZ, RZ, R8 ;  /* 0x000000ffff067224 */ /* 0x010fe200078e0008 */
[----:B------:R2:W3:Y:S01]  /*15c0*/  SHFL.DOWN PT, R15, R12, 0x10, 0x1f ;  /* 0x0a001f000c0f7f89 */ /* 0x0004e200000e0000 */
[----:B0-----:R-:W-:-:S03]  /*15d0*/  IMAD.MOV.U32 R7, RZ, RZ, R9 ;  /* 0x000000ffff077224 */ /* 0x001fc600078e0009 */
[----:B------:R2:W0:Y:S01]  /*15e0*/  SHFL.DOWN PT, R14, R13, 0x10, 0x1f ;  /* 0x0a001f000d0e7f89 */ /* 0x00042200000e0000 */
[----:B------:R-:W-:Y:S05]  /*15f0*/  @P0 BRA `(.L_x_146) ;  /* 0x0000000000500947 */ /* 0x000fea0003800000 */
[----:B-1----:R-:W-:Y:S01]  /*1600*/  DSETP.GEU.AND P0, PT, |R8|, |R2|, PT ;  /* 0x400000020800722a */ /* 0x002fe20003f0e200 */
[----:B---3--:R-:W-:Y:S02]  /*1610*/  IMAD.MOV.U32 R4, RZ, RZ, R15 ;  /* 0x000000ffff047224 */ /* 0x008fe400078e000f */
        /* <DEDUP_REMOVED lines=18> */
.L_x_146:
[----:B------:R-:W-:Y:S05]  /*1740*/  BSYNC.RECONVERGENT B1 ;  /* 0x0000000000017941 */ /* 0x000fea0003800200 */
.L_x_145:
        /* <DEDUP_REMOVED lines=11> */
.L_x_148:
[----:B------:R-:W-:Y:S05]  /*1800*/  BSYNC.RECONVERGENT B1 ;  /* 0x0000000000017941 */ /* 0x000fea0003800200 */
.L_x_147:
[----:B------:R-:W-:Y:S01]  /*1810*/  BAR.SYNC.DEFER_BLOCKING 0x0 ;  /* 0x0000000000007b1d */ /* 0x000fe20000010000 */
[----:B------:R-:W-:-:S13]  /*1820*/  ISETP.NE.AND P1, PT, R10, RZ, PT ;  /* 0x000000ff0a00720c */ /* 0x000fda0003f25270 */
[----:B------:R-:W-:Y:S05]  /*1830*/  @P1 BRA `(.L_x_149) ;  /* 0x0000005000201947 */ /* 0x000fea0003800000 */
[----:B-1--4-:R-:W1:Y:S01]  /*1840*/  S2R R3, SR_CgaCtaId ;  /* 0x0000000000037919 */ /* 0x012e620000008800 */
[----:B------:R-:W-:Y:S01]  /*1850*/  MOV R20, 0x400 ;  /* 0x0000040000147802 */ /* 0x000fe20000000f00 */
[----:B------:R-:W-:Y:S03]  /*1860*/  BSSY.RECONVERGENT B1, `(.L_x_150) ;  /* 0x000001a000017945 */ /* 0x000fe60003800200 */
[----:B-1----:R-:W-:-:S05]  /*1870*/  LEA R20, R3, R20, 0x18 ;  /* 0x0000001403147211 */ /* 0x002fca00078ec0ff */
[----:B------:R-:W1:Y:S04]  /*1880*/  LDS.64 R16, [R20+0x18] ;  /* 0x0000180014107984 */ /* 0x000e680000000a00 */
[----:B--2---:R-:W2:Y:S04]  /*1890*/  LDS.128 R8, [R20+0x20] ;  /* 0x0000200014087984 */ /* 0x004ea80000000c00 */
[----:B------:R4:W4:Y:S04]  /*18a0*/  LDS.64 R2, [R20+0x80] ;  /* 0x0000800014027984 */ /* 0x0009280000000a00 */
[----:B0--3--:R0:W3:Y:S01]  /*18b0*/  LDS.128 R12, [R20+0x30] ;  /* 0x00003000140c7984 */ /* 0x0090e20000000c00 */
[----:B-1----:R-:W-:Y:S01]  /*18c0*/  DSETP.GEU.AND P0, PT, |R6|, |R16|, PT ;  /* 0x400000100600722a */ /* 0x002fe20003f0e200 */
[----:B------:R-:W-:-:S02]  /*18d0*/  IMAD.MOV.U32 R22, RZ, RZ, R16 ;  /* 0x000000ffff167224 */ /* 0x000fc400078e0010 */
[----:B------:R-:W-:Y:S02]  /*18e0*/  IMAD.MOV.U32 R23, RZ, RZ, R17 ;  /* 0x000000ffff177224 */ /* 0x000fe400078e0011 */
[----:B--2---:R-:W-:Y:S02]  /*18f0*/  IMAD.MOV.U32 R24, RZ, RZ, R8 ;  /* 0x000000ffff187224 */ /* 0x004fe400078e0008 */
[----:B------:R-:W-:-:S07]  /*1900*/  IMAD.MOV.U32 R25, RZ, RZ, R9 ;  /* 0x000000ffff197224 */ /* 0x000fce00078e0009 */
[----:B0--34-:R-:W-:Y:S05]  /*1910*/  @!P0 BRA `(.L_x_151) ;  /* 0x0000000000388947 */ /* 0x019fea0003800000 */
[----:B------:R-:W-:Y:S01]  /*1920*/  DSETP.GEU.AND P0, PT, |R16|, |R6|, PT ;  /* 0x400000061000722a */ /* 0x000fe20003f0e200 */
[----:B------:R-:W-:Y:S01]  /*1930*/  IMAD.MOV.U32 R22, RZ, RZ, R6 ;  /* 0x000000ffff167224 */ /* 0x000fe200078e0006 */
[----:B------:R-:W-:Y:S01]  /*1940*/  MOV R25, R5 ;  /* 0x0000000500197202 */ /* 0x000fe20000000f00 */
[----:B------:R-:W-:Y:S02]  /*1950*/  IMAD.MOV.U32 R23, RZ, RZ, R7 ;  /* 0x000000ffff177224 */ /* 0x000fe400078e0007 */
[----:B------:R-:W-:-:S09]  /*1960*/  IMAD.MOV.U32 R24, RZ, RZ, R4 ;  /* 0x000000ffff187224 */ /* 0x000fd200078e0004 */
        /* <DEDUP_REMOVED lines=9> */
.L_x_151:
[----:B------:R-:W-:Y:S05]  /*1a00*/  BSYNC.RECONVERGENT B1 ;  /* 0x0000000000017941 */ /* 0x000fea0003800200 */
.L_x_150:
        /* <DEDUP_REMOVED lines=23> */
.L_x_153:
[----:B------:R-:W-:Y:S05]  /*1b80*/  BSYNC.RECONVERGENT B1 ;  /* 0x0000000000017941 */ /* 0x000fea0003800200 */
.L_x_152:
        /* <DEDUP_REMOVED lines=21> */
.L_x_155:
[----:B------:R-:W-:Y:S05]  /*1ce0*/  BSYNC.RECONVERGENT B1 ;  /* 0x0000000000017941 */ /* 0x000fea0003800200 */
.L_x_154:
        /* <DEDUP_REMOVED lines=23> */
.L_x_157:
[----:B------:R-:W-:Y:S05]  /*1e60*/  BSYNC.RECONVERGENT B1 ;  /* 0x0000000000017941 */ /* 0x000fea0003800200 */
.L_x_156:
        /* <DEDUP_REMOVED lines=21> */
.L_x_159:
[----:B------:R-:W-:Y:S05]  /*1fc0*/  BSYNC.RECONVERGENT B1 ;  /* 0x0000000000017941 */ /* 0x000fea0003800200 */
.L_x_158:
        /* <DEDUP_REMOVED lines=21> */
.L_x_161:
[----:B------:R-:W-:Y:S05]  /*2120*/  BSYNC.RECONVERGENT B1 ;  /* 0x0000000000017941 */ /* 0x000fea0003800200 */
.L_x_160:
        /* <DEDUP_REMOVED lines=21> */
.L_x_136:
[----:B------:R-:W0:Y:S01]  /*2280*/  S2R R2, SR_LANEID ;  /* 0x0000000000027919 */ /* 0x000e220000000000 */
[----:B------:R-:W-:Y:S01]  /*2290*/  LOP3.LUT R3, R10, 0x3e0, RZ, 0xc0, !PT ;  /* 0x000003e00a037812 */ /* 0x000fe200078ec0ff */
[----:B------:R-:W-:Y:S01]  /*22a0*/  BSSY.RECONVERGENT B1, `(.L_x_162) ;  /* 0x0000024000017945 */ /* 0x000fe20003800200 */
[----:B------:R-:W-:Y:S02]  /*22b0*/  IMAD.MOV.U32 R18, RZ, RZ, R21 ;  /* 0x000000ffff127224 */ /* 0x000fe400078e0015 */
[----:B------:R-:W-:Y:S01]  /*22c0*/  LOP3.LUT R6, RZ, R3, RZ, 0x33, !PT ;  /* 0x00000003ff067212 */ /* 0x000fe200078e33ff */
[----:B------:R-:W-:Y:S02]  /*22d0*/  VIADD R4, R3, 0x20 ;  /* 0x0000002003047836 */ /* 0x000fe40000000000 */
[----:B------:R-:W-:Y:S02]  /*22e0*/  IMAD.MOV.U32 R22, RZ, RZ, R20 ;  /* 0x000000ffff167224 */ /* 0x000fe400078e0014 */
[----:B------:R-:W-:Y:S01]  /*22f0*/  IMAD.IADD R3, R9, 0x1, R6 ;  /* 0x0000000109037824 */ /* 0x000fe200078e0206 */
[----:B------:R-:W-:Y:S01]  /*2300*/  ISETP.GT.AND P0, PT, R4, R9, PT ;  /* 0x000000090400720c */ /* 0x000fe20003f04270 */
[----:B-----5:R-:W-:-:S02]  /*2310*/  IMAD.MOV.U32 R4, RZ, RZ, R14 ;  /* 0x000000ffff047224 */ /* 0x020fc400078e000e */
[----:B------:R-:W-:Y:S01]  /*2320*/  IMAD.MOV.U32 R5, RZ, RZ, R15 ;  /* 0x000000ffff057224 */ /* 0x000fe200078e000f */
[----:B------:R-:W-:-:S05]  /*2330*/  SEL R3, R3, 0x1f, P0 ;  /* 0x0000001f03037807 */ /* 0x000fca0000000000 */
[----:B------:R1:W2:Y:S04]  /*2340*/  SHFL.DOWN PT, R6, R14, 0x1, R3 ;  /* 0x082000000e067989 */ /* 0x0002a800000e0003 */
[----:B------:R1:W3:Y:S04]  /*2350*/  SHFL.DOWN PT, R7, R15, 0x1, R3 ;  /* 0x082000000f077989 */ /* 0x0002e800000e0003 */
[----:B------:R1:W4:Y:S01]  /*2360*/  SHFL.DOWN PT, R8, R21, 0x1, R3 ;  /* 0x0820000015087989 */ /* 0x00032200000e0003 */
[----:B0-----:R-:W-:-:S03]  /*2370*/  ISETP.GE.AND P0, PT, R2, R3, PT ;  /* 0x000000030200720c */ /* 0x001fc60003f06270 */
[----:B------:R1:W0:Y:S10]  /*2380*/  SHFL.DOWN PT, R11, R20, 0x1, R3 ;  /* 0x08200000140b7989 */ /* 0x00023400000e0003 */
[----:B-12---:R-:W-:Y:S05]  /*2390*/  @P0 BRA `(.L_x_163) ;  /* 0x0000000000500947 */ /* 0x006fea0003800000 */
[----:B---3--:R-:W-:Y:S01]  /*23a0*/  DSETP.GEU.AND P0, PT, |R14|, |R6|, PT ;  /* 0x400000060e00722a */ /* 0x008fe20003f0e200 */
        /* <DEDUP_REMOVED lines=19> */
.L_x_163:
[----:B------:R-:W-:Y:S05]  /*24e0*/  BSYNC.RECONVERGENT B1 ;  /* 0x0000000000017941 */ /* 0x000fea0003800200 */
.L_x_162:
[----:B------:R-:W-:Y:S01]  /*24f0*/  IADD3 R6, PT, PT, R2, 0x2, RZ ;  /* 0x0000000202067810 */ /* 0x000fe20007ffe0ff */
[----:B------:R1:W2:Y:S01]  /*2500*/  SHFL.DOWN PT, R12, R4, 0x2, R3 ;  /* 0x08400000040c7989 */ /* 0x0002a200000e0003 */
[----:B------:R-:W-:Y:S01]  /*2510*/  BSSY.RECONVERGENT B1, `(.L_x_164) ;  /* 0x000001e000017945 */ /* 0x000fe20003800200 */
[----:B----4-:R-:W-:Y:S01]  /*2520*/  IMAD.MOV.U32 R8, RZ, RZ, R18 ;  /* 0x000000ffff087224 */ /* 0x010fe200078e0012 */
[----:B------:R-:W-:Y:S01]  /*2530*/  ISETP.GT.AND P0, PT, R6, R3, PT ;  /* 0x000000030600720c */ /* 0x000fe20003f04270 */
[----:B------:R1:W4:Y:S01]  /*2540*/  SHFL.DOWN PT, R13, R5, 0x2, R3 ;  /* 0x08400000050d7989 */ /* 0x00032200000e0003 */
[----:B------:R-:W-:Y:S02]  /*2550*/  IMAD.MOV.U32 R16, RZ, RZ, R22 ;  /* 0x000000ffff107224 */ /* 0x000fe400078e0016 */
[----:B------:R-:W-:Y:S01]  /*2560*/  IMAD.MOV.U32 R6, RZ, RZ, R4 ;  /* 0x000000ffff067224 */ /* 0x000fe200078e0004 */
[----:B0-----:R1:W0:Y:S01]  /*2570*/  SHFL.DOWN PT, R11, R18, 0x2, R3 ;  /* 0x08400000120b7989 */ /* 0x00122200000e0003 */
[----:B---3--:R-:W-:-:S03]  /*2580*/  IMAD.MOV.U32 R7, RZ, RZ, R5 ;  /* 0x000000ffff077224 */ /* 0x008fc600078e0005 */
[----:B------:R1:W3:Y:S04]  /*2590*/  SHFL.DOWN PT, R15, R22, 0x2, R3 ;  /* 0x08400000160f7989 */ /* 0x0002e800000e0003 */
[----:B------:R-:W-:Y:S05]  /*25a0*/  @P0 BRA `(.L_x_165) ;  /* 0x0000000000500947 */ /* 0x000fea0003800000 */
[----:B--2-4-:R-:W-:Y:S01]  /*25b0*/  DSETP.GEU.AND P0, PT, |R4|, |R12|, PT ;  /* 0x4000000c0400722a */ /* 0x014fe20003f0e200 */
        /* <DEDUP_REMOVED lines=19> */
.L_x_165:
[----:B------:R-:W-:Y:S05]  /*26f0*/  BSYNC.RECONVERGENT B1 ;  /* 0x0000000000017941 */ /* 0x000fea0003800200 */
.L_x_164:
[----:B-1----:R-:W-:Y:S01]  /*2700*/  VIADD R4, R2, 0x4 ;  /* 0x0000000402047836 */ /* 0x002fe20000000000 */
[----:B--2---:R1:W2:Y:S01]  /*2710*/  SHFL.DOWN PT, R12, R6, 0x4, R3 ;  /* 0x08800000060c7989 */ /* 0x0042a200000e0003 */
[----:B------:R-:W-:Y:S01]  /*2720*/  BSSY.RECONVERGENT B1, `(.L_x_166) ;  /* 0x000001e000017945 */ /* 0x000fe20003800200 */
[----:B------:R-:W-:Y:S02]  /*2730*/  IMAD.MOV.U32 R14, RZ, RZ, R8 ;  /* 0x000000ffff0e7224 */ /* 0x000fe400078e0008 */
[----:B------:R-:W-:Y:S01]  /*2740*/  ISETP.GT.AND P0, PT, R4, R3, PT ;  /* 0x000000030400720c */ /* 0x000fe20003f04270 */
[----:B----4-:R1:W4:Y:S01]  /*2750*/  SHFL.DOWN PT, R13, R7, 0x4, R3 ;  /* 0x08800000070d7989 */ /* 0x01032200000e0003 */
[----:B------:R-:W-:Y:S02]  /*2760*/  IMAD.MOV.U32 R18, RZ, RZ, R16 ;  /* 0x000000ffff127224 */ /* 0x000fe400078e0010 */
[----:B------:R-:W-:Y:S01]  /*2770*/  IMAD.MOV.U32 R4, RZ, RZ, R6 ;  /* 0x000000ffff047224 */ /* 0x000fe200078e0006 */
[----:B0-----:R1:W0:Y:S01]  /*2780*/  SHFL.DOWN PT, R11, R8, 0x4, R3 ;  /* 0x08800000080b7989 */ /* 0x00122200000e0003 */
[----:B------:R-:W-:-:S03]  /*2790*/  IMAD.MOV.U32 R5, RZ, RZ, R7 ;  /* 0x000000ffff057224 */ /* 0x000fc600078e0007 */
[----:B---3--:R1:W3:Y:S04]  /*27a0*/  SHFL.DOWN PT, R15, R16, 0x4, R3 ;  /* 0x08800000100f7989 */ /* 0x0082e800000e0003 */
        /* <DEDUP_REMOVED lines=21> */
.L_x_167:
[----:B------:R-:W-:Y:S05]  /*2900*/  BSYNC.RECONVERGENT B1 ;  /* 0x0000000000017941 */ /* 0x000fea0003800200 */
.L_x_166:
[----:B-1----:R-:W-:Y:S01]  /*2910*/  VIADD R8, R2, 0x8 ;  /* 0x0000000802087836 */ /* 0x002fe20000000000 */
[----:B------:R1:W1:Y:S01]  /*2920*/  SHFL.DOWN PT, R6, R4, 0x8, R3 ;  /* 0x0900000004067989 */ /* 0x00026200000e0003 */
[----:B------:R-:W-:Y:S01]  /*2930*/  BSSY.RECONVERGENT B1, `(.L_x_168) ;  /* 0x000001e000017945 */ /* 0x000fe20003800200 */
[----:B------:R-:W-:Y:S02]  /*2940*/  IMAD.MOV.U32 R16, RZ, RZ, R18 ;  /* 0x000000ffff107224 */ /* 0x000fe400078e0012 */
[----:B------:R-:W-:Y:S01]  /*2950*/  ISETP.GT.AND P0, PT, R8, R3, PT ;  /* 0x000000030800720c */ /* 0x000fe20003f04270 */
[----:B------:R1:W1:Y:S01]  /*2960*/  SHFL.DOWN PT, R7, R5, 0x8, R3 ;  /* 0x0900000005077989 */ /* 0x00026200000e0003 */
[----:B------:R-:W-:Y:S02]  /*2970*/  IMAD.MOV.U32 R8, RZ, RZ, R14 ;  /* 0x000000ffff087224 */ /* 0x000fe400078e000e */
[----:B--2---:R-:W-:Y:S01]  /*2980*/  IMAD.MOV.U32 R12, RZ, RZ, R4 ;  /* 0x000000ffff0c7224 */ /* 0x004fe200078e0004 */
[----:B0-----:R0:W2:Y:S01]  /*2990*/  SHFL.DOWN PT, R11, R14, 0x8, R3 ;  /* 0x090000000e0b7989 */ /* 0x0010a200000e0003 */
[----:B----4-:R-:W-:-:S03]  /*29a0*/  IMAD.MOV.U32 R13, RZ, RZ, R5 ;  /* 0x000000ffff0d7224 */ /* 0x010fc600078e0005 */
[----:B---3--:R0:W3:Y:S04]  /*29b0*/  SHFL.DOWN PT, R15, R18, 0x8, R3 ;  /* 0x09000000120f7989 */ /* 0x0080e800000e0003 */
[----:B------:R-:W-:Y:S05]  /*29c0*/  @P0 BRA `(.L_x_169) ;  /* 0x0000000000500947 */ /* 0x000fea0003800000 */
[----:B-1----:R-:W-:Y:S01]  /*29d0*/  DSETP.GEU.AND P0, PT, |R4|, |R6|, PT ;  /* 0x400000060400722a */ /* 0x002fe20003f0e200 */
[----:B--2---:R-:W-:Y:S02]  /*29e0*/  IMAD.MOV.U32 R8, RZ, RZ, R11 ;  /* 0x000000ffff087224 */ /* 0x004fe400078e000b */
        /* <DEDUP_REMOVED lines=18> */
.L_x_169:
[----:B------:R-:W-:Y:S05]  /*2b10*/  BSYNC.RECONVERGENT B1 ;  /* 0x0000000000017941 */ /* 0x000fea0003800200 */
.L_x_168:
[----:B-1----:R-:W-:Y:S01]  /*2b20*/  VIADD R4, R2, 0x10 ;  /* 0x0000001002047836 */ /* 0x002fe20000000000 */
[----:B0-----:R0:W1:Y:S01]  /*2b30*/  SHFL.DOWN PT, R14, R12, 0x10, R3 ;  /* 0x0a0000000c0e7989 */ /* 0x00106200000e0003 */
[----:B------:R-:W-:Y:S01]  /*2b40*/  BSSY.RECONVERGENT B1, `(.L_x_170) ;  /* 0x000001e000017945 */ /* 0x000fe20003800200 */
[----:B------:R-:W-:Y:S02]  /*2b50*/  IMAD.MOV.U32 R5, RZ, RZ, R16 ;  /* 0x000000ffff057224 */ /* 0x000fe400078e0010 */
[----:B------:R-:W-:Y:S01]  /*2b60*/  ISETP.GT.AND P0, PT, R4, R3, PT ;  /* 0x000000030400720c */ /* 0x000fe20003f04270 */
[----:B---3--:R0:W3:Y:S01]  /*2b70*/  SHFL.DOWN PT, R15, R13, 0x10, R3 ;  /* 0x0a0000000d0f7989 */ /* 0x0080e200000e0003 */
[----:B------:R-:W-:Y:S02]  /*2b80*/  IMAD.MOV.U32 R4, RZ, RZ, R8 ;  /* 0x000000ffff047224 */ /* 0x000fe400078e0008 */
[----:B------:R-:W-:Y:S01]  /*2b90*/  IMAD.MOV.U32 R6, RZ, RZ, R12 ;  /* 0x000000ffff067224 */ /* 0x000fe200078e000c */
[----:B--2---:R0:W2:Y:S01]  /*2ba0*/  SHFL.DOWN PT, R11, R8, 0x10, R3 ;  /* 0x0a000000080b7989 */ /* 0x0040a200000e0003 */
[----:B------:R-:W-:-:S03]  /*2bb0*/  IMAD.MOV.U32 R7, RZ, RZ, R13 ;  /* 0x000000ffff077224 */ /* 0x000fc600078e000d */
[----:B------:R0:W4:Y:S04]  /*2bc0*/  SHFL.DOWN PT, R17, R16, 0x10, R3 ;  /* 0x0a00000010117989 */ /* 0x00012800000e0003 */
[----:B------:R-:W-:Y:S05]  /*2bd0*/  @P0 BRA `(.L_x_171) ;  /* 0x0000000000500947 */ /* 0x000fea0003800000 */
[----:B-1-3--:R-:W-:Y:S01]  /*2be0*/  DSETP.GEU.AND P0, PT, |R12|, |R14|, PT ;  /* 0x4000000e0c00722a */ /* 0x00afe20003f0e200 */
        /* <DEDUP_REMOVED lines=19> */
.L_x_171:
[----:B------:R-:W-:Y:S05]  /*2d20*/  BSYNC.RECONVERGENT B1 ;  /* 0x0000000000017941 */ /* 0x000fea0003800200 */
.L_x_170:
[----:B------:R-:W-:Y:S01]  /*2d30*/  ISETP.NE.AND P0, PT, R2, RZ, PT ;  /* 0x000000ff0200720c */ /* 0x000fe20003f05270 */
[----:B------:R-:W-:-:S12]  /*2d40*/  BSSY.RECONVERGENT B1, `(.L_x_172) ;  /* 0x000000a000017945 */ /* 0x000fd80003800200 */
[----:B------:R-:W-:Y:S05]  /*2d50*/  @P0 BRA `(.L_x_173) ;  /* 0x0000000000200947 */ /* 0x000fea0003800000 */
[----:B0-----:R-:W0:Y:S01]  /*2d60*/  S2R R8, SR_CgaCtaId ;  /* 0x0000000000087919 */ /* 0x001e220000008800 */
[----:B------:R-:W-:Y:S02]  /*2d70*/  MOV R3, 0x400 ;  /* 0x0000040000037802 */ /* 0x000fe40000000f00 */
[----:B------:R-:W-:-:S04]  /*2d80*/  SHF.R.U32.HI R2, RZ, 0x1, R10 ;  /* 0x00000001ff027819 */ /* 0x000fc8000001160a */
[----:B------:R-:W-:Y:S02]  /*2d90*/  LOP3.LUT R2, R2, 0x1f0, RZ, 0xc0, !PT ;  /* 0x000001f002027812 */ /* 0x000fe400078ec0ff */
[----:B0-----:R-:W-:-:S05]  /*2da0*/  LEA R3, R8, R3, 0x18 ;  /* 0x0000000308037211 */ /* 0x001fca00078ec0ff */
[----:B------:R-:W-:-:S05]  /*2db0*/  IMAD.IADD R3, R2, 0x1, R3 ;  /* 0x0000000102037824 */ /* 0x000fca00078e0203 */
[----:B------:R0:W-:Y:S04]  /*2dc0*/  STS.64 [R3+0x10], R4 ;  /* 0x0000100403007388 */ /* 0x0001e80000000a00 */
[----:B------:R0:W-:Y:S02]  /*2dd0*/  STS.64 [R3+0x8], R6 ;  /* 0x0000080603007388 */ /* 0x0001e40000000a00 */
.L_x_173:
[----:B------:R-:W-:Y:S05]  /*2de0*/  BSYNC.RECONVERGENT B1 ;  /* 0x0000000000017941 */ /* 0x000fea0003800200 */
.L_x_172:
[----:B------:R-:W-:Y:S01]  /*2df0*/  BAR.SYNC.DEFER_BLOCKING 0x0 ;  /* 0x0000000000007b1d */ /* 0x000fe20000010000 */
[----:B------:R-:W-:-:S13]  /*2e00*/  ISETP.NE.AND P1, PT, R10, RZ, PT ;  /* 0x000000ff0a00720c */ /* 0x000fda0003f25270 */
[----:B------:R-:W-:Y:S05]  /*2e10*/  @P1 BRA `(.L_x_149) ;  /* 0x0000003800a81947 */ /* 0x000fea0003800000 */
[----:B------:R-:W-:Y:S01]  /*2e20*/  ISETP.GE.AND P0, PT, R9, 0x21, PT ;  /* 0x000000210900780c */ /* 0x000fe20003f06270 */
[----:B0-----:R-:W-:Y:S02]  /*2e30*/  IMAD.MOV.U32 R13, RZ, RZ, R4 ;  /* 0x000000ffff0d7224 */ /* 0x001fe400078e0004 */
[----:B------:R-:W-:Y:S02]  /*2e40*/  IMAD.MOV.U32 R8, RZ, RZ, R5 ;  /* 0x000000ffff087224 */ /* 0x000fe400078e0005 */
[----:B------:R-:W-:Y:S02]  /*2e50*/  IMAD.MOV.U32 R2, RZ, RZ, R6 ;  /* 0x000000ffff027224 */ /* 0x000fe400078e0006 */
[----:B------:R-:W-:-:S06]  /*2e60*/  IMAD.MOV.U32 R3, RZ, RZ, R7 ;  /* 0x000000ffff037224 */ /* 0x000fcc00078e0007 */
[----:B------:R-:W-:Y:S05]  /*2e70*/  @!P0 BRA `(.L_x_174) ;  /* 0x00000000006c8947 */ /* 0x000fea0003800000 */
[----:B------:R-:W0:Y:S01]  /*2e80*/  S2UR UR5, SR_CgaCtaId ;  /* 0x00000000000579c3 */ /* 0x000e220000008800 */
[----:B------:R-:W-:Y:S01]  /*2e90*/  UMOV UR4, 0x400 ;  /* 0x0000040000047882 */ /* 0x000fe20000000000 */
[----:B------:R-:W-:Y:S01]  /*2ea0*/  BSSY.RECONVERGENT B1, `(.L_x_174) ;  /* 0x0000018000017945 */ /* 0x000fe20003800200 */
[----:B0-----:R-:W-:-:S09]  /*2eb0*/  ULEA UR4, UR5, UR4, 0x18 ;  /* 0x0000000405047291 */ /* 0x001fd2000f8ec0ff */
[----:B--2---:R-:W0:Y:S04]  /*2ec0*/  LDS.64 R10, [UR4+0x18] ;  /* 0x00001804ff0a7984 */ /* 0x004e280008000a00 */
[----:B-1-3--:R-:W1:Y:S01]  /*2ed0*/  LDS.64 R14, [UR4+0x20] ;  /* 0x00002004ff0e7984 */ /* 0x00ae620008000a00 */
[----:B0-----:R-:W-:Y:S01]  /*2ee0*/  DSETP.GEU.AND P0, PT, |R6|, |R10|, PT ;  /* 0x4000000a0600722a */ /* 0x001fe20003f0e200 */
[----:B------:R-:W-:Y:S02]  /*2ef0*/  IMAD.MOV.U32 R2, RZ, RZ, R10 ;  /* 0x000000ffff027224 */ /* 0x000fe400078e000a */
[----:B------:R-:W-:Y:S02]  /*2f00*/  IMAD.MOV.U32 R3, RZ, RZ, R11 ;  /* 0x000000ffff037224 */ /* 0x000fe400078e000b */
[----:B-1----:R-:W-:-:S02]  /*2f10*/  IMAD.MOV.U32 R13, RZ, RZ, R14 ;  /* 0x000000ffff0d7224 */ /* 0x002fc400078e000e */
[----:B------:R-:W-:-:S07]  /*2f20*/  IMAD.MOV.U32 R8, RZ, RZ, R15 ;  /* 0x000000ffff087224 */ /* 0x000fce00078e000f */
[----:B------:R-:W-:Y:S05]  /*2f30*/  @!P0 BRA `(.L_x_175) ;  /* 0x0000000000388947 */ /* 0x000fea0003800000 */
        /* <DEDUP_REMOVED lines=14> */
.L_x_175:
[----:B------:R-:W-:Y:S05]  /*3020*/  BSYNC.RECONVERGENT B1 ;  /* 0x0000000000017941 */ /* 0x000fea0003800200 */
.L_x_174:
[----:B------:R-:W-:Y:S01]  /*3030*/  ISETP.GE.AND P0, PT, R9, 0x41, PT ;  /* 0x000000410900780c */ /* 0x000fe20003f06270 */
[----:B--2---:R-:W-:Y:S02]  /*3040*/  IMAD.MOV.U32 R11, RZ, RZ, R13 ;  /* 0x000000ffff0b7224 */ /* 0x004fe400078e000d */
        /* <DEDUP_REMOVED lines=8> */
[----:B------:R-:W0:Y:S04]  /*30d0*/  LDS.64 R6, [UR4+0x28] ;  /* 0x00002804ff067984 */ /* 0x000e280008000a00 */
        /* <DEDUP_REMOVED lines=21> */
.L_x_177:
[----:B------:R-:W-:Y:S05]  /*3230*/  BSYNC.RECONVERGENT B1 ;  /* 0x0000000000017941 */ /* 0x000fea0003800200 */
.L_x_176:
[----:B------:R-:W-:Y:S01]  /*3240*/  ISETP.GE.AND P0, PT, R9, 0x61, PT ;  /* 0x000000610900780c */ /* 0x000fe20003f06270 */
[----:B------:R-:W-:Y:S02]  /*3250*/  IMAD.MOV.U32 R13, RZ, RZ, R11 ;  /* 0x000000ffff0d7224 */ /* 0x000fe400078e000b */
        /* <DEDUP_REMOVED lines=30> */
.L_x_179:
[----:B------:R-:W-:Y:S05]  /*3440*/  BSYNC.RECONVERGENT B1 ;  /* 0x0000000000017941 */ /* 0x000fea0003800200 */
.L_x_178:
        /* <DEDUP_REMOVED lines=32> */
.L_x_181:
[----:B------:R-:W-:Y:S05]  /*3650*/  BSYNC.RECONVERGENT B1 ;  /* 0x0000000000017941 */ /* 0x000fea0003800200 */
.L_x_180:
        /* <DEDUP_REMOVED lines=32> */
.L_x_183:
[----:B------:R-:W-:Y:S05]  /*3860*/  BSYNC.RECONVERGENT B1 ;  /* 0x0000000000017941 */ /* 0x000fea0003800200 */
.L_x_182:
        /* <DEDUP_REMOVED lines=32> */
.L_x_185:
[----:B------:R-:W-:Y:S05]  /*3a70*/  BSYNC.RECONVERGENT B1 ;  /* 0x0000000000017941 */ /* 0x000fea0003800200 */
.L_x_184:
[----:B------:R-:W-:Y:S01]  /*3a80*/  ISETP.GE.AND P0, PT, R9, 0xe1, PT ;  /* 0x000000e10900780c */ /* 0x000fe20003f06270 */
[----:B------:R-:W-:Y:S01]  /*3a90*/  IMAD.MOV.U32 R5, RZ, RZ, R10 ;  /* 0x000000ffff057224 */ /* 0x000fe200078e000a */
[----:B------:R-:W-:Y:S01]  /*3aa0*/  MOV R4, R11 ;  /* 0x0000000b00047202 */ /* 0x000fe20000000f00 */
[----:B------:R-:W-:Y:S02]  /*3ab0*/  IMAD.MOV.U32 R6, RZ, RZ, R2 ;  /* 0x000000ffff067224 */ /* 0x000fe400078e0002 */
[----:B------:R-:W-:-:S08]  /*3ac0*/  IMAD.MOV.U32 R7, RZ, RZ, R3 ;  /* 0x000000ffff077224 */ /* 0x000fd000078e0003 */
[----:B------:R-:W-:Y:S05]  /*3ad0*/  @!P0 BRA `(.L_x_149) ;  /* 0x0000002c00788947 */ /* 0x000fea0003800000 */
[----:B------:R-:W0:Y:S01]  /*3ae0*/  S2UR UR5, SR_CgaCtaId ;  /* 0x00000000000579c3 */ /* 0x000e220000008800 */
[----:B------:R-:W-:Y:S02]  /*3af0*/  UMOV UR4, 0x400 ;  /* 0x0000040000047882 */ /* 0x000fe40000000000 */
[----:B0-----:R-:W-:-:S09]  /*3b00*/  ULEA UR4, UR5, UR4, 0x18 ;  /* 0x0000000405047291 */ /* 0x001fd2000f8ec0ff */
[----:B------:R-:W0:Y:S04]  /*3b10*/  LDS.64 R8, [UR4+0x78] ;  /* 0x00007804ff087984 */ /* 0x000e280008000a00 */
[----:B------:R-:W2:Y:S01]  /*3b20*/  LDS.64 R12, [UR4+0x80] ;  /* 0x00008004ff0c7984 */ /* 0x000ea20008000a00 */
[----:B0-----:R-:W-:Y:S01]  /*3b30*/  DSETP.GEU.AND P0, PT, |R2|, |R8|, PT ;  /* 0x400000080200722a */ /* 0x001fe20003f0e200 */
        /* <DEDUP_REMOVED lines=20> */
.L_x_117:
[----:B------:R-:W0:Y:S01]  /*3c80*/  S2R R3, SR_TID.X ;  /* 0x0000000000037919 */ /* 0x000e220000002100 */
[----:B------:R-:W1:Y:S02]  /*3c90*/  LDCU.128 UR12, c[0x0][0x380] ;  /* 0x00007000ff0c77ac */ /* 0x000e640008000c00 */
[----:B-1----:R-:W-:Y:S02]  /*3ca0*/  IMAD.U32 R2, RZ, RZ, UR12 ;  /* 0x0000000cff027e24 */ /* 0x002fe4000f8e00ff */
[----:B------:R-:W-:Y:S01]  /*3cb0*/  IMAD.U32 R4, RZ, RZ, UR13 ;  /* 0x0000000dff047e24 */ /* 0x000fe2000f8e00ff */
[----:B0-----:R-:W-:-:S05]  /*3cc0*/  IADD3 R5, P0, PT, R8, R3, RZ ;  /* 0x0000000308057210 */ /* 0x001fca0007f1e0ff */
[----:B------:R-:W-:Y:S01]  /*3cd0*/  IMAD.X R6, RZ, RZ, RZ, P0 ;  /* 0x000000ffff067224 */ /* 0x000fe200000e06ff */
[----:B------:R-:W-:-:S04]  /*3ce0*/  LEA R20, P0, R5, R2, 0x3 ;  /* 0x0000000205147211 */ /* 0x000fc800078018ff */
[----:B------:R-:W-:-:S05]  /*3cf0*/  LEA.HI.X R21, R5, R4, R6, 0x3, P0 ;  /* 0x0000000405157211 */ /* 0x000fca00000f1c06 */
[----:B------:R-:W2:Y:S04]  /*3d00*/  LDG.E.64 R6, desc[UR10][R20.64] ;  /* 0x0000000a14067981 */ /* 0x000ea8000c1e1b00 */
[----:B------:R-:W2:Y:S04]  /*3d10*/  LDG.E.64 R14, desc[UR10][R20.64+0x800] ;  /* 0x0008000a140e7981 */ /* 0x000ea8000c1e1b00 */
[----:B------:R-:W3:Y:S04]  /*3d20*/  LDG.E.64 R18, desc[UR10][R20.64+0x1000] ;  /* 0x0010000a14127981 */ /* 0x000ee8000c1e1b00 */
[----:B------:R-:W4:Y:S04]  /*3d30*/  LDG.E.64 R12, desc[UR10][R20.64+0x1800] ;  /* 0x0018000a140c7981 */ /* 0x000f28000c1e1b00 */
[----:B------:R-:W5:Y:S01]  /*3d40*/  LDG.E.64 R10, desc[UR10][R20.64+0x2000] ;  /* 0x0020000a140a7981 */ /* 0x000f62000c1e1b00 */
[----:B------:R-:W-:Y:S01]  /*3d50*/  IMAD.U32 R5, RZ, RZ, UR14 ;  /* 0x0000000eff057e24 */ /* 0x000fe2000f8e00ff */
[----:B------:R-:W-:Y:S01]  /*3d60*/  LOP3.LUT R9, R3, 0x400, RZ, 0xfc, !PT ;  /* 0x0000040003097812 */ /* 0x000fe200078efcff */
[----:B------:R-:W-:Y:S01]  /*3d70*/  BSSY.RECONVERGENT B1, `(.L_x_186) ;  /* 0x0000020000017945 */ /* 0x000fe20003800200 */
[----:B------:R-:W-:-:S04]  /*3d80*/  ISETP.LE.U32.AND P0, PT, R25, UR6, PT ;  /* 0x0000000619007c0c */ /* 0x000fc8000bf03070 */
[----:B------:R-:W-:Y:S01]  /*3d90*/  ISETP.GE.U32.AND.EX P0, PT, RZ, R16, PT, P0 ;  /* 0x00000010ff00720c */ /* 0x000fe20003f06100 */
[----:B--2---:R-:W-:-:S06]  /*3da0*/  DSETP.GEU.AND P2, PT, |R6|, |R14|, PT ;  /* 0x4000000e0600722a */ /* 0x004fcc0003f4e200 */
[----:B------:R-:W-:Y:S02]  /*3db0*/  FSEL R6, R6, R14, P2 ;  /* 0x0000000e06067208 */ /* 0x000fe40001000000 */
[----:B------:R-:W-:-:S06]  /*3dc0*/  FSEL R7, R7, R15, P2 ;  /* 0x0000000f07077208 */ /* 0x000fcc0001000000 */
[----:B---3--:R-:W-:-:S06]  /*3dd0*/  DSETP.GEU.AND P3, PT, |R6|, |R18|, PT ;  /* 0x400000120600722a */ /* 0x008fcc0003f6e200 */
[----:B------:R-:W-:Y:S01]  /*3de0*/  FSEL R14, R6, R18, P3 ;  /* 0x00000012060e7208 */ /* 0x000fe20001800000 */
[----:B------:R-:W-:Y:S01]  /*3df0*/  IMAD.U32 R6, RZ, RZ, UR15 ;  /* 0x0000000fff067e24 */ /* 0x000fe2000f8e00ff */
[----:B------:R-:W-:Y:S01]  /*3e00*/  FSEL R15, R7, R19, P3 ;  /* 0x00000013070f7208 */ /* 0x000fe20001800000 */
[----:B------:R-:W-:-:S05]  /*3e10*/  VIADD R18, R3, 0x100 ;  /* 0x0000010003127836 */ /* 0x000fca0000000000 */
[----:B----4-:R-:W-:-:S06]  /*3e20*/  DSETP.GEU.AND P1, PT, |R14|, |R12|, PT ;  /* 0x4000000c0e00722a */ /* 0x010fcc0003f2e200 */
[----:B------:R-:W-:Y:S01]  /*3e30*/  FSEL R12, R14, R12, P1 ;  /* 0x0000000c0e0c7208 */ /* 0x000fe20000800000 */
[----:B------:R-:W-:Y:S01]  /*3e40*/  VIADD R14, R3, 0x200 ;  /* 0x00000200030e7836 */ /* 0x000fe20000000000 */
[----:B------:R-:W-:Y:S02]  /*3e50*/  FSEL R13, R15, R13, P1 ;  /* 0x0000000d0f0d7208 */ /* 0x000fe40000800000 */
[----:B------:R-:W-:Y:S02]  /*3e60*/  IADD3 R15, P5, PT, R8, R5, RZ ;  /* 0x00000005080f7210 */ /* 0x000fe40007fbe0ff */
[----:B------:R-:W-:Y:S02]  /*3e70*/  @P3 SEL R14, R3, R18, P2 ;  /* 0x00000012030e3207 */ /* 0x000fe40001000000 */
[----:B-----5:R-:W-:Y:S01]  /*3e80*/  DSETP.GEU.AND P4, PT, |R12|, |R10|, PT ;  /* 0x4000000a0c00722a */ /* 0x020fe20003f8e200 */
[----:B------:R-:W-:Y:S01]  /*3e90*/  IMAD.X R17, RZ, RZ, R6, P5 ;  /* 0x000000ffff117224 */ /* 0x000fe200028e0606 */
[----:B------:R-:W-:Y:S01]  /*3ea0*/  IADD3 R7, P5, PT, R9, R15, RZ ;  /* 0x0000000f09077210 */ /* 0x000fe20007fbe0ff */
[----:B------:R-:W-:-:S04]  /*3eb0*/  @!P1 VIADD R14, R3, 0x300 ;  /* 0x00000300030e9836 */ /* 0x000fc80000000000 */
[----:B------:R-:W-:-:S07]  /*3ec0*/  IMAD.X R8, RZ, RZ, R17, P5 ;  /* 0x000000ffff087224 */ /* 0x000fce00028e0611 */
[----:B------:R-:W-:Y:S05]  /*3ed0*/  @!P4 BRA `(.L_x_187) ;  /* 0x000000000024c947 */ /* 0x000fea0003800000 */
[C---:B------:R-:W-:Y:S02]  /*3ee0*/  ISETP.GE.U32.AND P1, PT, R14.reuse, R9, PT ;  /* 0x000000090e00720c */ /* 0x040fe40003f26070 */
[----:B------:R-:W-:Y:S02]  /*3ef0*/  IADD3 R14, P2, PT, R14, R15, RZ ;  /* 0x0000000f0e0e7210 */ /* 0x000fe40007f5e0ff */
[----:B------:R-:W-:-:S03]  /*3f00*/  ISETP.GE.U32.AND.EX P1, PT, RZ, RZ, PT, P1 ;  /* 0x000000ffff00720c */ /* 0x000fc60003f26110 */
[----:B------:R-:W-:-:S10]  /*3f10*/  IMAD.X R9, RZ, RZ, R17, P2 ;  /* 0x000000ffff097224 */ /* 0x000fd400010e0611 */
[----:B------:R-:W-:-:S06]  /*3f20*/  DSETP.LT.OR P1, PT, |R10|, |R12|, !P1 ;  /* 0x4000000c0a00722a */ /* 0x000fcc0004f21600 */
[----:B------:R-:W-:Y:S02]  /*3f30*/  FSEL R10, R12, R10, P1 ;  /* 0x0000000a0c0a7208 */ /* 0x000fe40000800000 */
[----:B------:R-:W-:Y:S02]  /*3f40*/  FSEL R11, R13, R11, P1 ;  /* 0x0000000b0d0b7208 */ /* 0x000fe40000800000 */
[----:B------:R-:W-:Y:S02]  /*3f50*/  SEL R7, R14, R7, P1 ;  /* 0x000000070e077207 */ /* 0x000fe40000800000 */
[----:B------:R-:W-:-:S07]  /*3f60*/  SEL R8, R9, R8, P1 ;  /* 0x0000000809087207 */ /* 0x000fce0000800000 */
.L_x_187:
[----:B------:R-:W-:Y:S05]  /*3f70*/  BSYNC.RECONVERGENT B1 ;  /* 0x0000000000017941 */ /* 0x000fea0003800200 */
.L_x_186:
[----:B------:R-:W-:Y:S05]  /*3f80*/  @P0 BRA `(.L_x_188) ;  /* 0x0000001400000947 */ /* 0x000fea0003800000 */
[----:B------:R-:W0:Y:S01]  /*3f90*/  LDCU.64 UR8, c[0x0][0x3e8] ;  /* 0x00007d00ff0877ac */ /* 0x000e220008000a00 */
[----:B------:R-:W-:Y:S01]  /*3fa0*/  ISETP.NE.AND P0, PT, R3, RZ, PT ;  /* 0x000000ff0300720c */ /* 0x000fe20003f05270 */
[----:B------:R-:W-:Y:S01]  /*3fb0*/  BSSY.RECONVERGENT B1, `(.L_x_189) ;  /* 0x0000012000017945 */ /* 0x000fe20003800200 */
[----:B------:R-:W-:Y:S01]  /*3fc0*/  UMOV UR4, 0x8 ;  /* 0x0000000800047882 */ /* 0x000fe20000000000 */
[----:B------:R-:W-:Y:S02]  /*3fd0*/  UMOV UR5, 0x0 ;  /* 0x0000000000057882 */ /* 0x000fe40000000000 */
[----:B0-----:R-:W-:-:S04]  /*3fe0*/  UIMAD.WIDE.U32 UR4, UR8, 0x1, UR4 ;  /* 0x00000001080478a5 */ /* 0x001fc8000f8e0004 */
[----:B------:R-:W-:Y:S02]  /*3ff0*/  UIADD3 UR7, UPT, UPT, UR5, UR9, URZ ;  /* 0x0000000905077290 */ /* 0x000fe4000fffe0ff */
[----:B------:R-:W-:Y:S02]  /*4000*/  IMAD.U32 R13, RZ, RZ, UR5 ;  /* 0x00000005ff0d7e24 */ /* 0x000fe4000f8e00ff */
[----:B------:R-:W-:Y:S02]  /*4010*/  IMAD.U32 R12, RZ, RZ, UR4 ;  /* 0x00000004ff0c7e24 */ /* 0x000fe4000f8e00ff */
[----:B------:R-:W-:Y:S01]  /*4020*/  IMAD.U32 R13, RZ, RZ, UR7 ;  /* 0x00000007ff0d7e24 */ /* 0x000fe2000f8e00ff */
[----:B------:R-:W-:Y:S06]  /*4030*/  @P0 BRA `(.L_x_190) ;  /* 0x0000000000240947 */ /* 0x000fec0003800000 */
[----:B------:R-:W-:Y:S02]  /*4040*/  IMAD.MOV.U32 R18, RZ, RZ, 0x500 ;  /* 0x00000500ff127424 */ /* 0x000fe400078e00ff */
[----:B------:R-:W-:-:S05]  /*4050*/  IMAD.MOV.U32 R19, RZ, RZ, 0x0 ;  /* 0x00000000ff137424 */ /* 0x000fca00078e00ff */
[----:B------:R-:W2:Y:S01]  /*4060*/  ATOMG.E.ADD.64.STRONG.GPU PT, R14, desc[UR10][R12.64], R18 ;  /* 0x800000120c0e79a8 */ /* 0x000ea200081ef50a */
[----:B------:R-:W0:Y:S01]  /*4070*/  S2UR UR5, SR_CgaCtaId ;  /* 0x00000000000579c3 */ /* 0x000e220000008800 */
[----:B------:R-:W-:Y:S02]  /*4080*/  UMOV UR4, 0x400 ;  /* 0x0000040000047882 */ /* 0x000fe40000000000 */
[----:B0-----:R-:W-:Y:S01]  /*4090*/  ULEA UR4, UR5, UR4, 0x18 ;  /* 0x0000000405047291 */ /* 0x001fe2000f8ec0ff */
[----:B--2---:R-:W-:-:S05]  /*40a0*/  IADD3 R14, P0, PT, R14, UR6, RZ ;  /* 0x000000060e0e7c10 */ /* 0x004fca000ff1e0ff */
[----:B------:R-:W-:-:S05]  /*40b0*/  IMAD.X R15, RZ, RZ, R15, P0 ;  /* 0x000000ffff0f7224 */ /* 0x000fca00000e060f */
[----:B------:R0:W-:Y:S03]  /*40c0*/  STS.64 [UR4+0x98], R14 ;  /* 0x0000980eff007988 */ /* 0x0001e60008000a04 */
.L_x_190:
[----:B------:R-:W-:Y:S05]  /*40d0*/  BSYNC.RECONVERGENT B1 ;  /* 0x0000000000017941 */ /* 0x000fea0003800200 */
.L_x_189:
[----:B------:R-:W1:Y:S08]  /*40e0*/  S2UR UR5, SR_CgaCtaId ;  /* 0x00000000000579c3 */ /* 0x000e700000008800 */
[----:B------:R-:W-:Y:S06]  /*40f0*/  BAR.SYNC.DEFER_BLOCKING 0x0 ;  /* 0x0000000000007b1d */ /* 0x000fec0000010000 */
[----:B------:R-:W-:-:S02]  /*4100*/  UMOV UR4, 0x400 ;  /* 0x0000040000047882 */ /* 0x000fc40000000000 */
[----:B-1----:R-:W-:-:S06]  /*4110*/  ULEA UR4, UR5, UR4, 0x18 ;  /* 0x0000000405047291 */ /* 0x002fcc000f8ec0ff */
[----:B------:R-:W-:-:S05]  /*4120*/  IMAD.U32 R9, RZ, RZ, UR4 ;  /* 0x00000004ff097e24 */ /* 0x000fca000f8e00ff */
[----:B------:R-:W0:Y:S02]  /*4130*/  LDS.64 R18, [R9+0x98] ;  /* 0x0000980009127984 */ /* 0x000e240000000a00 */
[----:B0-----:R-:W-:-:S04]  /*4140*/  IADD3 R14, P1, PT, R18, 0x500, RZ ;  /* 0x00000500120e7810 */ /* 0x001fc80007f3e0ff */
[----:B------:R-:W-:Y:S01]  /*4150*/  ISETP.GT.U32.AND P0, PT, R14, R25, PT ;  /* 0x000000190e00720c */ /* 0x000fe20003f04070 */
[----:B------:R-:W-:-:S05]  /*4160*/  IMAD.X R15, RZ, RZ, R19, P1 ;  /* 0x000000ffff0f7224 */ /* 0x000fca00008e0613 */
[----:B------:R-:W-:-:S13]  /*4170*/  ISETP.GT.AND.EX P0, PT, R15, R16, PT, P0 ;  /* 0x000000100f00720c */ /* 0x000fda0003f04300 */
[----:B------:R-:W-:Y:S05]  /*4180*/  @P0 BRA `(.L_x_191) ;  /* 0x0000000400b40947 */ /* 0x000fea0003800000 */
[----:B------:R-:W-:Y:S01]  /*4190*/  BSSY.RECONVERGENT B1, `(.L_x_191) ;  /* 0x000006c000017945 */ /* 0x000fe20003800200 */
[----:B------:R-:W-:Y:S01]  /*41a0*/  IMAD.MOV.U32 R20, RZ, RZ, R10 ;  /* 0x000000ffff147224 */ /* 0x000fe200078e000a */
[----:B------:R-:W0:Y:S01]  /*41b0*/  LDCU.64 UR8, c[0x0][0x398] ;  /* 0x00007300ff0877ac */ /* 0x000e220008000a00 */
[----:B------:R-:W-:Y:S02]  /*41c0*/  IMAD.MOV.U32 R21, RZ, RZ, R11 ;  /* 0x000000ffff157224 */ /* 0x000fe400078e000b */
[----:B------:R-:W-:Y:S01]  /*41d0*/  IMAD.MOV.U32 R15, RZ, RZ, R7 ;  /* 0x000000ffff0f7224 */ /* 0x000fe200078e0007 */
[----:B------:R-:W1:Y:S01]  /*41e0*/  LDCU.128 UR12, c[0x0][0x380] ;  /* 0x00007000ff0c77ac */ /* 0x000e620008000c00 */
[----:B------:R-:W-:-:S07]  /*41f0*/  IMAD.MOV.U32 R14, RZ, RZ, R8 ;  /* 0x000000ffff0e7224 */ /* 0x000fce00078e0008 */
.L_x_194:
[----:B------:R-:W-:Y:S01]  /*4200*/  IADD3 R7, P0, PT, R3, R18, RZ ;  /* 0x0000001203077210 */ /* 0x000fe20007f1e0ff */
[----:B-1----:R-:W-:Y:S02]  /*4210*/  IMAD.U32 R2, RZ, RZ, UR12 ;  /* 0x0000000cff027e24 */ /* 0x002fe4000f8e00ff */
[----:B------:R-:W-:Y:S02]  /*4220*/  IMAD.U32 R4, RZ, RZ, UR13 ;  /* 0x0000000dff047e24 */ /* 0x000fe4000f8e00ff */
[----:B------:R-:W-:Y:S01]  /*4230*/  IMAD.X R25, RZ, RZ, R19, P0 ;  /* 0x000000ffff197224 */ /* 0x000fe200000e0613 */
[----:B------:R-:W-:-:S04]  /*4240*/  LEA R10, P0, R7, R2, 0x3 ;  /* 0x00000002070a7211 */ /* 0x000fc800078018ff */
[----:B------:R-:W-:-:S05]  /*4250*/  LEA.HI.X R11, R7, R4, R25, 0x3, P0 ;  /* 0x00000004070b7211 */ /* 0x000fca00000f1c19 */
[----:B------:R-:W2:Y:S04]  /*4260*/  LDG.E.64 R16, desc[UR10][R10.64] ;  /* 0x0000000a0a107981 */ /* 0x000ea8000c1e1b00 */
[----:B------:R-:W3:Y:S01]  /*4270*/  LDG.E.64 R18, desc[UR10][R10.64+0x800] ;  /* 0x0008000a0a127981 */ /* 0x000ee2000c1e1b00 */
[----:B------:R-:W-:Y:S02]  /*4280*/  IMAD.U32 R5, RZ, RZ, UR14 ;  /* 0x0000000eff057e24 */ /* 0x000fe4000f8e00ff */
[----:B------:R-:W-:-:S03]  /*4290*/  IMAD.U32 R6, RZ, RZ, UR15 ;  /* 0x0000000fff067e24 */ /* 0x000fc6000f8e00ff */
[----:B------:R-:W-:-:S04]  /*42a0*/  IADD3 R24, P0, PT, R7, R5, RZ ;  /* 0x0000000507187210 */ /* 0x000fc80007f1e0ff */
[----:B------:R-:W-:Y:S01]  /*42b0*/  IADD3 R27, P3, PT, R24, 0x100, RZ ;  /* 0x00000100181b7810 */ /* 0x000fe20007f7e0ff */
[----:B------:R-:W-:-:S04]  /*42c0*/  IMAD.X R25, R25, 0x1, R6, P0 ;  /* 0x0000000119197824 */ /* 0x000fc800000e0606 */
[----:B------:R-:W-:Y:S01]  /*42d0*/  IMAD.X R26, RZ, RZ, R25, P3 ;  /* 0x000000ffff1a7224 */ /* 0x000fe200018e0619 */
[----:B--2---:R-:W-:-:S14]  /*42e0*/  DSETP.GEU.AND P2, PT, |R20|, |R16|, PT ;  /* 0x400000101400722a */ /* 0x004fdc0003f4e200 */
[----:B------:R-:W-:-:S04]  /*42f0*/  @P2 ISETP.GE.U32.AND P0, PT, R15, R24, PT ;  /* 0x000000180f00220c */ /* 0x000fc80003f06070 */
[----:B------:R-:W-:-:S13]  /*4300*/  @P2 ISETP.GE.AND.EX P0, PT, R14, R25, PT, P0 ;  /* 0x000000190e00220c */ /* 0x000fda0003f06300 */
[----:B------:R-:W-:-:S06]  /*4310*/  @P2 DSETP.LT.OR P0, PT, |R16|, |R20|, !P0 ;  /* 0x400000141000222a */ /* 0x000fcc0004701600 */
[----:B------:R-:W-:Y:S02]  /*4320*/  @P2 FSEL R7, R20, R16, P0 ;  /* 0x0000001014072208 */ /* 0x000fe40000000000 */
[----:B------:R-:W-:Y:S02]  /*4330*/  @P2 FSEL R20, R21, R17, P0 ;  /* 0x0000001115142208 */ /* 0x000fe40000000000 */
[C---:B------:R-:W-:Y:S01]  /*4340*/  IADD3 R21, P5, PT, R24.reuse, 0x300, RZ ;  /* 0x0000030018157810 */ /* 0x040fe20007fbe0ff */
[----:B------:R-:W-:Y:S01]  /*4350*/  @P2 IMAD.MOV.U32 R16, RZ, RZ, R7 ;  /* 0x000000ffff102224 */ /* 0x000fe200078e0007 */
[C---:B------:R-:W-:Y:S01]  /*4360*/  IADD3 R7, P6, PT, R24.reuse, 0x400, RZ ;  /* 0x0000040018077810 */ /* 0x040fe20007fde0ff */
[----:B------:R-:W-:Y:S01]  /*4370*/  @P2 IMAD.MOV.U32 R17, RZ, RZ, R20 ;  /* 0x000000ffff112224 */ /* 0x000fe200078e0014 */
[----:B------:R-:W-:Y:S01]  /*4380*/  IADD3 R20, P4, PT, R24, 0x200, RZ ;  /* 0x0000020018147810 */ /* 0x000fe20007f9e0ff */
[--C-:B------:R-:W-:Y:S01]  /*4390*/  IMAD.X R23, RZ, RZ, R25.reuse, P5 ;  /* 0x000000ffff177224 */ /* 0x100fe200028e0619 */
[----:B------:R-:W-:Y:S01]  /*43a0*/  @P2 SEL R24, R15, R24, P0 ;  /* 0x000000180f182207 */ /* 0x000fe20000000000 */
[----:B------:R-:W-:-:S02]  /*43b0*/  IMAD.X R8, RZ, RZ, R25, P6 ;  /* 0x000000ffff087224 */ /* 0x000fc400030e0619 */
[----:B------:R-:W-:Y:S01]  /*43c0*/  IMAD.X R22, RZ, RZ, R25, P4 ;  /* 0x000000ffff167224 */ /* 0x000fe200020e0619 */
[----:B------:R-:W-:Y:S01]  /*43d0*/  @P2 SEL R25, R14, R25, P0 ;  /* 0x000000190e192207 */ /* 0x000fe20000000000 */
[----:B---3--:R-:W-:Y:S01]  /*43e0*/  DSETP.GEU.AND P1, PT, |R16|, |R18|, PT ;  /* 0x400000121000722a */ /* 0x008fe20003f2e200 */
[----:B------:R-:W2:-:S13]  /*43f0*/  LDG.E.64 R14, desc[UR10][R10.64+0x1000] ;  /* 0x0010000a0a0e7981 */ /* 0x000e9a000c1e1b00 */
[----:B------:R-:W-:-:S04]  /*4400*/  @P1 ISETP.GE.U32.AND P0, PT, R24, R27, PT ;  /* 0x0000001b1800120c */ /* 0x000fc80003f06070 */
[----:B------:R-:W-:-:S13]  /*4410*/  @P1 ISETP.GE.AND.EX P0, PT, R25, R26, PT, P0 ;  /* 0x0000001a1900120c */ /* 0x000fda0003f06300 */
[----:B------:R-:W-:-:S06]  /*4420*/  @P1 DSETP.LT.OR P0, PT, |R18|, |R16|, !P0 ;  /* 0x400000101200122a */ /* 0x000fcc0004701600 */
[----:B------:R-:W-:Y:S02]  /*4430*/  @P1 FSEL R28, R16, R18, P0 ;  /* 0x00000012101c1208 */ /* 0x000fe40000000000 */
[----:B------:R-:W-:Y:S02]  /*4440*/  @P1 FSEL R29, R17, R19, P0 ;  /* 0x00000013111d1208 */ /* 0x000fe40000000000 */
[----:B------:R-:W3:Y:S01]  /*4450*/  LDG.E.64 R16, desc[UR10][R10.64+0x1800] ;  /* 0x0018000a0a107981 */ /* 0x000ee2000c1e1b00 */
[----:B------:R-:W-:Y:S02]  /*4460*/  @P1 IMAD.MOV.U32 R18, RZ, RZ, R28 ;  /* 0x000000ffff121224 */ /* 0x000fe400078e001c */
[----:B------:R-:W-:Y:S01]  /*4470*/  @P1 IMAD.MOV.U32 R19, RZ, RZ, R29 ;  /* 0x000000ffff131224 */ /* 0x000fe200078e001d */
[----:B------:R-:W-:Y:S02]  /*4480*/  @P1 SEL R27, R24, R27, P0 ;  /* 0x0000001b181b1207 */ /* 0x000fe40000000000 */
[----:B------:R-:W-:Y:S01]  /*4490*/  @P1 SEL R26, R25, R26, P0 ;  /* 0x0000001a191a1207 */ /* 0x000fe20000000000 */
[----:B------:R-:W-:Y:S01]  /*44a0*/  BSSY.RECONVERGENT B2, `(.L_x_192) ;  /* 0x000001d000027945 */ /* 0x000fe20003800200 */
[----:B------:R-:W5:Y:S01]  /*44b0*/  LDG.E.64 R10, desc[UR10][R10.64+0x2000] ;  /* 0x0020000a0a0a7981 */ /* 0x000f62000c1e1b00 */
[----:B------:R-:W-:Y:S06]  /*44c0*/  BAR.SYNC.DEFER_BLOCKING 0x0 ;  /* 0x0000000000007b1d */ /* 0x000fec0000010000 */
[----:B--2---:R-:W-:-:S14]  /*44d0*/  DSETP.GEU.AND P2, PT, |R18|, |R14|, PT ;  /* 0x4000000e1200722a */ /* 0x004fdc0003f4e200 */
[----:B------:R-:W-:-:S04]  /*44e0*/  @P2 ISETP.GE.U32.AND P0, PT, R27, R20, PT ;  /* 0x000000141b00220c */ /* 0x000fc80003f06070 */
[----:B------:R-:W-:-:S13]  /*44f0*/  @P2 ISETP.GE.AND.EX P0, PT, R26, R22, PT, P0 ;  /* 0x000000161a00220c */ /* 0x000fda0003f06300 */
[----:B------:R-:W-:-:S06]  /*4500*/  @P2 DSETP.LT.OR P0, PT, |R14|, |R18|, !P0 ;  /* 0x400000120e00222a */ /* 0x000fcc0004701600 */
[----:B------:R-:W-:Y:S02]  /*4510*/  @P2 FSEL R18, R18, R14, P0 ;  /* 0x0000000e12122208 */ /* 0x000fe40000000000 */
[----:B------:R-:W-:-:S03]  /*4520*/  @P2 FSEL R19, R19, R15, P0 ;  /* 0x0000000f13132208 */ /* 0x000fc60000000000 */
[----:B------:R-:W-:Y:S02]  /*4530*/  @P2 IMAD.MOV.U32 R14, RZ, RZ, R18 ;  /* 0x000000ffff0e2224 */ /* 0x000fe400078e0012 */
[----:B------:R-:W-:-:S06]  /*4540*/  @P2 IMAD.MOV.U32 R15, RZ, RZ, R19 ;  /* 0x000000ffff0f2224 */ /* 0x000fcc00078e0013 */
[----:B---3--:R-:W-:Y:S01]  /*4550*/  DSETP.GEU.AND P1, PT, |R14|, |R16|, PT ;  /* 0x400000100e00722a */ /* 0x008fe20003f2e200 */
[----:B------:R-:W-:Y:S02]  /*4560*/  @P2 SEL R20, R27, R20, P0 ;  /* 0x000000141b142207 */ /* 0x000fe40000000000 */
[----:B------:R-:W-:Y:S02]  /*4570*/  @P2 SEL R22, R26, R22, P0 ;  /* 0x000000161a162207 */ /* 0x000fe40000000000 */
[----:B------:R-:W-:-:S09]  /*4580*/  ISETP.NE.AND P2, PT, R3, RZ, PT ;  /* 0x000000ff0300720c */ /* 0x000fd20003f45270 */
[----:B------:R-:W-:-:S04]  /*4590*/  @P1 ISETP.GE.U32.AND P0, PT, R20, R21, PT ;  /* 0x000000151400120c */ /* 0x000fc80003f06070 */
[----:B------:R-:W-:-:S13]  /*45a0*/  @P1 ISETP.GE.AND.EX P0, PT, R22, R23, PT, P0 ;  /* 0x000000171600120c */ /* 0x000fda0003f06300 */
[----:B------:R-:W-:Y:S01]  /*45b0*/  @P1 DSETP.LT.OR P0, PT, |R16|, |R14|, !P0 ;  /* 0x4000000e1000122a */ /* 0x000fe20004701600 */
[----:B------:R-:W-:-:S13]  /*45c0*/  @P2 BRA `(.L_x_193) ;  /* 0x0000000000282947 */ /* 0x000fda0003800000 */
[----:B------:R-:W-:Y:S02]  /*45d0*/  IMAD.MOV.U32 R24, RZ, RZ, 0x500 ;  /* 0x00000500ff187424 */ /* 0x000fe400078e00ff */
[----:B------:R-:W-:-:S06]  /*45e0*/  IMAD.MOV.U32 R25, RZ, RZ, 0x0 ;  /* 0x00000000ff197424 */ /* 0x000fcc00078e00ff */
[----:B------:R-:W2:Y:S01]  /*45f0*/  ATOMG.E.ADD.64.STRONG.GPU PT, R24, desc[UR10][R12.64], R24 ;  /* 0x800000180c1879a8 */ /* 0x000ea200081ef50a */
[----:B------:R-:W1:Y:S01]  /*4600*/  S2UR UR5, SR_CgaCtaId ;  /* 0x00000000000579c3 */ /* 0x000e620000008800 */
[----:B------:R-:W-:Y:S02]  /*4610*/  UMOV UR4, 0x400 ;  /* 0x0000040000047882 */ /* 0x000fe40000000000 */
[----:B-1----:R-:W-:-:S06]  /*4620*/  ULEA UR4, UR5, UR4, 0x18 ;  /* 0x0000000405047291 */ /* 0x002fcc000f8ec0ff */
[----:B------:R-:W-:Y:S01]  /*4630*/  IMAD.U32 R9, RZ, RZ, UR4 ;  /* 0x00000004ff097e24 */ /* 0x000fe2000f8e00ff */
[----:B--2---:R-:W-:-:S05]  /*4640*/  IADD3 R18, P2, PT, R24, UR6, RZ ;  /* 0x0000000618127c10 */ /* 0x004fca000ff5e0ff */
[----:B------:R-:W-:-:S05]  /*4650*/  IMAD.X R19, RZ, RZ, R25, P2 ;  /* 0x000000ffff137224 */ /* 0x000fca00010e0619 */
[----:B------:R1:W-:Y:S03]  /*4660*/  STS.64 [R9+0x98], R18 ;  /* 0x0000981209007388 */ /* 0x0003e60000000a00 */
.L_x_193:
[----:B0-----:R-:W-:Y:S05]  /*4670*/  BSYNC.RECONVERGENT B2 ;  /* 0x0000000000027941 */ /* 0x001fea0003800200 */
.L_x_192:
[----:B------:R-:W-:Y:S01]  /*4680*/  BAR.SYNC.DEFER_BLOCKING 0x0 ;  /* 0x0000000000007b1d */ /* 0x000fe20000010000 */
[----:B------:R-:W-:Y:S01]  /*4690*/  @P1 FSEL R14, R14, R16, P0 ;  /* 0x000000100e0e1208 */ /* 0x000fe20000000000 */
[----:B------:R-:W-:Y:S01]  /*46a0*/  IMAD.U32 R25, RZ, RZ, UR8 ;  /* 0x00000008ff197e24 */ /* 0x000fe2000f8e00ff */
[----:B------:R-:W-:Y:S02]  /*46b0*/  @P1 FSEL R15, R15, R17, P0 ;  /* 0x000000110f0f1208 */ /* 0x000fe40000000000 */
[----:B------:R-:W-:Y:S01]  /*46c0*/  @P1 SEL R21, R20, R21, P0 ;  /* 0x0000001514151207 */ /* 0x000fe20000000000 */
[----:B------:R-:W-:Y:S01]  /*46d0*/  @P1 IMAD.MOV.U32 R16, RZ, RZ, R14 ;  /* 0x000000ffff101224 */ /* 0x000fe200078e000e */
[----:B------:R-:W-:Y:S01]  /*46e0*/  @P1 SEL R23, R22, R23, P0 ;  /* 0x0000001716171207 */ /* 0x000fe20000000000 */
[----:B------:R-:W-:-:S06]  /*46f0*/  @P1 IMAD.MOV.U32 R17, RZ, RZ, R15 ;  /* 0x000000ffff111224 */ /* 0x000fcc00078e000f */
[----:B-----5:R-:W-:Y:S01]  /*4700*/  DSETP.GEU.AND P2, PT, |R16|, |R10|, PT ;  /* 0x4000000a1000722a */ /* 0x020fe20003f4e200 */
[----:B-1----:R-:W0:-:S13]  /*4710*/  LDS.64 R18, [R9+0x98] ;  /* 0x0000980009127984 */ /* 0x002e1a0000000a00 */
[----:B------:R-:W-:-:S04]  /*4720*/  @P2 ISETP.GE.U32.AND P0, PT, R21, R7, PT ;  /* 0x000000071500220c */ /* 0x000fc80003f06070 */
[----:B------:R-:W-:-:S13]  /*4730*/  @P2 ISETP.GE.AND.EX P0, PT, R23, R8, PT, P0 ;  /* 0x000000081700220c */ /* 0x000fda0003f06300 */
[----:B------:R-:W-:-:S06]  /*4740*/  @P2 DSETP.LT.OR P0, PT, |R10|, |R16|, !P0 ;  /* 0x400000100a00222a */ /* 0x000fcc0004701600 */
[----:B------:R-:W-:Y:S02]  /*4750*/  @P2 FSEL R17, R17, R11, P0 ;  /* 0x0000000b11112208 */ /* 0x000fe40000000000 */
[----:B------:R-:W-:Y:S02]  /*4760*/  @P2 SEL R7, R21, R7, P0 ;  /* 0x0000000715072207 */ /* 0x000fe40000000000 */
[----:B------:R-:W-:Y:S01]  /*4770*/  @P2 SEL R8, R23, R8, P0 ;  /* 0x0000000817082207 */ /* 0x000fe20000000000 */
[----:B------:R-:W-:-:S04]  /*4780*/  @P2 IMAD.MOV.U32 R11, RZ, RZ, R17 ;  /* 0x000000ffff0b2224 */ /* 0x000fc800078e0011 */
[----:B------:R-:W-:Y:S01]  /*4790*/  IMAD.MOV.U32 R21, RZ, RZ, R11 ;  /* 0x000000ffff157224 */ /* 0x000fe200078e000b */
[----:B0-----:R-:W-:-:S04]  /*47a0*/  IADD3 R14, P3, PT, R18, 0x500, RZ ;  /* 0x00000500120e7810 */ /* 0x001fc80007f7e0ff */
[----:B------:R-:W-:Y:S01]  /*47b0*/  ISETP.GT.U32.AND P1, PT, R14, R25, PT ;  /* 0x000000190e00720c */ /* 0x000fe20003f24070 */
[----:B------:R-:W-:Y:S01]  /*47c0*/  IMAD.X R15, RZ, RZ, R19, P3 ;  /* 0x000000ffff0f7224 */ /* 0x000fe200018e0613 */
[----:B------:R-:W-:Y:S01]  /*47d0*/  @P2 FSEL R14, R16, R10, P0 ;  /* 0x0000000a100e2208 */ /* 0x000fe20000000000 */
[----:B------:R-:W-:-:S04]  /*47e0*/  IMAD.U32 R16, RZ, RZ, UR9 ;  /* 0x00000009ff107e24 */ /* 0x000fc8000f8e00ff */
[----:B------:R-:W-:Y:S01]  /*47f0*/  @P2 IMAD.MOV.U32 R10, RZ, RZ, R14 ;  /* 0x000000ffff0a2224 */ /* 0x000fe200078e000e */
[----:B------:R-:W-:Y:S01]  /*4800*/  ISETP.GT.AND.EX P0, PT, R15, R16, PT, P1 ;  /* 0x000000100f00720c */ /* 0x000fe20003f04310 */
[----:B------:R-:W-:Y:S01]  /*4810*/  IMAD.MOV.U32 R14, RZ, RZ, R8 ;  /* 0x000000ffff0e7224 */ /* 0x000fe200078e0008 */
[----:B------:R-:W-:Y:S01]  /*4820*/  MOV R15, R7 ;  /* 0x00000007000f7202 */ /* 0x000fe20000000f00 */
[----:B------:R-:W-:-:S10]  /*4830*/  IMAD.MOV.U32 R20, RZ, RZ, R10 ;  /* 0x000000ffff147224 */ /* 0x000fd400078e000a */
[----:B------:R-:W-:Y:S05]  /*4840*/  @!P0 BRA `(.L_x_194) ;  /* 0xfffffff8006c8947 */ /* 0x000fea000383ffff */
[----:B------:R-:W-:Y:S05]  /*4850*/  BSYNC.RECONVERGENT B1 ;  /* 0x0000000000017941 */ /* 0x000fea0003800200 */
.L_x_191:
[----:B------:R-:W-:Y:S01]  /*4860*/  ISETP.GE.U32.AND P0, PT, R18, R25, PT ;  /* 0x000000191200720c */ /* 0x000fe20003f06070 */
[----:B------:R-:W-:Y:S03]  /*4870*/  BSSY.RECONVERGENT B1, `(.L_x_188) ;  /* 0x00000b1000017945 */ /* 0x000fe60003800200 */
[----:B------:R-:W-:-:S13]  /*4880*/  ISETP.GE.AND.EX P0, PT, R19, R16, PT, P0 ;  /* 0x000000101300720c */ /* 0x000fda0003f06300 */
[----:B------:R-:W-:Y:S05]  /*4890*/  @P0 BRA `(.L_x_195) ;  /* 0x0000000800b80947 */ /* 0x000fea0003800000 */
[----:B------:R-:W-:-:S05]  /*48a0*/  IMAD.IADD R20, R25, 0x1, -R18 ;  /* 0x0000000119147824 */ /* 0x000fca00078e0a12 */
[----:B------:R-:W-:-:S13]  /*48b0*/  ISETP.GE.AND P0, PT, R3, R20, PT ;  /* 0x000000140300720c */ /* 0x000fda0003f06270 */
[----:B------:R-:W-:Y:S05]  /*48c0*/  @P0 BRA `(.L_x_195) ;  /* 0x0000000800ac0947 */ /* 0x000fea0003800000 */
[----:B------:R-:W-:Y:S01]  /*48d0*/  LOP3.LUT R9, RZ, R3, RZ, 0x33, !PT ;  /* 0x00000003ff097212 */ /* 0x000fe200078e33ff */
[----:B------:R-:W-:Y:S03]  /*48e0*/  BSSY.RECONVERGENT B2, `(.L_x_196) ;  /* 0x0000035000027945 */ /* 0x000fe60003800200 */
[----:B------:R-:W-:-:S04]  /*48f0*/  IADD3 R25, PT, PT, -R18, R25, R9 ;  /* 0x0000001912197210 */ /* 0x000fc80007ffe109 */
[----:B------:R-:W-:-:S04]  /*4900*/  LOP3.LUT R9, R25, 0x300, RZ, 0xc0, !PT ;  /* 0x0000030019097812 */ /* 0x000fc800078ec0ff */
[----:B------:R-:W-:Y:S01]  /*4910*/  ISETP.NE.AND P0, PT, R9, 0x300, PT ;  /* 0x000003000900780c */ /* 0x000fe20003f05270 */
[----:B------:R-:W-:-:S12]  /*4920*/  IMAD.MOV.U32 R9, RZ, RZ, R3 ;  /* 0x000000ffff097224 */ /* 0x000fd800078e0003 */
[----:B------:R-:W-:Y:S05]  /*4930*/  @!P0 BRA `(.L_x_197) ;  /* 0x0000000000bc8947 */ /* 0x000fea0003800000 */
[----:B------:R-:W-:Y:S02]  /*4940*/  IADD3 R15, P0, PT, R3, R18, RZ ;  /* 0x00000012030f7210 */ /* 0x000fe40007f1e0ff */
[----:B------:R-:W-:Y:S02]  /*4950*/  LEA.HI R9, R25, 0x1, RZ, 0x18 ;  /* 0x0000000119097811 */ /* 0x000fe400078fc0ff */
[C---:B------:R-:W-:Y:S01]  /*4960*/  LEA R2, P1, R15.reuse, R2, 0x3 ;  /* 0x000000020f027211 */ /* 0x040fe200078218ff */
[----:B------:R-:W-:Y:S01]  /*4970*/  IMAD.X R13, RZ, RZ, R19, P0 ;  /* 0x000000ffff0d7224 */ /* 0x000fe200000e0613 */
[----:B------:R-:W-:Y:S02]  /*4980*/  IADD3 R14, P0, PT, R15, R5, RZ ;  /* 0x000000050f0e7210 */ /* 0x000fe40007f1e0ff */
[----:B------:R-:W-:Y:S01]  /*4990*/  LOP3.LUT R5, R9, 0x3, RZ, 0xc0, !PT ;  /* 0x0000000309057812 */ /* 0x000fe200078ec0ff */
[----:B------:R-:W-:Y:S01]  /*49a0*/  IMAD.MOV.U32 R9, RZ, RZ, R3 ;  /* 0x000000ffff097224 */ /* 0x000fe200078e0003 */
[----:B------:R-:W-:Y:S01]  /*49b0*/  LEA.HI.X R15, R15, R4, R13, 0x3, P1 ;  /* 0x000000040f0f7211 */ /* 0x000fe200008f1c0d */
[----:B------:R-:W-:-:S02]  /*49c0*/  IMAD.X R16, R13, 0x1, R6, P0 ;  /* 0x000000010d107824 */ /* 0x000fc400000e0606 */
[----:B------:R-:W-:-:S07]  /*49d0*/  IMAD.MOV R6, RZ, RZ, -R5 ;  /* 0x000000ffff067224 */ /* 0x000fce00078e0a05 */
.L_x_200:
        /* <DEDUP_REMOVED lines=9> */
[----:B------:R-:W-:Y:S02]  /*4a70*/  IMAD.MOV.U32 R4, RZ, RZ, R10 ;  /* 0x000000ffff047224 */ /* 0x000fe400078e000a */
        /* <DEDUP_REMOVED lines=21> */
.L_x_199:
[----:B------:R-:W-:Y:S05]  /*4bd0*/  BSYNC.RECONVERGENT B3 ;  /* 0x0000000000037941 */ /* 0x000fea0003800200 */
.L_x_198:
[----:B------:R-:W-:Y:S01]  /*4be0*/  IADD3 R14, P0, PT, R14, 0x100, RZ ;  /* 0x000001000e0e7810 */ /* 0x000fe20007f1e0ff */
[----:B------:R-:W-:Y:S02]  /*4bf0*/  VIADD R9, R9, 0x100 ;  /* 0x0000010009097836 */ /* 0x000fe40000000000 */
[----:B------:R-:W-:Y:S02]  /*4c00*/  IMAD.X R15, RZ, RZ, R15, P3 ;  /* 0x000000ffff0f7224 */ /* 0x000fe400018e060f */
[----:B------:R-:W-:Y:S01]  /*4c10*/  IMAD.X R16, RZ, RZ, R16, P0 ;  /* 0x000000ffff107224 */ /* 0x000fe200000e0610 */
[----:B------:R-:W-:Y:S07]  /*4c20*/  @P2 BRA `(.L_x_200) ;  /* 0xfffffffc006c2947 */ /* 0x000fee000383ffff */
.L_x_197:
[----:B------:R-:W-:Y:S05]  /*4c30*/  BSYNC.RECONVERGENT B2 ;  /* 0x0000000000027941 */ /* 0x000fea0003800200 */
.L_x_196:
[----:B------:R-:W-:-:S13]  /*4c40*/  ISETP.GE.U32.AND P0, PT, R25, 0x300, PT ;  /* 0x000003001900780c */ /* 0x000fda0003f06070 */
[----:B------:R-:W-:Y:S05]  /*4c50*/  @!P0 BRA `(.L_x_195) ;  /* 0x0000000400c88947 */ /* 0x000fea0003800000 */
[----:B------:R-:W0:Y:S01]  /*4c60*/  LDC.64 R16, c[0x0][0x380] ;  /* 0x0000e000ff107b82 */ /* 0x000e220000000a00 */
[----:B------:R-:W-:-:S07]  /*4c70*/  VIADD R21, R9, 0x200 ;  /* 0x0000020009157836 */ /* 0x000fce0000000000 */
[----:B------:R-:W1:Y:S02]  /*4c80*/  LDC.64 R14, c[0x0][0x388] ;  /* 0x0000e200ff0e7b82 */ /* 0x000e640000000a00 */
.L_x_209:
[----:B------:R-:W-:-:S05]  /*4c90*/  VIADD R5, R21, 0xfffffe00 ;  /* 0xfffffe0015057836 */ /* 0x000fca0000000000 */
[----:B------:R-:W-:-:S05]  /*4ca0*/  IADD3 R5, P0, PT, R5, R18, RZ ;  /* 0x0000001205057210 */ /* 0x000fca0007f1e0ff */
[----:B------:R-:W-:Y:S01]  /*4cb0*/  IMAD.X R2, RZ, RZ, R19, P0 ;  /* 0x000000ffff027224 */ /* 0x000fe200000e0613 */
[----:B0-----:R-:W-:-:S04]  /*4cc0*/  LEA R22, P0, R5, R16, 0x3 ;  /* 0x0000001005167211 */ /* 0x001fc800078018ff */
[----:B------:R-:W-:-:S05]  /*4cd0*/  LEA.HI.X R23, R5, R17, R2, 0x3, P0 ;  /* 0x0000001105177211 */ /* 0x000fca00000f1c02 */
[----:B------:R-:W2:Y:S04]  /*4ce0*/  LDG.E.64 R24, desc[UR10][R22.64] ;  /* 0x0000000a16187981 */ /* 0x000ea8000c1e1b00 */
[----:B------:R0:W5:Y:S01]  /*4cf0*/  LDG.E.64 R12, desc[UR10][R22.64+0x800] ;  /* 0x0008000a160c7981 */ /* 0x000162000c1e1b00 */
        /* <DEDUP_REMOVED lines=23> */
.L_x_202:
[----:B------:R-:W-:Y:S05]  /*4e70*/  BSYNC.RECONVERGENT B2 ;  /* 0x0000000000027941 */ /* 0x000fea0003800200 */
.L_x_201:
[----:B------:R0:W5:Y:S04]  /*4e80*/  LDG.E.64 R6, desc[UR10][R22.64+0x1000] ;  /* 0x0010000a16067981 */ /* 0x000168000c1e1b00 */
[----:B------:R0:W5:Y:S02]  /*4e90*/  LDG.E.64 R24, desc[UR10][R22.64+0x1800] ;  /* 0x0018000a16187981 */ /* 0x000164000c1e1b00 */
[----:B-----5:R-:W-:Y:S01]  /*4ea0*/  DSETP.GEU.AND P0, PT, |R4|, |R12|, PT ;  /* 0x4000000c0400722a */ /* 0x020fe20003f0e200 */
[----:B------:R-:W-:Y:S01]  /*4eb0*/  VIADD R11, R21, 0xffffff00 ;  /* 0xffffff00150b7836 */ /* 0x000fe20000000000 */
[----:B------:R-:W-:Y:S01]  /*4ec0*/  BSSY.RECONVERGENT B2, `(.L_x_203) ;  /* 0x0000016000027945 */ /* 0x000fe20003800200 */
[----:B------:R-:W-:-:S03]  /*4ed0*/  IMAD.MOV.U32 R10, RZ, RZ, R12 ;  /* 0x000000ffff0a7224 */ /* 0x000fc600078e000c */
[----:B------:R-:W-:Y:S01]  /*4ee0*/  IADD3 R28, P1, P2, R18, R14, R11 ;  /* 0x0000000e121c7210 */ /* 0x000fe20007a3e00b */
[----:B------:R-:W-:-:S03]  /*4ef0*/  IMAD.MOV.U32 R11, RZ, RZ, R13 ;  /* 0x000000ffff0b7224 */ /* 0x000fc600078e000d */
[----:B------:R-:W-:Y:S01]  /*4f00*/  IADD3.X R27, PT, PT, R19, R15, RZ, P1, P2 ;  /* 0x0000000f131b7210 */ /* 0x000fe20000fe44ff */
[----:B------:R-:W-:-:S04]  /*4f10*/  IMAD.MOV.U32 R8, RZ, RZ, R28 ;  /* 0x000000ffff087224 */ /* 0x000fc800078e001c */
        /* <DEDUP_REMOVED lines=16> */
.L_x_204:
[----:B------:R-:W-:Y:S05]  /*5020*/  BSYNC.RECONVERGENT B2 ;  /* 0x0000000000027941 */ /* 0x000fea0003800200 */
.L_x_203:
[----:B------:R-:W-:Y:S01]  /*5030*/  DSETP.GEU.AND P0, PT, |R10|, |R6|, PT ;  /* 0x400000060a00722a */ /* 0x000fe20003f0e200 */
[----:B------:R-:W-:Y:S01]  /*5040*/  IADD3 R23, P1, P2, R18, R14, R21 ;  /* 0x0000000e12177210 */ /* 0x000fe20007a3e015 */
[----:B------:R-:W-:Y:S01]  /*5050*/  BSSY.RECONVERGENT B2, `(.L_x_205) ;  /* 0x0000016000027945 */ /* 0x000fe20003800200 */
[----:B------:R-:W-:Y:S02]  /*5060*/  VIADD R13, R21, 0x100 ;  /* 0x00000100150d7836 */ /* 0x000fe40000000000 */
[----:B------:R-:W-:Y:S01]  /*5070*/  IADD3.X R27, PT, PT, R19, R15, RZ, P1, P2 ;  /* 0x0000000f131b7210 */ /* 0x000fe20000fe44ff */
[----:B------:R-:W-:Y:S02]  /*5080*/  IMAD.MOV.U32 R2, RZ, RZ, R23 ;  /* 0x000000ffff027224 */ /* 0x000fe400078e0017 */
        /* <DEDUP_REMOVED lines=18> */
.L_x_206:
[----:B------:R-:W-:Y:S05]  /*51b0*/  BSYNC.RECONVERGENT B2 ;  /* 0x0000000000027941 */ /* 0x000fea0003800200 */
.L_x_205:
[----:B------:R-:W-:Y:S01]  /*51c0*/  DSETP.GEU.AND P0, PT, |R4|, |R24|, PT ;  /* 0x400000180400722a */ /* 0x000fe20003f0e200 */
[----:B------:R-:W-:Y:S01]  /*51d0*/  IADD3 R13, P1, P2, R18, R14, R13 ;  /* 0x0000000e120d7210 */ /* 0x000fe20007a3e00d */
[----:B------:R-:W-:Y:S01]  /*51e0*/  BSSY.RECONVERGENT B2, `(.L_x_207) ;  /* 0x0000015000027945 */ /* 0x000fe20003800200 */
[----:B------:R-:W-:Y:S02]  /*51f0*/  IMAD.MOV.U32 R10, RZ, RZ, R24 ;  /* 0x000000ffff0a7224 */ /* 0x000fe400078e0018 */
[----:B------:R-:W-:Y:S01]  /*5200*/  IADD3.X R6, PT, PT, R19, R15, RZ, P1, P2 ;  /* 0x0000000f13067210 */ /* 0x000fe20000fe44ff */
[----:B------:R-:W-:Y:S02]  /*5210*/  IMAD.MOV.U32 R7, RZ, RZ, R13 ;  /* 0x000000ffff077224 */ /* 0x000fe400078e000d */
[----:B------:R-:W-:Y:S02]  /*5220*/  IMAD.MOV.U32 R11, RZ, RZ, R25 ;  /* 0x000000ffff0b7224 */ /* 0x000fe400078e0019 */
[----:B------:R-:W-:-:S04]  /*5230*/  IMAD.MOV.U32 R8, RZ, RZ, R6 ;  /* 0x000000ffff087224 */ /* 0x000fc800078e0006 */
[----:B------:R-:W-:Y:S05]  /*5240*/  @!P0 BRA `(.L_x_208) ;  /* 0x0000000000388947 */ /* 0x000fea0003800000 */
[----:B------:R-:W-:Y:S01]  /*5250*/  DSETP.GEU.AND P0, PT, |R24|, |R4|, PT ;  /* 0x400000041800722a */ /* 0x000fe20003f0e200 */
[----:B------:R-:W-:Y:S01]  /*5260*/  MOV R7, R2 ;  /* 0x0000000200077202 */ /* 0x000fe20000000f00 */
[----:B------:R-:W-:Y:S02]  /*5270*/  IMAD.MOV.U32 R8, RZ, RZ, R9 ;  /* 0x000000ffff087224 */ /* 0x000fe400078e0009 */
[----:B------:R-:W-:Y:S02]  /*5280*/  IMAD.MOV.U32 R10, RZ, RZ, R4 ;  /* 0x000000ffff0a7224 */ /* 0x000fe400078e0004 */
[----:B------:R-:W-:-:S08]  /*5290*/  IMAD.MOV.U32 R11, RZ, RZ, R5 ;  /* 0x000000ffff0b7224 */ /* 0x000fd000078e0005 */
        /* <DEDUP_REMOVED lines=9> */
.L_x_208:
[----:B------:R-:W-:Y:S05]  /*5330*/  BSYNC.RECONVERGENT B2 ;  /* 0x0000000000027941 */ /* 0x000fea0003800200 */
.L_x_207:
[C---:B------:R-:W-:Y:S02]  /*5340*/  VIADD R5, R21.reuse, 0x200 ;  /* 0x0000020015057836 */ /* 0x040fe40000000000 */
[----:B------:R-:W-:-:S03]  /*5350*/  VIADD R21, R21, 0x400 ;  /* 0x0000040015157836 */ /* 0x000fc60000000000 */
[----:B------:R-:W-:-:S13]  /*5360*/  ISETP.GE.AND P0, PT, R5, R20, PT ;  /* 0x000000140500720c */ /* 0x000fda0003f06270 */
[----:B------:R-:W-:Y:S05]  /*5370*/  @!P0 BRA `(.L_x_209) ;  /* 0xfffffff800448947 */ /* 0x000fea000383ffff */
.L_x_195:
[----:B------:R-:W-:Y:S05]  /*5380*/  BSYNC.RECONVERGENT B1 ;  /* 0x0000000000017941 */ /* 0x000fea0003800200 */
.L_x_188:
        /* <DEDUP_REMOVED lines=32> */
.L_x_211:
[----:B------:R-:W-:Y:S05]  /*5590*/  BSYNC.RECONVERGENT B1 ;  /* 0x0000000000017941 */ /* 0x000fea0003800200 */
.L_x_210:
        /* <DEDUP_REMOVED lines=31> */
.L_x_213:
[----:B------:R-:W-:Y:S05]  /*5790*/  BSYNC.RECONVERGENT B1 ;  /* 0x0000000000017941 */ /* 0x000fea0003800200 */
.L_x_212:
        /* <DEDUP_REMOVED lines=31> */
.L_x_215:
[----:B------:R-:W-:Y:S05]  /*5990*/  BSYNC.RECONVERGENT B1 ;  /* 0x0000000000017941 */ /* 0x000fea0003800200 */
.L_x_214:
[----:B------:R-:W-:Y:S01]  /*59a0*/  ISETP.GT.AND P0, PT, R2, 0x17, PT ;  /* 0x000000170200780c */ /* 0x000fe20003f04270 */
[----:B-1----:R1:W1:Y:S01]  /*59b0*/  SHFL.DOWN PT, R6, R4, 0x8, 0x1f ;  /* 0x09001f0004067f89 */ /* 0x00226200000e0000 */
[----:B------:R-:W-:Y:S01]  /*59c0*/  BSSY.RECONVERGENT B1, `(.L_x_216) ;  /* 0x000001d000017945 */ /* 0x000fe20003800200 */
[----:B--2---:R-:W-:Y:S02]  /*59d0*/  IMAD.MOV.U32 R12, RZ, RZ, R10 ;  /* 0x000000ffff0c7224 */ /* 0x004fe400078e000a */
[----:B------:R2:W1:Y:S01]  /*59e0*/  SHFL.DOWN PT, R7, R5, 0x8, 0x1f ;  /* 0x09001f0005077f89 */ /* 0x00046200000e0000 */
[----:B------:R-:W-:Y:S02]  /*59f0*/  IMAD.MOV.U32 R13, RZ, RZ, R11 ;  /* 0x000000ffff0d7224 */ /* 0x000fe400078e000b */
[----:B------:R-:W-:Y:S01]  /*5a00*/  IMAD.MOV.U32 R8, RZ, RZ, R4 ;  /* 0x000000ffff087224 */ /* 0x000fe200078e0004 */
[----:B0-----:R2:W0:Y:S01]  /*5a10*/  SHFL.DOWN PT, R15, R10, 0x8, 0x1f ;  /* 0x09001f000a0f7f89 */ /* 0x00142200000e0000 */
[----:B----4-:R-:W-:-:S03]  /*5a20*/  IMAD.MOV.U32 R9, RZ, RZ, R5 ;  /* 0x000000ffff097224 */ /* 0x010fc600078e0005 */
[----:B---3--:R2:W3:Y:S01]  /*5a30*/  SHFL.DOWN PT, R14, R11, 0x8, 0x1f ;  /* 0x09001f000b0e7f89 */ /* 0x0084e200000e0000 */
[----:B------:R-:W-:Y:S05]  /*5a40*/  @P0 BRA `(.L_x_217) ;  /* 0x0000000000500947 */ /* 0x000fea0003800000 */
[----:B-1----:R-:W-:Y:S01]  /*5a50*/  DSETP.GEU.AND P0, PT, |R4|, |R6|, PT ;  /* 0x400000060400722a */ /* 0x002fe20003f0e200 */
        /* <DEDUP_REMOVED lines=19> */
.L_x_217:
[----:B------:R-:W-:Y:S05]  /*5b90*/  BSYNC.RECONVERGENT B1 ;  /* 0x0000000000017941 */ /* 0x000fea0003800200 */
.L_x_216:
[----:B------:R-:W-:Y:S01]  /*5ba0*/  ISETP.GT.AND P0, PT, R2, 0xf, PT ;  /* 0x0000000f0200780c */ /* 0x000fe20003f04270 */
[----:B--2---:R2:W4:Y:S01]  /*5bb0*/  SHFL.DOWN PT, R10, R8, 0x10, 0x1f ;  /* 0x0a001f00080a7f89 */ /* 0x00452200000e0000 */
[----:B------:R-:W-:Y:S01]  /*5bc0*/  BSSY.RECONVERGENT B1, `(.L_x_218) ;  /* 0x000001d000017945 */ /* 0x000fe20003800200 */
[----:B-1----:R-:W-:Y:S02]  /*5bd0*/  IMAD.MOV.U32 R4, RZ, RZ, R12 ;  /* 0x000000ffff047224 */ /* 0x002fe400078e000c */
[----:B------:R2:W1:Y:S01]  /*5be0*/  SHFL.DOWN PT, R11, R9, 0x10, 0x1f ;  /* 0x0a001f00090b7f89 */ /* 0x00046200000e0000 */
[----:B------:R-:W-:Y:S02]  /*5bf0*/  IMAD.MOV.U32 R5, RZ, RZ, R13 ;  /* 0x000000ffff057224 */ /* 0x000fe400078e000d */
[----:B------:R-:W-:Y:S01]  /*5c00*/  IMAD.MOV.U32 R6, RZ, RZ, R8 ;  /* 0x000000ffff067224 */ /* 0x000fe200078e0008 */
[----:B0-----:R2:W0:Y:S01]  /*5c10*/  SHFL.DOWN PT, R15, R12, 0x10, 0x1f ;  /* 0x0a001f000c0f7f89 */ /* 0x00142200000e0000 */
[----:B------:R-:W-:-:S03]  /*5c20*/  IMAD.MOV.U32 R7, RZ, RZ, R9 ;  /* 0x000000ffff077224 */ /* 0x000fc600078e0009 */
[----:B---3--:R2:W3:Y:S01]  /*5c30*/  SHFL.DOWN PT, R14, R13, 0x10, 0x1f ;  /* 0x0a001f000d0e7f89 */ /* 0x0084e200000e0000 */
        /* <DEDUP_REMOVED lines=21> */
.L_x_219:
[----:B------:R-:W-:Y:S05]  /*5d90*/  BSYNC.RECONVERGENT B1 ;  /* 0x0000000000017941 */ /* 0x000fea0003800200 */
.L_x_218:
[----:B------:R-:W-:Y:S01]  /*5da0*/  ISETP.NE.AND P0, PT, R2, RZ, PT ;  /* 0x000000ff0200720c */ /* 0x000fe20003f05270 */
[----:B------:R-:W-:-:S12]  /*5db0*/  BSSY.RECONVERGENT B1, `(.L_x_220) ;  /* 0x000000a000017945 */ /* 0x000fd80003800200 */
[----:B------:R-:W-:Y:S05]  /*5dc0*/  @P0 BRA `(.L_x_221) ;  /* 0x0000000000200947 */ /* 0x000fea0003800000 */
[----:B--2---:R-:W2:Y:S01]  /*5dd0*/  S2R R9, SR_CgaCtaId ;  /* 0x0000000000097919 */ /* 0x004ea20000008800 */
[----:B------:R-:W-:Y:S02]  /*5de0*/  MOV R8, 0x400 ;  /* 0x0000040000087802 */ /* 0x000fe40000000f00 */
[----:B------:R-:W-:-:S04]  /*5df0*/  SHF.R.U32.HI R2, RZ, 0x1, R3 ;  /* 0x00000001ff027819 */ /* 0x000fc80000011603 */
[----:B------:R-:W-:Y:S02]  /*5e00*/  LOP3.LUT R2, R2, 0x1f0, RZ, 0xc0, !PT ;  /* 0x000001f002027812 */ /* 0x000fe400078ec0ff */
[----:B--2---:R-:W-:-:S05]  /*5e10*/  LEA R9, R9, R8, 0x18 ;  /* 0x0000000809097211 */ /* 0x004fca00078ec0ff */
[----:B------:R-:W-:-:S05]  /*5e20*/  IMAD.IADD R9, R2, 0x1, R9 ;  /* 0x0000000102097824 */ /* 0x000fca00078e0209 */
[----:B------:R2:W-:Y:S04]  /*5e30*/  STS.64 [R9+0x10], R4 ;  /* 0x0000100409007388 */ /* 0x0005e80000000a00 */
[----:B------:R2:W-:Y:S02]  /*5e40*/  STS.64 [R9+0x8], R6 ;  /* 0x0000080609007388 */ /* 0x0005e40000000a00 */
.L_x_221:
[----:B------:R-:W-:Y:S05]  /*5e50*/  BSYNC.RECONVERGENT B1 ;  /* 0x0000000000017941 */ /* 0x000fea0003800200 */
.L_x_220:
[----:B------:R-:W-:Y:S01]  /*5e60*/  BAR.SYNC.DEFER_BLOCKING 0x0 ;  /* 0x0000000000007b1d */ /* 0x000fe20000010000 */
[----:B------:R-:W-:-:S13]  /*5e70*/  ISETP.NE.AND P1, PT, R3, RZ, PT ;  /* 0x000000ff0300720c */ /* 0x000fda0003f25270 */
[----:B------:R-:W-:Y:S05]  /*5e80*/  @P1 BRA `(.L_x_149) ;  /* 0x00000008008c1947 */ /* 0x000fea0003800000 */
[----:B------:R-:W5:Y:S01]  /*5e90*/  S2R R3, SR_CgaCtaId ;  /* 0x0000000000037919 */ /* 0x000f620000008800 */
[----:B------:R-:W-:Y:S01]  /*5ea0*/  MOV R20, 0x400 ;  /* 0x0000040000147802 */ /* 0x000fe20000000f00 */
[----:B------:R-:W-:Y:S03]  /*5eb0*/  BSSY.RECONVERGENT B1, `(.L_x_222) ;  /* 0x000001a000017945 */ /* 0x000fe60003800200 */
[----:B-----5:R-:W-:-:S05]  /*5ec0*/  LEA R20, R3, R20, 0x18 ;  /* 0x0000001403147211 */ /* 0x020fca00078ec0ff */
[----:B------:R-:W5:Y:S04]  /*5ed0*/  LDS.64 R16, [R20+0x18] ;  /* 0x0000180014107984 */ /* 0x000f680000000a00 */
[----:B-12-4-:R-:W1:Y:S04]  /*5ee0*/  LDS.128 R8, [R20+0x20] ;  /* 0x0000200014087984 */ /* 0x016e680000000c00 */
[----:B------:R2:W4:Y:S04]  /*5ef0*/  LDS.64 R2, [R20+0x80] ;  /* 0x0000800014027984 */ /* 0x0005280000000a00 */
[----:B0--3--:R2:W0:Y:S01]  /*5f00*/  LDS.128 R12, [R20+0x30] ;  /* 0x00003000140c7984 */ /* 0x0094220000000c00 */
[----:B-----5:R-:W-:Y:S01]  /*5f10*/  DSETP.GEU.AND P0, PT, |R6|, |R16|, PT ;  /* 0x400000100600722a */ /* 0x020fe20003f0e200 */
[----:B------:R-:W-:-:S02]  /*5f20*/  IMAD.MOV.U32 R22, RZ, RZ, R16 ;  /* 0x000000ffff167224 */ /* 0x000fc400078e0010 */
[----:B------:R-:W-:Y:S02]  /*5f30*/  IMAD.MOV.U32 R23, RZ, RZ, R17 ;  /* 0x000000ffff177224 */ /* 0x000fe400078e0011 */
[----:B-1----:R-:W-:Y:S02]  /*5f40*/  IMAD.MOV.U32 R25, RZ, RZ, R8 ;  /* 0x000000ffff197224 */ /* 0x002fe400078e0008 */
[----:B------:R-:W-:-:S07]  /*5f50*/  IMAD.MOV.U32 R21, RZ, RZ, R9 ;  /* 0x000000ffff157224 */ /* 0x000fce00078e0009 */
[----:B0-2-4-:R-:W-:Y:S05]  /*5f60*/  @!P0 BRA `(.L_x_223) ;  /* 0x0000000000388947 */ /* 0x015fea0003800000 */
        /* <DEDUP_REMOVED lines=14> */
.L_x_223:
[----:B------:R-:W-:Y:S05]  /*6050*/  BSYNC.RECONVERGENT B1 ;  /* 0x0000000000017941 */ /* 0x000fea0003800200 */
.L_x_222:
        /* <DEDUP_REMOVED lines=23> */
.L_x_225:
[----:B------:R-:W-:Y:S05]  /*61d0*/  BSYNC.RECONVERGENT B1 ;  /* 0x0000000000017941 */ /* 0x000fea0003800200 */
.L_x_224:
        /* <DEDUP_REMOVED lines=21> */
.L_x_227:
[----:B------:R-:W-:Y:S05]  /*6330*/  BSYNC.RECONVERGENT B1 ;  /* 0x0000000000017941 */ /* 0x000fea0003800200 */
.L_x_226:
        /* <DEDUP_REMOVED lines=23> */
.L_x_229:
[----:B------:R-:W-:Y:S05]  /*64b0*/  BSYNC.RECONVERGENT B1 ;  /* 0x0000000000017941 */ /* 0x000fea0003800200 */
.L_x_228:
        /* <DEDUP_REMOVED lines=21> */
.L_x_231:
[----:B------:R-:W-:Y:S05]  /*6610*/  BSYNC.RECONVERGENT B1 ;  /* 0x0000000000017941 */ /* 0x000fea0003800200 */
.L_x_230:
        /* <DEDUP_REMOVED lines=21> */
.L_x_233:
[----:B------:R-:W-:Y:S05]  /*6770*/  BSYNC.RECONVERGENT B1 ;  /* 0x0000000000017941 */ /* 0x000fea0003800200 */
.L_x_232:
        /* <DEDUP_REMOVED lines=20> */
.L_x_149:
[----:B------:R-:W-:Y:S05]  /*68c0*/  BSYNC.RECONVERGENT B0 ;  /* 0x0000000000007941 */ /* 0x000fea0003800200 */
.L_x_116:
[----:B------:R-:W-:Y:S05]  /*68d0*/  @P1 EXIT ;  /* 0x000000000000194d */ /* 0x000fea0003800000 */
[----:B01--4-:R-:W0:Y:S02]  /*68e0*/  LDC.64 R2, c[0x0][0x390] ;  /* 0x0000e400ff027b82 */ /* 0x013e240000000a00 */
[----:B0-----:R-:W-:-:S05]  /*68f0*/  IMAD.WIDE.U32 R2, R0, 0x10, R2 ;  /* 0x0000001000027825 */ /* 0x001fca00078e0002 */
[----:B------:R-:W-:Y:S04]  /*6900*/  STG.E.64 desc[UR10][R2.64], R6 ;  /* 0x0000000602007986 */ /* 0x000fe8000c101b0a */
[----:B------:R-:W-:Y:S01]  /*6910*/  STG.E.64 desc[UR10][R2.64+0x8], R4 ;  /* 0x0000080402007986 */ /* 0x000fe2000c101b0a */
[----:B------:R-:W-:Y:S05]  /*6920*/  EXIT ;  /* 0x000000000000794d */ /* 0x000fea0003800000 */
.L_x_234:
        /* <DEDUP_REMOVED lines=13> */
.L_x_733:


//--------------------- .text._ZN6thrust24THRUST_300001_SM_1000_NS8cuda_cub4core6detail13_kernel_agentINS1_8__reduce11ReduceAgentINS0_12zip_iteratorIN4cuda3std3__45tupleIJNS0_10device_ptrIdEENS0_17counting_iteratorIlNS0_11use_defaultESF_SF_EEEEEEEPNSB_IJdlEEESJ_lNS1_9__extrema9arg_max_fIdl10comparatorEEEEJSI_SK_lSO_EEEvDpT0_ --------------------------
	.section	.text._ZN6thrust24THRUST_300001_SM_1000_NS8cuda_cub4core6detail13_kernel_agentINS1_8__reduce11ReduceAgentINS0_12zip_iteratorIN4cuda3std3__45tupleIJNS0_10device_ptrIdEENS0_17counting_iteratorIlNS0_11use_defaultESF_SF_EEEEEEEPNSB_IJdlEEESJ_lNS1_9__extrema9arg_max_fIdl10comparatorEEEEJSI_SK_lSO_EEEvDpT0_,"ax",@progbits
	.align	128
        .global         _ZN6thrust24THRUST_300001_SM_1000_NS8cuda_cub4core6detail13_kernel_agentINS1_8__reduce11ReduceAgentINS0_12zip_iteratorIN4cuda3std3__45tupleIJNS0_10device_ptrIdEENS0_17counting_iteratorIlNS0_11use_defaultESF_SF_EEEEEEEPNSB_IJdlEEESJ_lNS1_9__extrema9arg_max_fIdl10comparatorEEEEJSI_SK_lSO_EEEvDpT0_
        .type           _ZN6thrust24THRUST_300001_SM_1000_NS8cuda_cub4core6detail13_kernel_agentINS1_8__reduce11ReduceAgentINS0_12zip_iteratorIN4cuda3std3__45tupleIJNS0_10device_ptrIdEENS0_17counting_iteratorIlNS0_11use_defaultESF_SF_EEEEEEEPNSB_IJdlEEESJ_lNS1_9__extrema9arg_max_fIdl10comparatorEEEEJSI_SK_lSO_EEEvDpT0_,@function
        .size           _ZN6thrust24THRUST_300001_SM_1000_NS8cuda_cub4core6detail13_kernel_agentINS1_8__reduce11ReduceAgentINS0_12zip_iteratorIN4cuda3std3__45tupleIJNS0_10device_ptrIdEENS0_17counting_iteratorIlNS0_11use_defaultESF_SF_EEEEEEEPNSB_IJdlEEESJ_lNS1_9__extrema9arg_max_fIdl10comparatorEEEEJSI_SK_lSO_EEEvDpT0_,(.L_x_734 - _ZN6thrust24THRUST_300001_SM_1000_NS8cuda_cub4core6detail13_kernel_agentINS1_8__reduce11ReduceAgentINS0_12zip_iteratorIN4cuda3std3__45tupleIJNS0_10device_ptrIdEENS0_17counting_iteratorIlNS0_11use_defaultESF_SF_EEEEEEEPNSB_IJdlEEESJ_lNS1_9__extrema9arg_max_fIdl10comparatorEEEEJSI_SK_lSO_EEEvDpT0_)
        .other          _ZN6thrust24THRUST_300001_SM_1000_NS8cuda_cub4core6detail13_kernel_agentINS1_8__reduce11ReduceAgentINS0_12zip_iteratorIN4cuda3std3__45tupleIJNS0_10device_ptrIdEENS0_17counting_iteratorIlNS0_11use_defaultESF_SF_EEEEEEEPNSB_IJdlEEESJ_lNS1_9__extrema9arg_max_fIdl10comparatorEEEEJSI_SK_lSO_EEEvDpT0_,@"STO_CUDA_ENTRY STV_DEFAULT"
_ZN6thrust24THRUST_300001_SM_1000_NS8cuda_cub4core6detail13_kernel_agentINS1_8__reduce11ReduceAgentINS0_12zip_iteratorIN4cuda3std3__45tupleIJNS0_10device_ptrIdEENS0_17counting_iteratorIlNS0_11use_defaultESF_SF_EEEEEEEPNSB_IJdlEEESJ_lNS1_9__extrema9arg_max_fIdl10comparatorEEEEJSI_SK_lSO_EEEvDpT0_:
.text._ZN6thrust24THRUST_300001_SM_1000_NS8cuda_cub4core6detail13_kernel_agentINS1_8__reduce11ReduceAgentINS0_12zip_iteratorIN4cuda3std3__45tupleIJNS0_10device_ptrIdEENS0_17counting_iteratorIlNS0_11use_defaultESF_SF_EEEEEEEPNSB_IJdlEEESJ_lNS1_9__extrema9arg_max_fIdl10comparatorEEEEJSI_SK_lSO_EEEvDpT0_:
[----:B------:R-:W-:Y:S01]  /*0000*/  LDC R1, c[0x0][0x37c] ;  /* 0x0000df00ff017b82 */ /* 0x000fe20000000800 */
[----:B------:R-:W0:Y:S02]  /*0010*/  LDCU.64 UR4, c[0x0][0x398] ;  /* 0x00007300ff0477ac */ /* 0x000e240008000a00 */
[----:B0-----:R-:W-:-:S04]  /*0020*/  ISETP.NE.U32.AND P0, PT, RZ, UR4, PT ;  /* 0x00000004ff007c0c */ /* 0x001fc8000bf05070 */
[----:B------:R-:W-:-:S13]  /*0030*/  ISETP.NE.AND.EX P0, PT, RZ, UR5, PT, P0 ;  /* 0x00000005ff007c0c */ /* 0x000fda000bf05300 */
[----:B------:R-:W-:Y:S05]  /*0040*/  @!P0 EXIT ;  /* 0x000000000000894d */ /* 0x000fea0003800000 */
[----:B------:R-:W-:Y:S01]  /*0050*/  UISETP.GT.U32.AND UP0, UPT, UR4, 0x4ff, UPT ;  /* 0x000004ff0400788c */ /* 0x000fe2000bf04070 */
[----:B------:R-:W-:Y:S01]  /*0060*/  BSSY.RECONVERGENT B0, `(.L_x_235) ;  /* 0x000063e000007945 */ /* 0x000fe20003800200 */
[----:B------:R-:W0:Y:S02]  /*0070*/  LDCU.64 UR8, c[0x0][0x358] ;  /* 0x00006b00ff0877ac */ /* 0x000e240008000a00 */
[----:B------:R-:W-:-:S09]  /*0080*/  UISETP.GT.AND.EX UP0, UPT, UR5, URZ, UPT, UP0 ;  /* 0x000000ff0500728c */ /* 0x000fd2000bf04300 */
        /* <DEDUP_REMOVED lines=9> */
[----:B------:R-:W1:Y:S01]  /*0120*/  LDC.64 R2, c[0x0][0x380] ;  /* 0x0000e000ff027b82 */ /* 0x000e620000000a00 */
[----:B------:R-:W2:Y:S01]  /*0130*/  LDCU.64 UR6, c[0x0][0x388] ;  /* 0x00007100ff0677ac */ /* 0x000ea20008000a00 */
[----:B-1----:R-:W-:-:S06]  /*0140*/  IMAD.WIDE.U32 R2, R0, 0x8, R2 ;  /* 0x0000000800027825 */ /* 0x002fcc00078e0002 */
[----:B0-----:R-:W5:Y:S01]  /*0150*/  LDG.E.64 R2, desc[UR8][R2.64] ;  /* 0x0000000802027981 */ /* 0x001f62000c1e1b00 */
[C---:B--2---:R-:W-:Y:S01]  /*0160*/  IADD3 R9, P0, PT, R0.reuse, UR6, RZ ;  /* 0x0000000600097c10 */ /* 0x044fe2000ff1e0ff */
[----:B------:R-:W-:-:S04]  /*0170*/  VIADD R10, R0, 0x100 ;  /* 0x00000100000a7836 */ /* 0x000fc80000000000 */
[----:B------:R-:W-:-:S08]  /*0180*/  IMAD.X R8, RZ, RZ, UR7, P0 ;  /* 0x00000007ff087e24 */ /* 0x000fd000080e06ff */
.L_x_238:
[----:B0-----:R-:W-:Y:S05]  /*0190*/  BSYNC.RECONVERGENT B1 ;  /* 0x0000000000017941 */ /* 0x001fea0003800200 */
.L_x_237:
[----:B------:R-:W-:Y:S01]  /*01a0*/  ISETP.GE.AND P0, PT, R10, UR4, PT ;  /* 0x000000040a007c0c */ /* 0x000fe2000bf06270 */
[----:B------:R-:W-:-:S12]  /*01b0*/  BSSY.RECONVERGENT B1, `(.L_x_239) ;  /* 0x00000a9000017945 */ /* 0x000fd80003800200 */
[----:B------:R-:W-:Y:S05]  /*01c0*/  @P0 BRA `(.L_x_240) ;  /* 0x00000008009c0947 */ /* 0x000fea0003800000 */
[----:B------:R-:W-:Y:S01]  /*01d0*/  LOP3.LUT R4, RZ, R10, RZ, 0x33, !PT ;  /* 0x0000000aff047212 */ /* 0x000fe200078e33ff */
[----:B------:R-:W-:Y:S04]  /*01e0*/  BSSY.RECONVERGENT B2, `(.L_x_241) ;  /* 0x0000034000027945 */ /* 0x000fe80003800200 */
[----:B------:R-:W-:-:S05]  /*01f0*/  VIADD R16, R4, UR4 ;  /* 0x0000000404107c36 */ /* 0x000fca0008000000 */
[----:B------:R-:W-:-:S04]  /*0200*/  LOP3.LUT R4, R16, 0x300, RZ, 0xc0, !PT ;  /* 0x0000030010047812 */ /* 0x000fc800078ec0ff */
[----:B------:R-:W-:-:S13]  /*0210*/  ISETP.NE.AND P0, PT, R4, 0x300, PT ;  /* 0x000003000400780c */ /* 0x000fda0003f05270 */
[----:B------:R-:W-:Y:S05]  /*0220*/  @!P0 BRA `(.L_x_242) ;  /* 0x0000000000bc8947 */ /* 0x000fea0003800000 */
[----:B------:R-:W0:Y:S01]  /*0230*/  LDC.64 R4, c[0x0][0x380] ;  /* 0x0000e000ff047b82 */ /* 0x000e220000000a00 */
[----:B------:R-:W1:Y:S01]  /*0240*/  LDCU.64 UR6, c[0x0][0x388] ;  /* 0x00007100ff0677ac */ /* 0x000e620008000a00 */
[----:B------:R-:W-:-:S04]  /*0250*/  LEA.HI R6, R16, 0x1, RZ, 0x18 ;  /* 0x0000000110067811 */ /* 0x000fc800078fc0ff */
[----:B------:R-:W-:-:S05]  /*0260*/  LOP3.LUT R6, R6, 0x3, RZ, 0xc0, !PT ;  /* 0x0000000306067812 */ /* 0x000fca00078ec0ff */
[----:B------:R-:W-:Y:S01]  /*0270*/  IMAD.MOV R11, RZ, RZ, -R6 ;  /* 0x000000ffff0b7224 */ /* 0x000fe200078e0a06 */
[C---:B-1----:R-:W-:Y:S01]  /*0280*/  IADD3 R14, P0, PT, R10.reuse, UR6, RZ ;  /* 0x000000060a0e7c10 */ /* 0x042fe2000ff1e0ff */
[----:B0-----:R-:W-:-:S04]  /*0290*/  IMAD.WIDE.U32 R4, R10, 0x8, R4 ;  /* 0x000000080a047825 */ /* 0x001fc800078e0004 */
[----:B------:R-:W-:Y:S02]  /*02a0*/  IMAD.MOV.U32 R12, RZ, RZ, R4 ;  /* 0x000000ffff0c7224 */ /* 0x000fe400078e0004 */
[----:B------:R-:W-:Y:S02]  /*02b0*/  IMAD.MOV.U32 R13, RZ, RZ, R5 ;  /* 0x000000ffff0d7224 */ /* 0x000fe400078e0005 */
[----:B------:R-:W-:-:S07]  /*02c0*/  IMAD.X R15, RZ, RZ, UR7, P0 ;  /* 0x00000007ff0f7e24 */ /* 0x000fce00080e06ff */
.L_x_245:
        /* <DEDUP_REMOVED lines=31> */
.L_x_244:
[----:B------:R-:W-:Y:S05]  /*04c0*/  BSYNC.RECONVERGENT B3 ;  /* 0x0000000000037941 */ /* 0x000fea0003800200 */
.L_x_243:
[----:B------:R-:W-:Y:S01]  /*04d0*/  IADD3 R14, P0, PT, R14, 0x100, RZ ;  /* 0x000001000e0e7810 */ /* 0x000fe20007f1e0ff */
[----:B------:R-:W-:Y:S02]  /*04e0*/  VIADD R10, R10, 0x100 ;  /* 0x000001000a0a7836 */ /* 0x000fe40000000000 */
[----:B------:R-:W-:Y:S02]  /*04f0*/  IMAD.X R13, RZ, RZ, R13, P3 ;  /* 0x000000ffff0d7224 */ /* 0x000fe400018e060d */
[----:B------:R-:W-:Y:S01]  /*0500*/  IMAD.X R15, RZ, RZ, R15, P0 ;  /* 0x000000ffff0f7224 */ /* 0x000fe200000e060f */
[----:B------:R-:W-:Y:S07]  /*0510*/  @P2 BRA `(.L_x_245) ;  /* 0xfffffffc006c2947 */ /* 0x000fee000383ffff */
.L_x_242:
[----:B------:R-:W-:Y:S05]  /*0520*/  BSYNC.RECONVERGENT B2 ;  /* 0x0000000000027941 */ /* 0x000fea0003800200 */
.L_x_241:
[----:B------:R-:W-:-:S13]  /*0530*/  ISETP.GE.U32.AND P0, PT, R16, 0x300, PT ;  /* 0x000003001000780c */ /* 0x000fda0003f06070 */
[----:B------:R-:W-:Y:S05]  /*0540*/  @!P0 BRA `(.L_x_240) ;  /* 0x0000000400bc8947 */ /* 0x000fea0003800000 */
[----:B------:R-:W0:Y:S01]  /*0550*/  LDC.64 R4, c[0x0][0x380] ;  /* 0x0000e000ff047b82 */ /* 0x000e220000000a00 */
[----:B------:R-:W-:-:S07]  /*0560*/  VIADD R20, R10, 0x200 ;  /* 0x000002000a147836 */ /* 0x000fce0000000000 */
[----:B------:R-:W1:Y:S02]  /*0570*/  LDC.64 R6, c[0x0][0x388] ;  /* 0x0000e200ff067b82 */ /* 0x000e640000000a00 */
.L_x_254:
[----:B------:R-:W-:-:S04]  /*0580*/  VIADD R17, R20, 0xfffffe00 ;  /* 0xfffffe0014117836 */ /* 0x000fc80000000000 */
[----:B0-----:R-:W-:-:S05]  /*0590*/  IMAD.WIDE R24, R17, 0x8, R4 ;  /* 0x0000000811187825 */ /* 0x001fca00078e0204 */
[----:B------:R-:W2:Y:S04]  /*05a0*/  LDG.E.64 R18, desc[UR8][R24.64] ;  /* 0x0000000818127981 */ /* 0x000ea8000c1e1b00 */
[----:B-----5:R0:W5:Y:S04]  /*05b0*/  LDG.E.64 R14, desc[UR8][R24.64+0x800] ;  /* 0x00080008180e7981 */ /* 0x020168000c1e1b00 */
[----:B------:R0:W5:Y:S04]  /*05c0*/  LDG.E.64 R12, desc[UR8][R24.64+0x1000] ;  /* 0x00100008180c7981 */ /* 0x000168000c1e1b00 */
[----:B------:R0:W5:Y:S01]  /*05d0*/  LDG.E.64 R10, desc[UR8][R24.64+0x1800] ;  /* 0x00180008180a7981 */ /* 0x000162000c1e1b00 */
[----:B-1----:R-:W-:Y:S01]  /*05e0*/  IADD3 R26, P1, PT, R17, R6, RZ ;  /* 0x00000006111a7210 */ /* 0x002fe20007f3e0ff */
[----:B------:R-:W-:Y:S01]  /*05f0*/  BSSY.RECONVERGENT B2, `(.L_x_246) ;  /* 0x0000017000027945 */ /* 0x000fe20003800200 */
[----:B------:R-:W-:-:S02]  /*0600*/  VIADD R23, R20, 0xffffff00 ;  /* 0xffffff0014177836 */ /* 0x000fc40000000000 */
[----:B------:R-:W-:Y:S01]  /*0610*/  LEA.HI.X.SX32 R27, R17, R7, 0x1, P1 ;  /* 0x00000007111b7211 */ /* 0x000fe200008f0eff */
[----:B------:R-:W-:-:S04]  /*0620*/  IMAD.MOV.U32 R22, RZ, RZ, R26 ;  /* 0x000000ffff167224 */ /* 0x000fc800078e001a */
        /* <DEDUP_REMOVED lines=19> */
.L_x_247:
[----:B------:R-:W-:Y:S05]  /*0760*/  BSYNC.RECONVERGENT B2 ;  /* 0x0000000000027941 */ /* 0x000fea0003800200 */
.L_x_246:
[----:B-----5:R-:W-:Y:S01]  /*0770*/  DSETP.GEU.AND P0, PT, |R16|, |R14|, PT ;  /* 0x4000000e1000722a */ /* 0x020fe20003f0e200 */
[C---:B------:R-:W-:Y:S01]  /*0780*/  IADD3 R19, P1, PT, R23.reuse, R6, RZ ;  /* 0x0000000617137210 */ /* 0x040fe20007f3e0ff */
[----:B------:R-:W-:Y:S01]  /*0790*/  BSSY.RECONVERGENT B2, `(.L_x_248) ;  /* 0x0000015000027945 */ /* 0x000fe20003800200 */
[----:B------:R-:W-:Y:S02]  /*07a0*/  IMAD.MOV.U32 R2, RZ, RZ, R14 ;  /* 0x000000ffff027224 */ /* 0x000fe400078e000e */
[----:B------:R-:W-:Y:S01]  /*07b0*/  LEA.HI.X.SX32 R18, R23, R7, 0x1, P1 ;  /* 0x0000000717127211 */ /* 0x000fe200008f0eff */
[----:B------:R-:W-:Y:S02]  /*07c0*/  IMAD.MOV.U32 R9, RZ, RZ, R19 ;  /* 0x000000ffff097224 */ /* 0x000fe400078e0013 */
[----:B------:R-:W-:Y:S01]  /*07d0*/  IMAD.MOV.U32 R3, RZ, RZ, R15 ;  /* 0x000000ffff037224 */ /* 0x000fe200078e000f */
[----:B------:R-:W-:-:S05]  /*07e0*/  MOV R8, R18 ;  /* 0x0000001200087202 */ /* 0x000fca0000000f00 */
        /* <DEDUP_REMOVED lines=15> */
.L_x_249:
[----:B------:R-:W-:Y:S05]  /*08e0*/  BSYNC.RECONVERGENT B2 ;  /* 0x0000000000027941 */ /* 0x000fea0003800200 */
.L_x_248:
[----:B------:R-:W-:Y:S01]  /*08f0*/  DSETP.GEU.AND P0, PT, |R2|, |R12|, PT ;  /* 0x4000000c0200722a */ /* 0x000fe20003f0e200 */
[CC--:B------:R-:W-:Y:S01]  /*0900*/  IADD3 R22, P1, PT, R20.reuse, R6.reuse, RZ ;  /* 0x0000000614167210 */ /* 0x0c0fe20007f3e0ff */
[C---:B------:R-:W-:Y:S01]  /*0910*/  VIADD R16, R20.reuse, 0x100 ;  /* 0x0000010014107836 */ /* 0x040fe20000000000 */
[----:B------:R-:W-:Y:S01]  /*0920*/  BSSY.RECONVERGENT B2, `(.L_x_250) ;  /* 0x0000016000027945 */ /* 0x000fe20003800200 */
[----:B------:R-:W-:Y:S01]  /*0930*/  IMAD.MOV.U32 R14, RZ, RZ, R12 ;  /* 0x000000ffff0e7224 */ /* 0x000fe200078e000c */
[----:B------:R-:W-:Y:S01]  /*0940*/  LEA.HI.X.SX32 R19, R20, R7, 0x1, P1 ;  /* 0x0000000714137211 */ /* 0x000fe200008f0eff */
[----:B------:R-:W-:Y:S01]  /*0950*/  IMAD.MOV.U32 R17, RZ, RZ, R22 ;  /* 0x000000ffff117224 */ /* 0x000fe200078e0016 */
[----:B------:R-:W-:Y:S01]  /*0960*/  IADD3 R24, P2, PT, R16, R6, RZ ;  /* 0x0000000610187210 */ /* 0x000fe20007f5e0ff */
[----:B------:R-:W-:Y:S02]  /*0970*/  IMAD.MOV.U32 R15, RZ, RZ, R13 ;  /* 0x000000ffff0f7224 */ /* 0x000fe400078e000d */
[----:B------:R-:W-:-:S04]  /*0980*/  IMAD.MOV.U32 R18, RZ, RZ, R19 ;  /* 0x000000ffff127224 */ /* 0x000fc800078e0013 */
[----:B------:R-:W-:Y:S06]  /*0990*/  @!P0 BRA `(.L_x_251) ;  /* 0x0000000000388947 */ /* 0x000fec0003800000 */
        /* <DEDUP_REMOVED lines=14> */
.L_x_251:
[----:B------:R-:W-:Y:S05]  /*0a80*/  BSYNC.RECONVERGENT B2 ;  /* 0x0000000000027941 */ /* 0x000fea0003800200 */
.L_x_250:
[----:B------:R-:W-:Y:S01]  /*0a90*/  DSETP.GEU.AND P0, PT, |R14|, |R10|, PT ;  /* 0x4000000a0e00722a */ /* 0x000fe20003f0e200 */
[----:B------:R-:W-:Y:S01]  /*0aa0*/  LEA.HI.X.SX32 R13, R16, R7, 0x1, P2 ;  /* 0x00000007100d7211 */ /* 0x000fe200010f0eff */
[----:B------:R-:W-:Y:S01]  /*0ab0*/  BSSY.RECONVERGENT B2, `(.L_x_252) ;  /* 0x0000014000027945 */ /* 0x000fe20003800200 */
[----:B------:R-:W-:Y:S02]  /*0ac0*/  IMAD.MOV.U32 R9, RZ, RZ, R24 ;  /* 0x000000ffff097224 */ /* 0x000fe400078e0018 */
[----:B------:R-:W-:Y:S02]  /*0ad0*/  IMAD.MOV.U32 R2, RZ, RZ, R10 ;  /* 0x000000ffff027224 */ /* 0x000fe400078e000a */
[----:B------:R-:W-:Y:S02]  /*0ae0*/  IMAD.MOV.U32 R8, RZ, RZ, R13 ;  /* 0x000000ffff087224 */ /* 0x000fe400078e000d */
[----:B------:R-:W-:-:S05]  /*0af0*/  IMAD.MOV.U32 R3, RZ, RZ, R11 ;  /* 0x000000ffff037224 */ /* 0x000fca00078e000b */
        /* <DEDUP_REMOVED lines=15> */
.L_x_253:
[----:B------:R-:W-:Y:S05]  /*0bf0*/  BSYNC.RECONVERGENT B2 ;  /* 0x0000000000027941 */ /* 0x000fea0003800200 */
.L_x_252:
[C---:B------:R-:W-:Y:S02]  /*0c00*/  VIADD R10, R20.reuse, 0x200 ;  /* 0x00000200140a7836 */ /* 0x040fe40000000000 */
[----:B------:R-:W-:-:S03]  /*0c10*/  VIADD R20, R20, 0x400 ;  /* 0x0000040014147836 */ /* 0x000fc60000000000 */
[----:B------:R-:W-:-:S13]  /*0c20*/  ISETP.GE.AND P0, PT, R10, UR5, PT ;  /* 0x000000050a007c0c */ /* 0x000fda000bf06270 */
[----:B------:R-:W-:Y:S05]  /*0c30*/  @!P0 BRA `(.L_x_254) ;  /* 0xfffffff800508947 */ /* 0x000fea000383ffff */
.L_x_240:
[----:B------:R-:W-:Y:S05]  /*0c40*/  BSYNC.RECONVERGENT B1 ;  /* 0x0000000000017941 */ /* 0x000fea0003800200 */
.L_x_239:
[----:B------:R-:W0:Y:S02]  /*0c50*/  LDCU UR6, c[0x0][0x398] ;  /* 0x00007300ff0677ac */ /* 0x000e240008000800 */
[----:B0-----:R-:W-:-:S09]  /*0c60*/  UISETP.GE.AND UP0, UPT, UR6, 0x100, UPT ;  /* 0x000001000600788c */ /* 0x001fd2000bf06270 */
[----:B------:R-:W-:Y:S05]  /*0c70*/  BRA.U !UP0, `(.L_x_255) ;  /* 0x0000001508507547 */ /* 0x000fea000b800000 */
        /* <DEDUP_REMOVED lines=32> */
.L_x_257:
[----:B------:R-:W-:Y:S05]  /*0e80*/  BSYNC.RECONVERGENT B1 ;  /* 0x0000000000017941 */ /* 0x000fea0003800200 */
.L_x_256:
        /* <DEDUP_REMOVED lines=31> */
.L_x_259:
[----:B------:R-:W-:Y:S05]  /*1080*/  BSYNC.RECONVERGENT B1 ;  /* 0x0000000000017941 */ /* 0x000fea0003800200 */
.L_x_258:
[----:B------:R-:W-:Y:S01]  /*1090*/  ISETP.GT.AND P0, PT, R10, 0x1b, PT ;  /* 0x0000001b0a00780c */ /* 0x000fe20003f04270 */
[----:B-1----:R1:W1:Y:S01]  /*10a0*/  SHFL.DOWN PT, R6, R2, 0x4, 0x1f ;  /* 0x08801f0002067f89 */ /* 0x00226200000e0000 */
[----:B------:R-:W-:Y:S01]  /*10b0*/  BSSY.RECONVERGENT B1, `(.L_x_260) ;  /* 0x000001d000017945 */ /* 0x000fe20003800200 */
[----:B0-----:R-:W-:Y:S02]  /*10c0*/  IMAD.MOV.U32 R11, RZ, RZ, R8 ;  /* 0x000000ffff0b7224 */ /* 0x001fe400078e0008 */
[----:B--2---:R0:W2:Y:S01]  /*10d0*/  SHFL.DOWN PT, R7, R3, 0x4, 0x1f ;  /* 0x08801f0003077f89 */ /* 0x0040a200000e0000 */
[----:B------:R-:W-:Y:S02]  /*10e0*/  IMAD.MOV.U32 R12, RZ, RZ, R9 ;  /* 0x000000ffff0c7224 */ /* 0x000fe400078e0009 */
[----:B------:R-:W-:Y:S01]  /*10f0*/  IMAD.MOV.U32 R4, RZ, RZ, R2 ;  /* 0x000000ffff047224 */ /* 0x000fe200078e0002 */
[----:B----4-:R0:W4:Y:S01]  /*1100*/  SHFL.DOWN PT, R13, R8, 0x4, 0x1f ;  /* 0x08801f00080d7f89 */ /* 0x01012200000e0000 */
[----:B------:R-:W-:-:S03]  /*1110*/  IMAD.MOV.U32 R5, RZ, RZ, R3 ;  /* 0x000000ffff057224 */ /* 0x000fc600078e0003 */
[----:B---3--:R0:W3:Y:S01]  /*1120*/  SHFL.DOWN PT, R14, R9, 0x4, 0x1f ;  /* 0x08801f00090e7f89 */ /* 0x0080e200000e0000 */
[----:B------:R-:W-:Y:S05]  /*1130*/  @P0 BRA `(.L_x_261) ;  /* 0x0000000000500947 */ /* 0x000fea0003800000 */
[----:B-12---:R-:W-:Y:S01]  /*1140*/  DSETP.GEU.AND P0, PT, |R2|, |R6|, PT ;  /* 0x400000060200722a */ /* 0x006fe20003f0e200 */
[----:B----4-:R-:W-:Y:S02]  /*1150*/  IMAD.MOV.U32 R11, RZ, RZ, R13 ;  /* 0x000000ffff0b7224 */ /* 0x010fe400078e000d */
        /* <DEDUP_REMOVED lines=18> */
.L_x_261:
[----:B------:R-:W-:Y:S05]  /*1280*/  BSYNC.RECONVERGENT B1 ;  /* 0x0000000000017941 */ /* 0x000fea0003800200 */
.L_x_260:
        /* <DEDUP_REMOVED lines=31> */
.L_x_263:
[----:B------:R-:W-:Y:S05]  /*1480*/  BSYNC.RECONVERGENT B1 ;  /* 0x0000000000017941 */ /* 0x000fea0003800200 */
.L_x_262:
[----:B------:R-:W-:Y:S01]  /*1490*/  ISETP.GT.AND P0, PT, R10, 0xf, PT ;  /* 0x0000000f0a00780c */ /* 0x000fe20003f04270 */
[----:B-1----:R1:W1:Y:S01]  /*14a0*/  SHFL.DOWN PT, R4, R2, 0x10, 0x1f ;  /* 0x0a001f0002047f89 */ /* 0x00226200000e0000 */
[----:B------:R-:W-:Y:S01]  /*14b0*/  BSSY.RECONVERGENT B1, `(.L_x_264) ;  /* 0x000001d000017945 */ /* 0x000fe20003800200 */
[----:B---3--:R-:W-:Y:S01]  /*14c0*/  MOV R14, R8 ;  /* 0x00000008000e7202 */ /* 0x008fe20000000f00 */
[----:B------:R-:W-:Y:S01]  /*14d0*/  IMAD.MOV.U32 R15, RZ, RZ, R9 ;  /* 0x000000ffff0f7224 */ /* 0x000fe200078e0009 */
[----:B0-----:R0:W3:Y:S01]  /*14e0*/  SHFL.DOWN PT, R5, R3, 0x10, 0x1f ;  /* 0x0a001f0003057f89 */ /* 0x0010e200000e0000 */
[----:B------:R-:W-:Y:S02]  /*14f0*/  IMAD.MOV.U32 R12, RZ, RZ, R2 ;  /* 0x000000ffff0c7224 */ /* 0x000fe400078e0002 */
[----:B----4-:R-:W-:Y:S01]  /*1500*/  IMAD.MOV.U32 R13, RZ, RZ, R3 ;  /* 0x000000ffff0d7224 */ /* 0x010fe200078e0003 */
[----:B--2---:R0:W2:Y:S04]  /*1510*/  SHFL.DOWN PT, R7, R8, 0x10, 0x1f ;  /* 0x0a001f0008077f89 */ /* 0x0040a800000e0000 */
[----:B------:R0:W4:Y:S01]  /*1520*/  SHFL.DOWN PT, R6, R9, 0x10, 0x1f ;  /* 0x0a001f0009067f89 */ /* 0x00012200000e0000 */
        /* <DEDUP_REMOVED lines=21> */
.L_x_265:
[----:B------:R-:W-:Y:S05]  /*1680*/  BSYNC.RECONVERGENT B1 ;  /* 0x0000000000017941 */ /* 0x000fea0003800200 */
.L_x_264:
        /* <DEDUP_REMOVED lines=11> */
.L_x_267:
[----:B------:R-:W-:Y:S05]  /*1740*/  BSYNC.RECONVERGENT B1 ;  /* 0x0000000000017941 */ /* 0x000fea0003800200 */
.L_x_266:
        /* <DEDUP_REMOVED lines=8> */
[----:B-1234-:R-:W1:Y:S04]  /*17d0*/  LDS.128 R4, [R0+0x20] ;  /* 0x0000200000047984 */ /* 0x01ee680000000c00 */
[----:B------:R2:W3:Y:S04]  /*17e0*/  LDS.64 R2, [R0+0x80] ;  /* 0x0000800000027984 */ /* 0x0004e80000000a00 */
[----:B------:R2:W4:Y:S01]  /*17f0*/  LDS.128 R8, [R0+0x30] ;  /* 0x0000300000087984 */ /* 0x0005220000000c00 */
        /* <DEDUP_REMOVED lines=20> */
.L_x_270:
[----:B------:R-:W-:Y:S05]  /*1940*/  BSYNC.RECONVERGENT B1 ;  /* 0x0000000000017941 */ /* 0x000fea0003800200 */
.L_x_269:
        /* <DEDUP_REMOVED lines=23> */
.L_x_272:
[----:B------:R-:W-:Y:S05]  /*1ac0*/  BSYNC.RECONVERGENT B1 ;  /* 0x0000000000017941 */ /* 0x000fea0003800200 */
.L_x_271:
        /* <DEDUP_REMOVED lines=21> */
.L_x_274:
[----:B------:R-:W-:Y:S05]  /*1c20*/  BSYNC.RECONVERGENT B1 ;  /* 0x0000000000017941 */ /* 0x000fea0003800200 */
.L_x_273:
[----:B------:R0:W1:Y:S01]  /*1c30*/  LDS.128 R8, [R0+0x60] ;  /* 0x0000600000087984 */ /* 0x0000620000000c00 */
[----:B------:R-:W-:Y:S01]  /*1c40*/  DSETP.GEU.AND P0, PT, |R20|, |R14|, PT ;  /* 0x4000000e1400722a */ /* 0x000fe20003f0e200 */
[----:B------:R-:W-:Y:S01]  /*1c50*/  BSSY.RECONVERGENT B1, `(.L_x_275) ;  /* 0x0000015000017945 */ /* 0x000fe20003800200 */
[----:B------:R-:W-:Y:S01]  /*1c60*/  MOV R12, R14 ;  /* 0x0000000e000c7202 */ /* 0x000fe20000000f00 */
        /* <DEDUP_REMOVED lines=19> */
.L_x_276:
[----:B------:R-:W-:Y:S05]  /*1da0*/  BSYNC.RECONVERGENT B1 ;  /* 0x0000000000017941 */ /* 0x000fea0003800200 */
.L_x_275:
        /* <DEDUP_REMOVED lines=21> */
.L_x_278:
[----:B------:R-:W-:Y:S05]  /*1f00*/  BSYNC.RECONVERGENT B1 ;  /* 0x0000000000017941 */ /* 0x000fea0003800200 */
.L_x_277:
        /* <DEDUP_REMOVED lines=21> */
.L_x_280:
[----:B------:R-:W-:Y:S05]  /*2060*/  BSYNC.RECONVERGENT B1 ;  /* 0x0000000000017941 */ /* 0x000fea0003800200 */
.L_x_279:
        /* <DEDUP_REMOVED lines=21> */
.L_x_255:
[----:B------:R-:W0:Y:S01]  /*21c0*/  S2R R4, SR_LANEID ;  /* 0x0000000000047919 */ /* 0x000e220000000000 */
[----:B------:R-:W-:Y:S01]  /*21d0*/  LOP3.LUT R5, R0, 0x3e0, RZ, 0xc0, !PT ;  /* 0x000003e000057812 */ /* 0x000fe200078ec0ff */
[----:B------:R-:W-:Y:S01]  /*21e0*/  BSSY.RECONVERGENT B1, `(.L_x_281) ;  /* 0x0000024000017945 */ /* 0x000fe20003800200 */
[----:B------:R-:W-:Y:S02]  /*21f0*/  IMAD.MOV.U32 R12, RZ, RZ, R9 ;  /* 0x000000ffff0c7224 */ /* 0x000fe400078e0009 */
[----:B------:R-:W-:Y:S02]  /*2200*/  IMAD.MOV.U32 R14, RZ, RZ, R8 ;  /* 0x000000ffff0e7224 */ /* 0x000fe400078e0008 */
[----:B------:R-:W-:Y:S01]  /*2210*/  VIADD R6, R5, 0x20 ;  /* 0x0000002005067836 */ /* 0x000fe20000000000 */
[----:B------:R-:W-:Y:S01]  /*2220*/  LOP3.LUT R5, RZ, R5, RZ, 0x33, !PT ;  /* 0x00000005ff057212 */ /* 0x000fe200078e33ff */
[----:B-----5:R-:W-:-:S03]  /*2230*/  IMAD.MOV.U32 R7, RZ, RZ, R3 ;  /* 0x000000ffff077224 */ /* 0x020fc600078e0003 */
[----:B------:R-:W-:Y:S01]  /*2240*/  ISETP.GT.AND P0, PT, R6, UR6, PT ;  /* 0x0000000606007c0c */ /* 0x000fe2000bf04270 */
[----:B------:R-:W-:Y:S01]  /*2250*/  VIADD R5, R5, UR6 ;  /* 0x0000000605057c36 */ /* 0x000fe20008000000 */
[----:B------:R-:W-:-:S04]  /*2260*/  MOV R6, R2 ;  /* 0x0000000200067202 */ /* 0x000fc80000000f00 */
[----:B------:R-:W-:-:S05]  /*2270*/  SEL R5, R5, 0x1f, P0 ;  /* 0x0000001f05057807 */ /* 0x000fca0000000000 */
[----:B------:R1:W2:Y:S04]  /*2280*/  SHFL.DOWN PT, R10, R2, 0x1, R5 ;  /* 0x08200000020a7989 */ /* 0x0002a800000e0005 */
[----:B------:R1:W3:Y:S04]  /*2290*/  SHFL.DOWN PT, R11, R3, 0x1, R5 ;  /* 0x08200000030b7989 */ /* 0x0002e800000e0005 */
[----:B------:R1:W4:Y:S01]  /*22a0*/  SHFL.DOWN PT, R16, R9, 0x1, R5 ;  /* 0x0820000009107989 */ /* 0x00032200000e0005 */
[----:B0-----:R-:W-:-:S03]  /*22b0*/  ISETP.GE.AND P0, PT, R4, R5, PT ;  /* 0x000000050400720c */ /* 0x001fc60003f06270 */
[----:B------:R1:W0:Y:S10]  /*22c0*/  SHFL.DOWN PT, R13, R8, 0x1, R5 ;  /* 0x08200000080d7989 */ /* 0x00023400000e0005 */
[----:B-1----:R-:W-:Y:S05]  /*22d0*/  @P0 BRA `(.L_x_282) ;  /* 0x0000000000500947 */ /* 0x002fea0003800000 */
[----:B--23--:R-:W-:Y:S01]  /*22e0*/  DSETP.GEU.AND P0, PT, |R2|, |R10|, PT ;  /* 0x4000000a0200722a */ /* 0x00cfe20003f0e200 */
        /* <DEDUP_REMOVED lines=19> */
.L_x_282:
[----:B------:R-:W-:Y:S05]  /*2420*/  BSYNC.RECONVERGENT B1 ;  /* 0x0000000000017941 */ /* 0x000fea0003800200 */
.L_x_281:
[----:B------:R-:W-:Y:S01]  /*2430*/  VIADD R2, R4, 0x2 ;  /* 0x0000000204027836 */ /* 0x000fe20000000000 */
[----:B------:R1:W1:Y:S01]  /*2440*/  SHFL.DOWN PT, R8, R6, 0x2, R5 ;  /* 0x0840000006087989 */ /* 0x00026200000e0005 */
[----:B------:R-:W-:Y:S01]  /*2450*/  BSSY.RECONVERGENT B1, `(.L_x_283) ;  /* 0x000001e000017945 */ /* 0x000fe20003800200 */
[----:B--2---:R-:W-:Y:S02]  /*2460*/  IMAD.MOV.U32 R10, RZ, RZ, R12 ;  /* 0x000000ffff0a7224 */ /* 0x004fe400078e000c */
[----:B------:R-:W-:Y:S01]  /*2470*/  ISETP.GT.AND P0, PT, R2, R5, PT ;  /* 0x000000050200720c */ /* 0x000fe20003f04270 */
[----:B------:R2:W1:Y:S01]  /*2480*/  SHFL.DOWN PT, R9, R7, 0x2, R5 ;  /* 0x0840000007097989 */ /* 0x00046200000e0005 */
[----:B----4-:R-:W-:Y:S02]  /*2490*/  IMAD.MOV.U32 R16, RZ, RZ, R14 ;  /* 0x000000ffff107224 */ /* 0x010fe400078e000e */
[----:B------:R-:W-:Y:S01]  /*24a0*/  IMAD.MOV.U32 R2, RZ, RZ, R6 ;  /* 0x000000ffff027224 */ /* 0x000fe200078e0006 */
[----:B---3--:R2:W3:Y:S01]  /*24b0*/  SHFL.DOWN PT, R11, R12, 0x2, R5 ;  /* 0x084000000c0b7989 */ /* 0x0084e200000e0005 */
[----:B------:R-:W-:-:S03]  /*24c0*/  IMAD.MOV.U32 R3, RZ, RZ, R7 ;  /* 0x000000ffff037224 */ /* 0x000fc600078e0007 */
[----:B0-----:R2:W0:Y:S04]  /*24d0*/  SHFL.DOWN PT, R13, R14, 0x2, R5 ;  /* 0x084000000e0d7989 */ /* 0x00142800000e0005 */
        /* <DEDUP_REMOVED lines=21> */
.L_x_284:
[----:B------:R-:W-:Y:S05]  /*2630*/  BSYNC.RECONVERGENT B1 ;  /* 0x0000000000017941 */ /* 0x000fea0003800200 */
.L_x_283:
[----:B-1----:R-:W-:Y:S01]  /*2640*/  VIADD R6, R4, 0x4 ;  /* 0x0000000404067836 */ /* 0x002fe20000000000 */
[----:B------:R1:W4:Y:S01]  /*2650*/  SHFL.DOWN PT, R8, R2, 0x4, R5 ;  /* 0x0880000002087989 */ /* 0x00032200000e0005 */
[----:B------:R-:W-:Y:S01]  /*2660*/  BSSY.RECONVERGENT B1, `(.L_x_285) ;  /* 0x000001e000017945 */ /* 0x000fe20003800200 */
[----:B--2---:R-:W-:Y:S02]  /*2670*/  IMAD.MOV.U32 R12, RZ, RZ, R10 ;  /* 0x000000ffff0c7224 */ /* 0x004fe400078e000a */
[----:B------:R-:W-:Y:S01]  /*2680*/  ISETP.GT.AND P0, PT, R6, R5, PT ;  /* 0x000000050600720c */ /* 0x000fe20003f04270 */
[----:B------:R1:W2:Y:S01]  /*2690*/  SHFL.DOWN PT, R9, R3, 0x4, R5 ;  /* 0x0880000003097989 */ /* 0x0002a200000e0005 */
[----:B------:R-:W-:Y:S02]  /*26a0*/  IMAD.MOV.U32 R14, RZ, RZ, R16 ;  /* 0x000000ffff0e7224 */ /* 0x000fe400078e0010 */
[----:B------:R-:W-:Y:S01]  /*26b0*/  IMAD.MOV.U32 R6, RZ, RZ, R2 ;  /* 0x000000ffff067224 */ /* 0x000fe200078e0002 */
[----:B---3--:R1:W3:Y:S01]  /*26c0*/  SHFL.DOWN PT, R11, R10, 0x4, R5 ;  /* 0x088000000a0b7989 */ /* 0x0082e200000e0005 */
[----:B------:R-:W-:-:S03]  /*26d0*/  IMAD.MOV.U32 R7, RZ, RZ, R3 ;  /* 0x000000ffff077224 */ /* 0x000fc600078e0003 */
[----:B0-----:R1:W0:Y:S04]  /*26e0*/  SHFL.DOWN PT, R13, R16, 0x4, R5 ;  /* 0x08800000100d7989 */ /* 0x00122800000e0005 */
[----:B------:R-:W-:Y:S05]  /*26f0*/  @P0 BRA `(.L_x_286) ;  /* 0x0000000000500947 */ /* 0x000fea0003800000 */
[----:B--2-4-:R-:W-:Y:S01]  /*2700*/  DSETP.GEU.AND P0, PT, |R2|, |R8|, PT ;  /* 0x400000080200722a */ /* 0x014fe20003f0e200 */
        /* <DEDUP_REMOVED lines=19> */
.L_x_286:
[----:B------:R-:W-:Y:S05]  /*2840*/  BSYNC.RECONVERGENT B1 ;  /* 0x0000000000017941 */ /* 0x000fea0003800200 */
.L_x_285:
[----:B-1----:R-:W-:Y:S01]  /*2850*/  IADD3 R2, PT, PT, R4, 0x8, RZ ;  /* 0x0000000804027810 */ /* 0x002fe20007ffe0ff */
[----:B----4-:R1:W4:Y:S01]  /*2860*/  SHFL.DOWN PT, R8, R6, 0x8, R5 ;  /* 0x0900000006087989 */ /* 0x01032200000e0005 */
[----:B------:R-:W-:Y:S01]  /*2870*/  BSSY.RECONVERGENT B1, `(.L_x_287) ;  /* 0x000001e000017945 */ /* 0x000fe20003800200 */
[----:B------:R-:W-:Y:S01]  /*2880*/  IMAD.MOV.U32 R10, RZ, RZ, R12 ;  /* 0x000000ffff0a7224 */ /* 0x000fe200078e000c */
[----:B------:R-:W-:Y:S01]  /*2890*/  ISETP.GT.AND P0, PT, R2, R5, PT ;  /* 0x000000050200720c */ /* 0x000fe20003f04270 */
[----:B--2---:R1:W2:Y:S01]  /*28a0*/  SHFL.DOWN PT, R9, R7, 0x8, R5 ;  /* 0x0900000007097989 */ /* 0x0042a200000e0005 */
        /* <DEDUP_REMOVED lines=26> */
.L_x_288:
[----:B------:R-:W-:Y:S05]  /*2a50*/  BSYNC.RECONVERGENT B1 ;  /* 0x0000000000017941 */ /* 0x000fea0003800200 */
.L_x_287:
[----:B----4-:R-:W-:Y:S01]  /*2a60*/  VIADD R8, R4, 0x10 ;  /* 0x0000001004087836 */ /* 0x010fe20000000000 */
[----:B-1----:R1:W4:Y:S01]  /*2a70*/  SHFL.DOWN PT, R6, R2, 0x10, R5 ;  /* 0x0a00000002067989 */ /* 0x00232200000e0005 */
[----:B------:R-:W-:Y:S01]  /*2a80*/  BSSY.RECONVERGENT B1, `(.L_x_289) ;  /* 0x000001e000017945 */ /* 0x000fe20003800200 */
[----:B------:R-:W-:Y:S02]  /*2a90*/  IMAD.MOV.U32 R14, RZ, RZ, R10 ;  /* 0x000000ffff0e7224 */ /* 0x000fe400078e000a */
[----:B------:R-:W-:Y:S01]  /*2aa0*/  ISETP.GT.AND P0, PT, R8, R5, PT ;  /* 0x000000050800720c */ /* 0x000fe20003f04270 */
[----:B------:R1:W1:Y:S01]  /*2ab0*/  SHFL.DOWN PT, R7, R3, 0x10, R5 ;  /* 0x0a00000003077989 */ /* 0x00026200000e0005 */
[----:B------:R-:W-:Y:S02]  /*2ac0*/  IMAD.MOV.U32 R15, RZ, RZ, R16 ;  /* 0x000000ffff0f7224 */ /* 0x000fe400078e0010 */
[----:B------:R-:W-:Y:S01]  /*2ad0*/  IMAD.MOV.U32 R12, RZ, RZ, R2 ;  /* 0x000000ffff0c7224 */ /* 0x000fe200078e0002 */
[----:B--2---:R2:W1:Y:S01]  /*2ae0*/  SHFL.DOWN PT, R9, R10, 0x10, R5 ;  /* 0x0a0000000a097989 */ /* 0x00446200000e0005 */
[----:B0-----:R-:W-:-:S03]  /*2af0*/  IMAD.MOV.U32 R13, RZ, RZ, R3 ;  /* 0x000000ffff0d7224 */ /* 0x001fc600078e0003 */
[----:B---3--:R2:W0:Y:S04]  /*2b00*/  SHFL.DOWN PT, R11, R16, 0x10, R5 ;  /* 0x0a000000100b7989 */ /* 0x00842800000e0005 */
[----:B------:R-:W-:Y:S05]  /*2b10*/  @P0 BRA `(.L_x_290) ;  /* 0x0000000000500947 */ /* 0x000fea0003800000 */
[----:B-1--4-:R-:W-:Y:S01]  /*2b20*/  DSETP.GEU.AND P0, PT, |R2|, |R6|, PT ;  /* 0x400000060200722a */ /* 0x012fe20003f0e200 */
[----:B------:R-:W-:Y:S02]  /*2b30*/  IMAD.MOV.U32 R14, RZ, RZ, R9 ;  /* 0x000000ffff0e7224 */ /* 0x000fe400078e0009 */
        /* <DEDUP_REMOVED lines=18> */
.L_x_290:
[----:B------:R-:W-:Y:S05]  /*2c60*/  BSYNC.RECONVERGENT B1 ;  /* 0x0000000000017941 */ /* 0x000fea0003800200 */
.L_x_289:
[----:B------:R-:W-:Y:S01]  /*2c70*/  ISETP.NE.AND P0, PT, R4, RZ, PT ;  /* 0x000000ff0400720c */ /* 0x000fe20003f05270 */
[----:B------:R-:W-:-:S12]  /*2c80*/  BSSY.RECONVERGENT B1, `(.L_x_291) ;  /* 0x000000a000017945 */ /* 0x000fd80003800200 */
[----:B------:R-:W-:Y:S05]  /*2c90*/  @P0 BRA `(.L_x_292) ;  /* 0x0000000000200947 */ /* 0x000fea0003800000 */
[----:B------:R-:W3:Y:S01]  /*2ca0*/  S2R R4, SR_CgaCtaId ;  /* 0x0000000000047919 */ /* 0x000ee20000008800 */
[----:B-1----:R-:W-:Y:S02]  /*2cb0*/  MOV R3, 0x400 ;  /* 0x0000040000037802 */ /* 0x002fe40000000f00 */
[----:B------:R-:W-:-:S04]  /*2cc0*/  SHF.R.U32.HI R2, RZ, 0x1, R0 ;  /* 0x00000001ff027819 */ /* 0x000fc80000011600 */
[----:B------:R-:W-:Y:S02]  /*2cd0*/  LOP3.LUT R2, R2, 0x1f0, RZ, 0xc0, !PT ;  /* 0x000001f002027812 */ /* 0x000fe400078ec0ff */
[----:B---3--:R-:W-:-:S05]  /*2ce0*/  LEA R3, R4, R3, 0x18 ;  /* 0x0000000304037211 */ /* 0x008fca00078ec0ff */
[----:B------:R-:W-:-:S05]  /*2cf0*/  IMAD.IADD R3, R2, 0x1, R3 ;  /* 0x0000000102037824 */ /* 0x000fca00078e0203 */
[----:B------:R3:W-:Y:S04]  /*2d00*/  STS.64 [R3+0x10], R14 ;  /* 0x0000100e03007388 */ /* 0x0007e80000000a00 */
[----:B------:R3:W-:Y:S02]  /*2d10*/  STS.64 [R3+0x8], R12 ;  /* 0x0000080c03007388 */ /* 0x0007e40000000a00 */
.L_x_292:
[----:B------:R-:W-:Y:S05]  /*2d20*/  BSYNC.RECONVERGENT B1 ;  /* 0x0000000000017941 */ /* 0x000fea0003800200 */
.L_x_291:
[----:B------:R-:W-:Y:S01]  /*2d30*/  BAR.SYNC.DEFER_BLOCKING 0x0 ;  /* 0x0000000000007b1d */ /* 0x000fe20000010000 */
[----:B------:R-:W-:-:S13]  /*2d40*/  ISETP.NE.AND P1, PT, R0, RZ, PT ;  /* 0x000000ff0000720c */ /* 0x000fda0003f25270 */
[----:B------:R-:W-:Y:S05]  /*2d50*/  @P1 BRA `(.L_x_268) ;  /* 0x0000003400b81947 */ /* 0x000fea0003800000 */
[----:B------:R-:W-:Y:S01]  /*2d60*/  UISETP.GE.AND UP0, UPT, UR6, 0x21, UPT ;  /* 0x000000210600788c */ /* 0x000fe2000bf06270 */
[----:B0-----:R-:W-:Y:S02]  /*2d70*/  IMAD.MOV.U32 R11, RZ, RZ, R14 ;  /* 0x000000ffff0b7224 */ /* 0x001fe400078e000e */
[----:B------:R-:W-:Y:S02]  /*2d80*/  IMAD.MOV.U32 R8, RZ, RZ, R15 ;  /* 0x000000ffff087224 */ /* 0x000fe400078e000f */
[----:B-1----:R-:W-:Y:S02]  /*2d90*/  IMAD.MOV.U32 R2, RZ, RZ, R12 ;  /* 0x000000ffff027224 */ /* 0x002fe400078e000c */
[----:B---3--:R-:W-:Y:S02]  /*2da0*/  IMAD.MOV.U32 R3, RZ, RZ, R13 ;  /* 0x000000ffff037224 */ /* 0x008fe400078e000d */
[----:B------:R-:W-:Y:S05]  /*2db0*/  BRA.U !UP0, `(.L_x_293) ;  /* 0x00000001086c7547 */ /* 0x000fea000b800000 */
[----:B------:R-:W0:Y:S01]  /*2dc0*/  S2UR UR5, SR_CgaCtaId ;  /* 0x00000000000579c3 */ /* 0x000e220000008800 */
[----:B------:R-:W-:Y:S01]  /*2dd0*/  UMOV UR4, 0x400 ;  /* 0x0000040000047882 */ /* 0x000fe20000000000 */
[----:B------:R-:W-:Y:S01]  /*2de0*/  BSSY.RECONVERGENT B1, `(.L_x_293) ;  /* 0x0000018000017945 */ /* 0x000fe20003800200 */
[----:B0-----:R-:W-:-:S09]  /*2df0*/  ULEA UR4, UR5, UR4, 0x18 ;  /* 0x0000000405047291 */ /* 0x001fd2000f8ec0ff */
[----:B--2---:R-:W0:Y:S04]  /*2e00*/  LDS.64 R4, [UR4+0x18] ;  /* 0x00001804ff047984 */ /* 0x004e280008000a00 */
        /* <DEDUP_REMOVED lines=21> */
.L_x_294:
[----:B------:R-:W-:Y:S05]  /*2f60*/  BSYNC.RECONVERGENT B1 ;  /* 0x0000000000017941 */ /* 0x000fea0003800200 */
.L_x_293:
[----:B------:R-:W-:Y:S01]  /*2f70*/  UISETP.GE.AND UP0, UPT, UR6, 0x41, UPT ;  /* 0x000000410600788c */ /* 0x000fe2000bf06270 */
[----:B------:R-:W-:Y:S02]  /*2f80*/  IMAD.MOV.U32 R9, RZ, RZ, R11 ;  /* 0x000000ffff097224 */ /* 0x000fe400078e000b */
[----:B------:R-:W-:Y:S02]  /*2f90*/  IMAD.MOV.U32 R0, RZ, RZ, R8 ;  /* 0x000000ffff007224 */ /* 0x000fe400078e0008 */
[----:B------:R-:W-:Y:S02]  /*2fa0*/  IMAD.MOV.U32 R4, RZ, RZ, R2 ;  /* 0x000000ffff047224 */ /* 0x000fe400078e0002 */
[----:B--2---:R-:W-:Y:S02]  /*2fb0*/  IMAD.MOV.U32 R5, RZ, RZ, R3 ;  /* 0x000000ffff057224 */ /* 0x004fe400078e0003 */
[----:B------:R-:W-:Y:S05]  /*2fc0*/  BRA.U !UP0, `(.L_x_295) ;  /* 0x00000001086c7547 */ /* 0x000fea000b800000 */
[----:B------:R-:W0:Y:S01]  /*2fd0*/  S2UR UR5, SR_CgaCtaId ;  /* 0x00000000000579c3 */ /* 0x000e220000008800 */
[----:B------:R-:W-:Y:S01]  /*2fe0*/  UMOV UR4, 0x400 ;  /* 0x0000040000047882 */ /* 0x000fe20000000000 */
[----:B------:R-:W-:Y:S01]  /*2ff0*/  BSSY.RECONVERGENT B1, `(.L_x_295) ;  /* 0x0000018000017945 */ /* 0x000fe20003800200 */
[----:B0-----:R-:W-:-:S09]  /*3000*/  ULEA UR4, UR5, UR4, 0x18 ;  /* 0x0000000405047291 */ /* 0x001fd2000f8ec0ff */
[----:B----4-:R-:W0:Y:S04]  /*3010*/  LDS.64 R6, [UR4+0x28] ;  /* 0x00002804ff067984 */ /* 0x010e280008000a00 */
        /* <DEDUP_REMOVED lines=21> */
.L_x_296:
[----:B------:R-:W-:Y:S05]  /*3170*/  BSYNC.RECONVERGENT B1 ;  /* 0x0000000000017941 */ /* 0x000fea0003800200 */
.L_x_295:
        /* <DEDUP_REMOVED lines=32> */
.L_x_298:
[----:B------:R-:W-:Y:S05]  /*3380*/  BSYNC.RECONVERGENT B1 ;  /* 0x0000000000017941 */ /* 0x000fea0003800200 */
.L_x_297:
        /* <DEDUP_REMOVED lines=32> */
.L_x_300:
[----:B------:R-:W-:Y:S05]  /*3590*/  BSYNC.RECONVERGENT B1 ;  /* 0x0000000000017941 */ /* 0x000fea0003800200 */
.L_x_299:
        /* <DEDUP_REMOVED lines=32> */
.L_x_302:
[----:B------:R-:W-:Y:S05]  /*37a0*/  BSYNC.RECONVERGENT B1 ;  /* 0x0000000000017941 */ /* 0x000fea0003800200 */
.L_x_301:
        /* <DEDUP_REMOVED lines=32> */
.L_x_304:
[----:B------:R-:W-:Y:S05]  /*39b0*/  BSYNC.RECONVERGENT B1 ;  /* 0x0000000000017941 */ /* 0x000fea0003800200 */
.L_x_303:
        /* <DEDUP_REMOVED lines=32> */
.L_x_236:
[----:B------:R-:W1:Y:S01]  /*3bc0*/  S2R R0, SR_TID.X ;  /* 0x0000000000007919 */ /* 0x000e620000002100 */
[----:B------:R-:W1:Y:S01]  /*3bd0*/  LDC.64 R2, c[0x0][0x380] ;  /* 0x0000e000ff027b82 */ /* 0x000e620000000a00 */
[----:B------:R-:W2:Y:S01]  /*3be0*/  LDCU.64 UR6, c[0x0][0x388] ;  /* 0x00007100ff0677ac */ /* 0x000ea20008000a00 */
[----:B-1----:R-:W-:-:S05]  /*3bf0*/  IMAD.WIDE.U32 R2, R0, 0x8, R2 ;  /* 0x0000000800027825 */ /* 0x002fca00078e0002 */
[----:B0-----:R-:W3:Y:S04]  /*3c00*/  LDG.E.64 R4, desc[UR8][R2.64] ;  /* 0x0000000802047981 */ /* 0x001ee8000c1e1b00 */
[----:B------:R-:W3:Y:S04]  /*3c10*/  LDG.E.64 R6, desc[UR8][R2.64+0x800] ;  /* 0x0008000802067981 */ /* 0x000ee8000c1e1b00 */
[----:B------:R-:W4:Y:S04]  /*3c20*/  LDG.E.64 R8, desc[UR8][R2.64+0x1000] ;  /* 0x0010000802087981 */ /* 0x000f28000c1e1b00 */
[----:B------:R-:W5:Y:S04]  /*3c30*/  LDG.E.64 R12, desc[UR8][R2.64+0x1800] ;  /* 0x00180008020c7981 */ /* 0x000f68000c1e1b00 */
[----:B------:R-:W5:Y:S01]  /*3c40*/  LDG.E.64 R10, desc[UR8][R2.64+0x2000] ;  /* 0x00200008020a7981 */ /* 0x000f62000c1e1b00 */
[----:B------:R-:W-:Y:S01]  /*3c50*/  BSSY.RECONVERGENT B1, `(.L_x_305) ;  /* 0x000001c000017945 */ /* 0x000fe20003800200 */
[----:B---3--:R-:W-:-:S06]  /*3c60*/  DSETP.GEU.AND P0, PT, |R4|, |R6|, PT ;  /* 0x400000060400722a */ /* 0x008fcc0003f0e200 */
[----:B------:R-:W-:Y:S02]  /*3c70*/  FSEL R4, R4, R6, P0 ;  /* 0x0000000604047208 */ /* 0x000fe40000000000 */
[----:B------:R-:W-:Y:S01]  /*3c80*/  FSEL R5, R5, R7, P0 ;  /* 0x0000000705057208 */ /* 0x000fe20000000000 */
[C---:B------:R-:W-:Y:S01]  /*3c90*/  VIADD R7, R0.reuse, 0x200 ;  /* 0x0000020000077836 */ /* 0x040fe20000000000 */
[----:B------:R-:W-:-:S04]  /*3ca0*/  LOP3.LUT R6, R0, 0x400, RZ, 0xfc, !PT ;  /* 0x0000040000067812 */ /* 0x000fc800078efcff */
[----:B----4-:R-:W-:Y:S01]  /*3cb0*/  DSETP.GEU.AND P1, PT, |R4|, |R8|, PT ;  /* 0x400000080400722a */ /* 0x010fe20003f2e200 */
[----:B--2---:R-:W-:-:S05]  /*3cc0*/  IADD3 R17, P4, PT, R6, UR6, RZ ;  /* 0x0000000606117c10 */ /* 0x004fca000ff9e0ff */
[----:B------:R-:W-:Y:S01]  /*3cd0*/  FSEL R4, R4, R8, P1 ;  /* 0x0000000804047208 */ /* 0x000fe20000800000 */
[----:B------:R-:W-:Y:S01]  /*3ce0*/  IMAD.X R16, RZ, RZ, UR7, P4 ;  /* 0x00000007ff107e24 */ /* 0x000fe2000a0e06ff */
[----:B------:R-:W-:Y:S01]  /*3cf0*/  FSEL R5, R5, R9, P1 ;  /* 0x0000000905057208 */ /* 0x000fe20000800000 */
[----:B------:R-:W-:-:S05]  /*3d00*/  VIADD R9, R0, 0x100 ;  /* 0x0000010000097836 */ /* 0x000fca0000000000 */
[----:B-----5:R-:W-:Y:S01]  /*3d10*/  DSETP.GEU.AND P2, PT, |R4|, |R12|, PT ;  /* 0x4000000c0400722a */ /* 0x020fe20003f4e200 */
[----:B------:R-:W-:-:S05]  /*3d20*/  @P1 SEL R7, R0, R9, P0 ;  /* 0x0000000900071207 */ /* 0x000fca0000000000 */
[----:B------:R-:W-:Y:S02]  /*3d30*/  FSEL R4, R4, R12, P2 ;  /* 0x0000000c04047208 */ /* 0x000fe40001000000 */
[----:B------:R-:W-:-:S06]  /*3d40*/  FSEL R5, R5, R13, P2 ;  /* 0x0000000d05057208 */ /* 0x000fcc0001000000 */
[----:B------:R-:W-:Y:S01]  /*3d50*/  DSETP.GEU.AND P3, PT, |R4|, |R10|, PT ;  /* 0x4000000a0400722a */ /* 0x000fe20003f6e200 */
[----:B------:R-:W-:-:S13]  /*3d60*/  @!P2 VIADD R7, R0, 0x300 ;  /* 0x000003000007a836 */ /* 0x000fda0000000000 */
[----:B------:R-:W-:Y:S05]  /*3d70*/  @!P3 BRA `(.L_x_306) ;  /* 0x000000000024b947 */ /* 0x000fea0003800000 */
[C---:B------:R-:W-:Y:S02]  /*3d80*/  ISETP.GE.U32.AND P0, PT, R7.reuse, R6, PT ;  /* 0x000000060700720c */ /* 0x040fe40003f06070 */
[----:B------:R-:W-:Y:S02]  /*3d90*/  IADD3 R6, P1, PT, R7, UR6, RZ ;  /* 0x0000000607067c10 */ /* 0x000fe4000ff3e0ff */
[----:B------:R-:W-:-:S03]  /*3da0*/  ISETP.GE.U32.AND.EX P0, PT, RZ, RZ, PT, P0 ;  /* 0x000000ffff00720c */ /* 0x000fc60003f06100 */
[----:B------:R-:W-:-:S10]  /*3db0*/  IMAD.X R7, RZ, RZ, UR7, P1 ;  /* 0x00000007ff077e24 */ /* 0x000fd400088e06ff */
[----:B------:R-:W-:-:S06]  /*3dc0*/  DSETP.LT.OR P0, PT, |R10|, |R4|, !P0 ;  /* 0x400000040a00722a */ /* 0x000fcc0004701600 */
[----:B------:R-:W-:Y:S02]  /*3dd0*/  FSEL R10, R4, R10, P0 ;  /* 0x0000000a040a7208 */ /* 0x000fe40000000000 */
[----:B------:R-:W-:Y:S02]  /*3de0*/  FSEL R11, R5, R11, P0 ;  /* 0x0000000b050b7208 */ /* 0x000fe40000000000 */
[----:B------:R-:W-:Y:S02]  /*3df0*/  SEL R17, R6, R17, P0 ;  /* 0x0000001106117207 */ /* 0x000fe40000000000 */
[----:B------:R-:W-:-:S07]  /*3e00*/  SEL R16, R7, R16, P0 ;  /* 0x0000001007107207 */ /* 0x000fce0000000000 */
.L_x_306:
[----:B------:R-:W-:Y:S05]  /*3e10*/  BSYNC.RECONVERGENT B1 ;  /* 0x0000000000017941 */ /* 0x000fea0003800200 */
.L_x_305:
[----:B------:R-:W-:Y:S01]  /*3e20*/  UISETP.GE.U32.AND UP0, UPT, UR4, 0xa00, UPT ;  /* 0x00000a000400788c */ /* 0x000fe2000bf06070 */
[----:B------:R-:W-:Y:S02]  /*3e30*/  IMAD.MOV.U32 R19, RZ, RZ, 0x500 ;  /* 0x00000500ff137424 */ /* 0x000fe400078e00ff */
[----:B------:R-:W-:Y:S01]  /*3e40*/  IMAD.MOV.U32 R18, RZ, RZ, RZ ;  /* 0x000000ffff127224 */ /* 0x000fe200078e00ff */
[----:B------:R-:W-:-:S09]  /*3e50*/  UISETP.GE.U32.AND.EX UP0, UPT, UR5, URZ, UPT, UP0 ;  /* 0x000000ff0500728c */ /* 0x000fd2000bf06100 */
[----:B------:R-:W-:Y:S05]  /*3e60*/  BRA.U !UP0, `(.L_x_307) ;  /* 0x0000000508587547 */ /* 0x000fea000b800000 */
[----:B------:R-:W-:Y:S01]  /*3e70*/  IMAD.MOV.U32 R12, RZ, RZ, R10 ;  /* 0x000000ffff0c7224 */ /* 0x000fe200078e000a */
[----:B------:R-:W0:Y:S01]  /*3e80*/  LDCU.64 UR6, c[0x0][0x388] ;  /* 0x00007100ff0677ac */ /* 0x000e220008000a00 */
[----:B------:R-:W-:Y:S02]  /*3e90*/  IMAD.MOV.U32 R13, RZ, RZ, R11 ;  /* 0x000000ffff0d7224 */ /* 0x000fe400078e000b */
[----:B------:R-:W-:Y:S01]  /*3ea0*/  IMAD.MOV.U32 R21, RZ, RZ, 0x500 ;  /* 0x00000500ff157424 */ /* 0x000fe200078e00ff */
[----:B------:R-:W1:Y:S01]  /*3eb0*/  LDCU.64 UR4, c[0x0][0x398] ;  /* 0x00007300ff0477ac */ /* 0x000e620008000a00 */
[----:B------:R-:W-:-:S07]  /*3ec0*/  IMAD.MOV.U32 R19, RZ, RZ, RZ ;  /* 0x000000ffff137224 */ /* 0x000fce00078e00ff */
.L_x_308:
[----:B------:R-:W-:-:S04]  /*3ed0*/  LEA R24, P0, R21, R2, 0x3 ;  /* 0x0000000215187211 */ /* 0x000fc800078018ff */
[----:B------:R-:W-:-:S05]  /*3ee0*/  LEA.HI.X R25, R21, R3, R19, 0x3, P0 ;  /* 0x0000000315197211 */ /* 0x000fca00000f1c13 */
[----:B------:R-:W2:Y:S04]  /*3ef0*/  LDG.E.64 R14, desc[UR8][R24.64] ;  /* 0x00000008180e7981 */ /* 0x000ea8000c1e1b00 */
[----:B------:R-:W3:Y:S04]  /*3f00*/  LDG.E.64 R8, desc[UR8][R24.64+0x800] ;  /* 0x0008000818087981 */ /* 0x000ee8000c1e1b00 */
[----:B------:R-:W4:Y:S04]  /*3f10*/  LDG.E.64 R6, desc[UR8][R24.64+0x1000] ;  /* 0x0010000818067981 */ /* 0x000f28000c1e1b00 */
[----:B------:R-:W5:Y:S04]  /*3f20*/  LDG.E.64 R4, desc[UR8][R24.64+0x1800] ;  /* 0x0018000818047981 */ /* 0x000f68000c1e1b00 */
[----:B------:R-:W5:Y:S01]  /*3f30*/  LDG.E.64 R10, desc[UR8][R24.64+0x2000] ;  /* 0x00200008180a7981 */ /* 0x000f62000c1e1b00 */
[----:B0-----:R-:W-:-:S04]  /*3f40*/  IADD3 R20, P0, P1, R21, UR6, R0 ;  /* 0x0000000615147c10 */ /* 0x001fc8000f91e000 */
[----:B------:R-:W-:Y:S01]  /*3f50*/  IADD3.X R18, PT, PT, R19, UR7, RZ, P0, P1 ;  /* 0x0000000713127c10 */ /* 0x000fe200087e24ff */
[----:B------:R-:W-:-:S04]  /*3f60*/  IMAD.MOV.U32 R22, RZ, RZ, R20 ;  /* 0x000000ffff167224 */ /* 0x000fc800078e0014 */
[----:B------:R-:W-:Y:S01]  /*3f70*/  IMAD.MOV.U32 R23, RZ, RZ, R18 ;  /* 0x000000ffff177224 */ /* 0x000fe200078e0012 */
[----:B--2---:R-:W-:-:S14]  /*3f80*/  DSETP.GEU.AND P2, PT, |R12|, |R14|, PT ;  /* 0x4000000e0c00722a */ /* 0x004fdc0003f4e200 */
[----:B------:R-:W-:-:S04]  /*3f90*/  @P2 ISETP.GE.U32.AND P0, PT, R17, R22, PT ;  /* 0x000000161100220c */ /* 0x000fc80003f06070 */
[----:B------:R-:W-:-:S13]  /*3fa0*/  @P2 ISETP.GE.AND.EX P0, PT, R16, R23, PT, P0 ;  /* 0x000000171000220c */ /* 0x000fda0003f06300 */
[----:B------:R-:W-:-:S06]  /*3fb0*/  @P2 DSETP.LT.OR P0, PT, |R14|, |R12|, !P0 ;  /* 0x4000000c0e00222a */ /* 0x000fcc0004701600 */
[----:B------:R-:W-:Y:S02]  /*3fc0*/  @P2 FSEL R13, R13, R15, P0 ;  /* 0x0000000f0d0d2208 */ /* 0x000fe40000000000 */
[----:B------:R-:W-:Y:S02]  /*3fd0*/  @P2 FSEL R12, R12, R14, P0 ;  /* 0x0000000e0c0c2208 */ /* 0x000fe40000000000 */
[----:B------:R-:W-:Y:S01]  /*3fe0*/  @P2 SEL R22, R17, R22, P0 ;  /* 0x0000001611162207 */ /* 0x000fe20000000000 */
[----:B------:R-:W-:Y:S01]  /*3ff0*/  @P2 IMAD.MOV.U32 R15, RZ, RZ, R13 ;  /* 0x000000ffff0f2224 */ /* 0x000fe200078e000d */
[----:B------:R-:W-:Y:S01]  /*4000*/  IADD3 R13, P3, PT, R20, 0x100, RZ ;  /* 0x00000100140d7810 */ /* 0x000fe20007f7e0ff */
[----:B------:R-:W-:Y:S01]  /*4010*/  @P2 IMAD.MOV.U32 R14, RZ, RZ, R12 ;  /* 0x000000ffff0e2224 */ /* 0x000fe200078e000c */
[----:B------:R-:W-:-:S03]  /*4020*/  @P2 SEL R23, R16, R23, P0 ;  /* 0x0000001710172207 */ /* 0x000fc60000000000 */
[----:B------:R-:W-:Y:S02]  /*4030*/  IMAD.X R16, RZ, RZ, R18, P3 ;  /* 0x000000ffff107224 */ /* 0x000fe400018e0612 */
[----:B---3--:R-:W-:-:S14]  /*4040*/  DSETP.GEU.AND P1, PT, |R14|, |R8|, PT ;  /* 0x400000080e00722a */ /* 0x008fdc0003f2e200 */
        /* <DEDUP_REMOVED lines=11> */
[----:B----4-:R-:W-:-:S14]  /*4100*/  DSETP.GEU.AND P2, PT, |R8|, |R6|, PT ;  /* 0x400000060800722a */ /* 0x010fdc0003f4e200 */
        /* <DEDUP_REMOVED lines=10> */
[----:B------:R-:W-:Y:S01]  /*41b0*/  IMAD.X R9, RZ, RZ, R18, P3 ;  /* 0x000000ffff097224 */ /* 0x000fe200018e0612 */
[----:B------:R-:W-:Y:S01]  /*41c0*/  IADD3 R17, P3, PT, R20, 0x400, RZ ;  /* 0x0000040014117810 */ /* 0x000fe20007f7e0ff */
[----:B-----5:R-:W-:-:S04]  /*41d0*/  DSETP.GEU.AND P1, PT, |R6|, |R4|, PT ;  /* 0x400000040600722a */ /* 0x020fc80003f2e200 */
[----:B------:R-:W-:-:S10]  /*41e0*/  IMAD.X R16, RZ, RZ, R18, P3 ;  /* 0x000000ffff107224 */ /* 0x000fd400018e0612 */
        /* <DEDUP_REMOVED lines=8> */
[----:B------:R-:W-:Y:S01]  /*4270*/  @P1 IMAD.MOV.U32 R5, RZ, RZ, R7 ;  /* 0x000000ffff051224 */ /* 0x000fe200078e0007 */
[C---:B------:R-:W-:Y:S02]  /*4280*/  IADD3 R6, P1, PT, R21.reuse, 0xa00, RZ ;  /* 0x00000a0015067810 */ /* 0x040fe40007f3e0ff */
[----:B------:R-:W-:-:S02]  /*4290*/  IADD3 R21, P3, PT, R21, 0x500, RZ ;  /* 0x0000050015157810 */ /* 0x000fc40007f7e0ff */
[----:B-1----:R-:W-:Y:S01]  /*42a0*/  ISETP.GT.U32.AND P4, PT, R6, UR4, PT ;  /* 0x0000000406007c0c */ /* 0x002fe2000bf84070 */
[----:B------:R-:W-:Y:S01]  /*42b0*/  DSETP.GEU.AND P2, PT, |R4|, |R10|, PT ;  /* 0x4000000a0400722a */ /* 0x000fe20003f4e200 */
[--C-:B------:R-:W-:Y:S02]  /*42c0*/  IMAD.X R6, RZ, RZ, R19.reuse, P1 ;  /* 0x000000ffff067224 */ /* 0x100fe400008e0613 */
[----:B------:R-:W-:-:S03]  /*42d0*/  IMAD.X R18, RZ, RZ, R19, P3 ;  /* 0x000000ffff127224 */ /* 0x000fc600018e0613 */
[----:B------:R-:W-:Y:S01]  /*42e0*/  ISETP.GT.AND.EX P1, PT, R6, UR5, PT, P4 ;  /* 0x0000000506007c0c */ /* 0x000fe2000bf24340 */
[----:B------:R-:W-:-:S07]  /*42f0*/  IMAD.MOV.U32 R19, RZ, RZ, R18 ;  /* 0x000000ffff137224 */ /* 0x000fce00078e0012 */
        /* <DEDUP_REMOVED lines=8> */
[----:B------:R-:W-:Y:S02]  /*4380*/  @P2 IMAD.MOV.U32 R11, RZ, RZ, R5 ;  /* 0x000000ffff0b2224 */ /* 0x000fe400078e0005 */
[----:B------:R-:W-:Y:S02]  /*4390*/  IMAD.MOV.U32 R12, RZ, RZ, R10 ;  /* 0x000000ffff0c7224 */ /* 0x000fe400078e000a */
[----:B------:R-:W-:Y:S01]  /*43a0*/  IMAD.MOV.U32 R13, RZ, RZ, R11 ;  /* 0x000000ffff0d7224 */ /* 0x000fe200078e000b */
[----:B------:R-:W-:Y:S06]  /*43b0*/  @!P1 BRA `(.L_x_308) ;  /* 0xfffffff800c49947 */ /* 0x000fec000383ffff */
[----:B------:R-:W-:-:S07]  /*43c0*/  IMAD.MOV.U32 R19, RZ, RZ, R21 ;  /* 0x000000ffff137224 */ /* 0x000fce00078e0015 */
.L_x_307:
[----:B------:R-:W-:-:S04]  /*43d0*/  ISETP.GE.U32.AND P0, PT, R19, UR4, PT ;  /* 0x0000000413007c0c */ /* 0x000fc8000bf06070 */
[----:B------:R-:W-:-:S13]  /*43e0*/  ISETP.GE.AND.EX P0, PT, R18, UR5, PT, P0 ;  /* 0x0000000512007c0c */ /* 0x000fda000bf06300 */
[----:B------:R-:W-:Y:S05]  /*43f0*/  @P0 BRA `(.L_x_309) ;  /* 0x0000000800c40947 */ /* 0x000fea0003800000 */
[----:B------:R-:W-:Y:S01]  /*4400*/  IADD3 R21, PT, PT, -R19, UR4, RZ ;  /* 0x0000000413157c10 */ /* 0x000fe2000fffe1ff */
[----:B------:R-:W-:Y:S03]  /*4410*/  BSSY.RECONVERGENT B1, `(.L_x_309) ;  /* 0x00000af000017945 */ /* 0x000fe60003800200 */
[----:B------:R-:W-:-:S13]  /*4420*/  ISETP.GE.AND P0, PT, R0, R21, PT ;  /* 0x000000150000720c */ /* 0x000fda0003f06270 */
[----:B------:R-:W-:Y:S05]  /*4430*/  @P0 BRA `(.L_x_310) ;  /* 0x0000000800b00947 */ /* 0x000fea0003800000 */
[-C--:B------:R-:W-:Y:S01]  /*4440*/  LOP3.LUT R6, RZ, R0.reuse, RZ, 0x33, !PT ;  /* 0x00000000ff067212 */ /* 0x080fe200078e33ff */
[----:B------:R-:W-:Y:S01]  /*4450*/  BSSY.RECONVERGENT B2, `(.L_x_311) ;  /* 0x0000036000027945 */ /* 0x000fe20003800200 */
[----:B------:R-:W-:Y:S02]  /*4460*/  MOV R12, R0 ;  /* 0x00000000000c7202 */ /* 0x000fe40000000f00 */
        /* <DEDUP_REMOVED lines=9> */
[----:B------:R-:W-:Y:S02]  /*4500*/  LOP3.LUT R2, R2, 0x3, RZ, 0xc0, !PT ;  /* 0x0000000302027812 */ /* 0x000fe400078ec0ff */
[----:B------:R-:W-:-:S03]  /*4510*/  IADD3 R13, P0, PT, R9, UR6, RZ ;  /* 0x00000006090d7c10 */ /* 0x000fc6000ff1e0ff */
[----:B------:R-:W-:Y:S01]  /*4520*/  IMAD.MOV R7, RZ, RZ, -R2 ;  /* 0x000000ffff077224 */ /* 0x000fe200078e0a02 */
[----:B0-----:R-:W-:-:S04]  /*4530*/  LEA R8, P1, R9, UR10, 0x3 ;  /* 0x0000000a09087c11 */ /* 0x001fc8000f8218ff */
[----:B------:R-:W-:Y:S02]  /*4540*/  LEA.HI.X R9, R9, UR11, R14, 0x3, P1 ;  /* 0x0000000b09097c11 */ /* 0x000fe400088f1c0e */
[----:B------:R-:W-:-:S07]  /*4550*/  IADD3.X R14, PT, PT, R14, UR7, RZ, P0, !PT ;  /* 0x000000070e0e7c10 */ /* 0x000fce00087fe4ff */
.L_x_315:
        /* <DEDUP_REMOVED lines=31> */
.L_x_314:
[----:B------:R-:W-:Y:S05]  /*4750*/  BSYNC.RECONVERGENT B3 ;  /* 0x0000000000037941 */ /* 0x000fea0003800200 */
.L_x_313:
[----:B------:R-:W-:Y:S01]  /*4760*/  IADD3 R13, P0, PT, R13, 0x100, RZ ;  /* 0x000001000d0d7810 */ /* 0x000fe20007f1e0ff */
[----:B------:R-:W-:Y:S02]  /*4770*/  VIADD R12, R12, 0x100 ;  /* 0x000001000c0c7836 */ /* 0x000fe40000000000 */
[----:B------:R-:W-:Y:S02]  /*4780*/  IMAD.X R9, RZ, RZ, R9, P3 ;  /* 0x000000ffff097224 */ /* 0x000fe400018e0609 */
[----:B------:R-:W-:Y:S01]  /*4790*/  IMAD.X R14, RZ, RZ, R14, P0 ;  /* 0x000000ffff0e7224 */ /* 0x000fe200000e060e */
[----:B------:R-:W-:Y:S07]  /*47a0*/  @P2 BRA `(.L_x_315) ;  /* 0xfffffffc006c2947 */ /* 0x000fee000383ffff */
.L_x_312:
[----:B------:R-:W-:Y:S05]  /*47b0*/  BSYNC.RECONVERGENT B2 ;  /* 0x0000000000027941 */ /* 0x000fea0003800200 */
.L_x_311:
[----:B------:R-:W-:-:S13]  /*47c0*/  ISETP.GE.U32.AND P0, PT, R6, 0x300, PT ;  /* 0x000003000600780c */ /* 0x000fda0003f06070 */
[----:B------:R-:W-:Y:S05]  /*47d0*/  @!P0 BRA `(.L_x_310) ;  /* 0x0000000400c88947 */ /* 0x000fea0003800000 */
[----:B------:R-:W0:Y:S01]  /*47e0*/  LDC.64 R8, c[0x0][0x380] ;  /* 0x0000e000ff087b82 */ /* 0x000e220000000a00 */
[----:B------:R-:W-:-:S07]  /*47f0*/  VIADD R20, R12, 0x200 ;  /* 0x000002000c147836 */ /* 0x000fce0000000000 */
[----:B------:R-:W1:Y:S02]  /*4800*/  LDC.64 R6, c[0x0][0x388] ;  /* 0x0000e200ff067b82 */ /* 0x000e640000000a00 */
.L_x_324:
        /* <DEDUP_REMOVED lines=30> */
.L_x_317:
[----:B------:R-:W-:Y:S05]  /*49f0*/  BSYNC.RECONVERGENT B2 ;  /* 0x0000000000027941 */ /* 0x000fea0003800200 */
.L_x_316:
        /* <DEDUP_REMOVED lines=9> */
[----:B------:R-:W-:-:S03]  /*4a90*/  IMAD.MOV.U32 R24, RZ, RZ, R26 ;  /* 0x000000ffff187224 */ /* 0x000fc600078e001a */
[----:B------:R-:W-:Y:S01]  /*4aa0*/  MOV R25, R27 ;  /* 0x0000001b00197202 */ /* 0x000fe20000000f00 */
        /* <DEDUP_REMOVED lines=15> */
.L_x_319:
[----:B------:R-:W-:Y:S05]  /*4ba0*/  BSYNC.RECONVERGENT B2 ;  /* 0x0000000000027941 */ /* 0x000fea0003800200 */
.L_x_318:
[----:B------:R-:W-:Y:S01]  /*4bb0*/  DSETP.GEU.AND P0, PT, |R16|, |R10|, PT ;  /* 0x4000000a1000722a */ /* 0x000fe20003f0e200 */
[CC--:B------:R-:W-:Y:S01]  /*4bc0*/  IADD3 R13, P1, P4, R19.reuse, R6.reuse, R20 ;  /* 0x00000006130d7210 */ /* 0x0c0fe20007c3e014 */
[----:B------:R-:W-:Y:S01]  /*4bd0*/  VIADD R4, R20, 0x100 ;  /* 0x0000010014047836 */ /* 0x000fe20000000000 */
[----:B------:R-:W-:Y:S01]  /*4be0*/  BSSY.RECONVERGENT B2, `(.L_x_320) ;  /* 0x0000016000027945 */ /* 0x000fe20003800200 */
[----:B------:R-:W-:Y:S01]  /*4bf0*/  IMAD.MOV.U32 R2, RZ, RZ, R10 ;  /* 0x000000ffff027224 */ /* 0x000fe200078e000a */
[----:B------:R-:W-:Y:S01]  /*4c00*/  IADD3.X R22, PT, PT, R18, R7, RZ, P1, P4 ;  /* 0x0000000712167210 */ /* 0x000fe20000fe84ff */
[----:B------:R-:W-:Y:S01]  /*4c10*/  IMAD.MOV.U32 R5, RZ, RZ, R13 ;  /* 0x000000ffff057224 */ /* 0x000fe200078e000d */
[----:B------:R-:W-:Y:S01]  /*4c20*/  IADD3 R4, P2, P3, R19, R6, R4 ;  /* 0x0000000613047210 */ /* 0x000fe20007b5e004 */
        /* <DEDUP_REMOVED lines=17> */
.L_x_321:
[----:B------:R-:W-:Y:S05]  /*4d40*/  BSYNC.RECONVERGENT B2 ;  /* 0x0000000000027941 */ /* 0x000fea0003800200 */
.L_x_320:
[----:B------:R-:W-:Y:S01]  /*4d50*/  DSETP.GEU.AND P0, PT, |R2|, |R14|, PT ;  /* 0x4000000e0200722a */ /* 0x000fe20003f0e200 */
[----:B------:R-:W-:Y:S01]  /*4d60*/  IADD3.X R13, PT, PT, R18, R7, RZ, P2, P3 ;  /* 0x00000007120d7210 */ /* 0x000fe200017e64ff */
        /* <DEDUP_REMOVED lines=20> */
.L_x_323:
[----:B------:R-:W-:Y:S05]  /*4eb0*/  BSYNC.RECONVERGENT B2 ;  /* 0x0000000000027941 */ /* 0x000fea0003800200 */
.L_x_322:
[C---:B------:R-:W-:Y:S02]  /*4ec0*/  VIADD R2, R20.reuse, 0x200 ;  /* 0x0000020014027836 */ /* 0x040fe40000000000 */
[----:B------:R-:W-:-:S03]  /*4ed0*/  VIADD R20, R20, 0x400 ;  /* 0x0000040014147836 */ /* 0x000fc60000000000 */
[----:B------:R-:W-:-:S13]  /*4ee0*/  ISETP.GE.AND P0, PT, R2, R21, PT ;  /* 0x000000150200720c */ /* 0x000fda0003f06270 */
[----:B------:R-:W-:Y:S05]  /*4ef0*/  @!P0 BRA `(.L_x_324) ;  /* 0xfffffff800448947 */ /* 0x000fea000383ffff */
.L_x_310:
[----:B------:R-:W-:Y:S05]  /*4f00*/  BSYNC.RECONVERGENT B1 ;  /* 0x0000000000017941 */ /* 0x000fea0003800200 */
.L_x_309:
        /* <DEDUP_REMOVED lines=32> */
.L_x_326:
[----:B------:R-:W-:Y:S05]  /*5110*/  BSYNC.RECONVERGENT B1 ;  /* 0x0000000000017941 */ /* 0x000fea0003800200 */
.L_x_325:
        /* <DEDUP_REMOVED lines=31> */
.L_x_328:
[----:B------:R-:W-:Y:S05]  /*5310*/  BSYNC.RECONVERGENT B1 ;  /* 0x0000000000017941 */ /* 0x000fea0003800200 */
.L_x_327:
        /* <DEDUP_REMOVED lines=31> */
.L_x_330:
[----:B------:R-:W-:Y:S05]  /*5510*/  BSYNC.RECONVERGENT B1 ;  /* 0x0000000000017941 */ /* 0x000fea0003800200 */
.L_x_329:
[----:B------:R-:W-:Y:S01]  /*5520*/  ISETP.GT.AND P0, PT, R8, 0x17, PT ;  /* 0x000000170800780c */ /* 0x000fe20003f04270 */
[----:B-1----:R1:W1:Y:S01]  /*5530*/  SHFL.DOWN PT, R6, R2, 0x8, 0x1f ;  /* 0x09001f0002067f89 */ /* 0x00226200000e0000 */
[----:B------:R-:W-:Y:S01]  /*5540*/  BSSY.RECONVERGENT B1, `(.L_x_331) ;  /* 0x000001d000017945 */ /* 0x000fe20003800200 */
[----:B--2---:R-:W-:Y:S02]  /*5550*/  IMAD.MOV.U32 R9, RZ, RZ, R11 ;  /* 0x000000ffff097224 */ /* 0x004fe400078e000b */
[----:B---3--:R2:W3:Y:S01]  /*5560*/  SHFL.DOWN PT, R7, R3, 0x8, 0x1f ;  /* 0x09001f0003077f89 */ /* 0x0084e200000e0000 */
[----:B------:R-:W-:Y:S02]  /*5570*/  IMAD.MOV.U32 R10, RZ, RZ, R12 ;  /* 0x000000ffff0a7224 */ /* 0x000fe400078e000c */
[----:B------:R-:W-:Y:S01]  /*5580*/  IMAD.MOV.U32 R4, RZ, RZ, R2 ;  /* 0x000000ffff047224 */ /* 0x000fe200078e0002 */
[----:B0-----:R2:W0:Y:S01]  /*5590*/  SHFL.DOWN PT, R14, R11, 0x8, 0x1f ;  /* 0x09001f000b0e7f89 */ /* 0x00142200000e0000 */
[----:B------:R-:W-:-:S03]  /*55a0*/  IMAD.MOV.U32 R5, RZ, RZ, R3 ;  /* 0x000000ffff057224 */ /* 0x000fc600078e0003 */
[----:B----4-:R2:W4:Y:S01]  /*55b0*/  SHFL.DOWN PT, R13, R12, 0x8, 0x1f ;  /* 0x09001f000c0d7f89 */ /* 0x01052200000e0000 */
        /* <DEDUP_REMOVED lines=21> */
.L_x_332:
[----:B------:R-:W-:Y:S05]  /*5710*/  BSYNC.RECONVERGENT B1 ;  /* 0x0000000000017941 */ /* 0x000fea0003800200 */
.L_x_331:
        /* <DEDUP_REMOVED lines=8> */
[----:B----4-:R-:W-:-:S03]  /*57a0*/  IMAD.MOV.U32 R13, RZ, RZ, R5 ;  /* 0x000000ffff0d7224 */ /* 0x010fc600078e0005 */
[----:B---3--:R3:W4:Y:S01]  /*57b0*/  SHFL.DOWN PT, R7, R10, 0x10, 0x1f ;  /* 0x0a001f000a077f89 */ /* 0x00872200000e0000 */
[----:B------:R-:W-:Y:S05]  /*57c0*/  @P0 BRA `(.L_x_334) ;  /* 0x0000000000500947 */ /* 0x000fea0003800000 */
[----:B-12---:R-:W-:Y:S01]  /*57d0*/  DSETP.GEU.AND P0, PT, |R4|, |R2|, PT ;  /* 0x400000020400722a */ /* 0x006fe20003f0e200 */
        /* <DEDUP_REMOVED lines=19> */
.L_x_334:
[----:B------:R-:W-:Y:S05]  /*5910*/  BSYNC.RECONVERGENT B1 ;  /* 0x0000000000017941 */ /* 0x000fea0003800200 */
.L_x_333:
        /* <DEDUP_REMOVED lines=11> */
.L_x_336:
[----:B------:R-:W-:Y:S05]  /*59d0*/  BSYNC.RECONVERGENT B1 ;  /* 0x0000000000017941 */ /* 0x000fea0003800200 */
.L_x_335:
        /* <DEDUP_REMOVED lines=8> */
[----:B0---4-:R-:W0:Y:S04]  /*5a60*/  LDS.128 R4, [R0+0x20] ;  /* 0x0000200000047984 */ /* 0x011e280000000c00 */
[----:B------:R2:W4:Y:S04]  /*5a70*/  LDS.64 R2, [R0+0x80] ;  /* 0x0000800000027984 */ /* 0x0005280000000a00 */
[----:B---3--:R2:W3:Y:S01]  /*5a80*/  LDS.128 R8, [R0+0x30] ;  /* 0x0000300000087984 */ /* 0x0084e20000000c00 */
[----:B-1----:R-:W-:Y:S01]  /*5a90*/  DSETP.GEU.AND P0, PT, |R12|, |R16|, PT ;  /* 0x400000100c00722a */ /* 0x002fe20003f0e200 */
[----:B------:R-:W-:-:S02]  /*5aa0*/  IMAD.MOV.U32 R20, RZ, RZ, R16 ;  /* 0x000000ffff147224 */ /* 0x000fc400078e0010 */
[----:B------:R-:W-:Y:S02]  /*5ab0*/  IMAD.MOV.U32 R21, RZ, RZ, R17 ;  /* 0x000000ffff157224 */ /* 0x000fe400078e0011 */
[----:B0-----:R-:W-:Y:S02]  /*5ac0*/  IMAD.MOV.U32 R23, RZ, RZ, R4 ;  /* 0x000000ffff177224 */ /* 0x001fe400078e0004 */
        /* <DEDUP_REMOVED lines=16> */
.L_x_338:
[----:B------:R-:W-:Y:S05]  /*5bd0*/  BSYNC.RECONVERGENT B1 ;  /* 0x0000000000017941 */ /* 0x000fea0003800200 */
.L_x_337:
        /* <DEDUP_REMOVED lines=23> */
.L_x_340:
[----:B------:R-:W-:Y:S05]  /*5d50*/  BSYNC.RECONVERGENT B1 ;  /* 0x0000000000017941 */ /* 0x000fea0003800200 */
.L_x_339:
        /* <DEDUP_REMOVED lines=21> */
.L_x_342:
[----:B------:R-:W-:Y:S05]  /*5eb0*/  BSYNC.RECONVERGENT B1 ;  /* 0x0000000000017941 */ /* 0x000fea0003800200 */
.L_x_341:
        /* <DEDUP_REMOVED lines=23> */
.L_x_344:
[----:B------:R-:W-:Y:S05]  /*6030*/  BSYNC.RECONVERGENT B1 ;  /* 0x0000000000017941 */ /* 0x000fea0003800200 */
.L_x_343:
        /* <DEDUP_REMOVED lines=21> */
.L_x_346:
[----:B------:R-:W-:Y:S05]  /*6190*/  BSYNC.RECONVERGENT B1 ;  /* 0x0000000000017941 */ /* 0x000fea0003800200 */
.L_x_345:
        /* <DEDUP_REMOVED lines=21> */
.L_x_348:
[----:B------:R-:W-:Y:S05]  /*62f0*/  BSYNC.RECONVERGENT B1 ;  /* 0x0000000000017941 */ /* 0x000fea0003800200 */
.L_x_347:
        /* <DEDUP_REMOVED lines=20> */
.L_x_268:
[----:B------:R-:W-:Y:S05]  /*6440*/  BSYNC.RECONVERGENT B0 ;  /* 0x0000000000007941 */ /* 0x000fea0003800200 */
.L_x_235:
[----:B------:R-:W-:Y:S05]  /*6450*/  @P1 EXIT ;  /* 0x000000000000194d */ /* 0x000fea0003800000 */
[----:B0123--:R-:W0:Y:S02]  /*6460*/  LDC.64 R2, c[0x0][0x390] ;  /* 0x0000e400ff027b82 */ /* 0x00fe240000000a00 */
[----:B0-----:R-:W-:Y:S04]  /*6470*/  STG.E.64 desc[UR8][R2.64], R12 ;  /* 0x0000000c02007986 */ /* 0x001fe8000c101b08 */
[----:B------:R-:W-:Y:S01]  /*6480*/  STG.E.64 desc[UR8][R2.64+0x8], R14 ;  /* 0x0000080e02007986 */ /* 0x000fe2000c101b08 */
[----:B------:R-:W-:Y:S05]  /*6490*/  EXIT ;  /* 0x000000000000794d */ /* 0x000fea0003800000 */
.L_x_349:
        /* <DEDUP_REMOVED lines=14> */
.L_x_734:


//--------------------- .text._ZN6thrust24THRUST_300001_SM_1000_NS8cuda_cub4core6detail13_kernel_agentINS1_8__reduce11ReduceAgentIPN4cuda3std3__45tupleIJdlEEESC_SB_iNS1_9__extrema9arg_max_fIdl10comparatorEEEEJSC_SC_iSG_EEEvDpT0_ --------------------------
	.section	.text._ZN6thrust24THRUST_300001_SM_1000_NS8cuda_cub4core6detail13_kernel_agentINS1_8__reduce11ReduceAgentIPN4cuda3std3__45tupleIJdlEEESC_SB_iNS1_9__extrema9arg_max_fIdl10comparatorEEEEJSC_SC_iSG_EEEvDpT0_,"ax",@progbits
	.align	128
        .global         _ZN6thrust24THRUST_300001_SM_1000_NS8cuda_cub4core6detail13_kernel_agentINS1_8__reduce11ReduceAgentIPN4cuda3std3__45tupleIJdlEEESC_SB_iNS1_9__extrema9arg_max_fIdl10comparatorEEEEJSC_SC_iSG_EEEvDpT0_
        .type           _ZN6thrust24THRUST_300001_SM_1000_NS8cuda_cub4core6detail13_kernel_agentINS1_8__reduce11ReduceAgentIPN4cuda3std3__45tupleIJdlEEESC_SB_iNS1_9__extrema9arg_max_fIdl10comparatorEEEEJSC_SC_iSG_EEEvDpT0_,@function
        .size           _ZN6thrust24THRUST_300001_SM_1000_NS8cuda_cub4core6detail13_kernel_agentINS1_8__reduce11ReduceAgentIPN4cuda3std3__45tupleIJdlEEESC_SB_iNS1_9__extrema9arg_max_fIdl10comparatorEEEEJSC_SC_iSG_EEEvDpT0_,(.L_x_735 - _ZN6thrust24THRUST_300001_SM_1000_NS8cuda_cub4core6detail13_kernel_agentINS1_8__reduce11ReduceAgentIPN4cuda3std3__45tupleIJdlEEESC_SB_iNS1_9__extrema9arg_max_fIdl10comparatorEEEEJSC_SC_iSG_EEEvDpT0_)
        .other          _ZN6thrust24THRUST_300001_SM_1000_NS8cuda_cub4core6detail13_kernel_agentINS1_8__reduce11ReduceAgentIPN4cuda3std3__45tupleIJdlEEESC_SB_iNS1_9__extrema9arg_max_fIdl10comparatorEEEEJSC_SC_iSG_EEEvDpT0_,@"STO_CUDA_ENTRY STV_DEFAULT"
_ZN6thrust24THRUST_300001_SM_1000_NS8cuda_cub4core6detail13_kernel_agentINS1_8__reduce11ReduceAgentIPN4cuda3std3__45tupleIJdlEEESC_SB_iNS1_9__extrema9arg_max_fIdl10comparatorEEEEJSC_SC_iSG_EEEvDpT0_:
.text._ZN6thrust24THRUST_300001_SM_1000_NS8cuda_cub4core6detail13_kernel_agentINS1_8__reduce11ReduceAgentIPN4cuda3std3__45tupleIJdlEEESC_SB_iNS1_9__extrema9arg_max_fIdl10comparatorEEEEJSC_SC_iSG_EEEvDpT0_:
        /* <DEDUP_REMOVED lines=21> */
.L_x_353:
[----:B0-----:R-:W-:Y:S05]  /*0150*/  BSYNC.RECONVERGENT B1 ;  /* 0x0000000000017941 */ /* 0x001fea0003800200 */
.L_x_352:
        /* <DEDUP_REMOVED lines=15> */
.L_x_360:
        /* <DEDUP_REMOVED lines=31> */
.L_x_359:
[----:B------:R-:W-:Y:S05]  /*0440*/  BSYNC.RECONVERGENT B3 ;  /* 0x0000000000037941 */ /* 0x000fea0003800200 */
.L_x_358:
[----:B------:R-:W-:Y:S02]  /*0450*/  IMAD.X R3, RZ, RZ, R3, P3 ;  /* 0x000000ffff037224 */ /* 0x000fe400018e0603 */
[----:B------:R-:W-:Y:S01]  /*0460*/  VIADD R19, R19, 0x100 ;  /* 0x0000010013137836 */ /* 0x000fe20000000000 */
[----:B------:R-:W-:Y:S06]  /*0470*/  @P2 BRA `(.L_x_360) ;  /* 0xfffffffc00742947 */ /* 0x000fec000383ffff */
.L_x_357:
[----:B------:R-:W-:Y:S05]  /*0480*/  BSYNC.RECONVERGENT B2 ;  /* 0x0000000000027941 */ /* 0x000fea0003800200 */
.L_x_356:
[----:B------:R-:W0:Y:S01]  /*0490*/  LDC.64 R8, c[0x0][0x380] ;  /* 0x0000e000ff087b82 */ /* 0x000e220000000a00 */
[----:B------:R-:W-:-:S13]  /*04a0*/  ISETP.GE.U32.AND P0, PT, R4, 0x300, PT ;  /* 0x000003000400780c */ /* 0x000fda0003f06070 */
[----:B------:R-:W-:Y:S05]  /*04b0*/  @!P0 BRA `(.L_x_355) ;  /* 0x0000000400908947 */ /* 0x000fea0003800000 */
.L_x_369:
        /* <DEDUP_REMOVED lines=13> */
[----:B------:R-:W-:Y:S01]  /*0590*/  IMAD.MOV.U32 R23, RZ, RZ, R12 ;  /* 0x000000ffff177224 */ /* 0x000fe200078e000c */
[----:B------:R-:W-:Y:S01]  /*05a0*/  MOV R25, R13 ;  /* 0x0000000d00197202 */ /* 0x000fe20000000f00 */
[----:B------:R-:W-:Y:S02]  /*05b0*/  IMAD.MOV.U32 R2, RZ, RZ, R14 ;  /* 0x000000ffff027224 */ /* 0x000fe400078e000e */
[----:B------:R-:W-:-:S09]  /*05c0*/  IMAD.MOV.U32 R3, RZ, RZ, R15 ;  /* 0x000000ffff037224 */ /* 0x000fd200078e000f */
        /* <DEDUP_REMOVED lines=9> */
.L_x_362:
[----:B------:R-:W-:Y:S05]  /*0660*/  BSYNC.RECONVERGENT B2 ;  /* 0x0000000000027941 */ /* 0x000fea0003800200 */
.L_x_361:
        /* <DEDUP_REMOVED lines=25> */
.L_x_364:
[----:B------:R-:W-:Y:S05]  /*0800*/  BSYNC.RECONVERGENT B2 ;  /* 0x0000000000027941 */ /* 0x000fea0003800200 */
.L_x_363:
        /* <DEDUP_REMOVED lines=21> */
.L_x_366:
[----:B------:R-:W-:Y:S05]  /*0960*/  BSYNC.RECONVERGENT B2 ;  /* 0x0000000000027941 */ /* 0x000fea0003800200 */
.L_x_365:
        /* <DEDUP_REMOVED lines=21> */
.L_x_368:
[----:B------:R-:W-:Y:S05]  /*0ac0*/  BSYNC.RECONVERGENT B2 ;  /* 0x0000000000027941 */ /* 0x000fea0003800200 */
.L_x_367:
[----:B------:R-:W-:-:S05]  /*0ad0*/  VIADD R19, R19, 0x400 ;  /* 0x0000040013137836 */ /* 0x000fca0000000000 */
[----:B------:R-:W-:-:S13]  /*0ae0*/  ISETP.GE.AND P0, PT, R19, UR5, PT ;  /* 0x0000000513007c0c */ /* 0x000fda000bf06270 */
[----:B------:R-:W-:Y:S05]  /*0af0*/  @!P0 BRA `(.L_x_369) ;  /* 0xfffffff800708947 */ /* 0x000fea000383ffff */
.L_x_355:
[----:B------:R-:W-:Y:S05]  /*0b00*/  BSYNC.RECONVERGENT B1 ;  /* 0x0000000000017941 */ /* 0x000fea0003800200 */
.L_x_354:
        /* <DEDUP_REMOVED lines=35> */
.L_x_372:
[----:B------:R-:W-:Y:S05]  /*0d40*/  BSYNC.RECONVERGENT B1 ;  /* 0x0000000000017941 */ /* 0x000fea0003800200 */
.L_x_371:
        /* <DEDUP_REMOVED lines=31> */
.L_x_374:
[----:B------:R-:W-:Y:S05]  /*0f40*/  BSYNC.RECONVERGENT B1 ;  /* 0x0000000000017941 */ /* 0x000fea0003800200 */
.L_x_373:
        /* <DEDUP_REMOVED lines=31> */
.L_x_376:
[----:B------:R-:W-:Y:S05]  /*1140*/  BSYNC.RECONVERGENT B1 ;  /* 0x0000000000017941 */ /* 0x000fea0003800200 */
.L_x_375:
        /* <DEDUP_REMOVED lines=31> */
.L_x_378:
[----:B------:R-:W-:Y:S05]  /*1340*/  BSYNC.RECONVERGENT B1 ;  /* 0x0000000000017941 */ /* 0x000fea0003800200 */
.L_x_377:
[----:B------:R-:W-:Y:S01]  /*1350*/  ISETP.GT.AND P0, PT, R9, 0xf, PT ;  /* 0x0000000f0900780c */ /* 0x000fe20003f04270 */
[----:B-1----:R1:W1:Y:S01]  /*1360*/  SHFL.DOWN PT, R6, R4, 0x10, 0x1f ;  /* 0x0a001f0004067f89 */ /* 0x00226200000e0000 */
[----:B------:R-:W-:Y:S01]  /*1370*/  BSSY.RECONVERGENT B1, `(.L_x_379) ;  /* 0x000001d000017945 */ /* 0x000fe20003800200 */
[----:B0-----:R-:W-:Y:S01]  /*1380*/  MOV R14, R8 ;  /* 0x00000008000e7202 */ /* 0x001fe20000000f00 */
[----:B----4-:R-:W-:Y:S01]  /*1390*/  IMAD.MOV.U32 R15, RZ, RZ, R10 ;  /* 0x000000ffff0f7224 */ /* 0x010fe200078e000a */
[----:B--2---:R0:W2:Y:S01]  /*13a0*/  SHFL.DOWN PT, R7, R5, 0x10, 0x1f ;  /* 0x0a001f0005077f89 */ /* 0x0040a200000e0000 */
[----:B------:R-:W-:Y:S02]  /*13b0*/  IMAD.MOV.U32 R2, RZ, RZ, R4 ;  /* 0x000000ffff027224 */ /* 0x000fe400078e0004 */
[----:B------:R-:W-:Y:S01]  /*13c0*/  IMAD.MOV.U32 R3, RZ, RZ, R5 ;  /* 0x000000ffff037224 */ /* 0x000fe200078e0005 */
[----:B------:R0:W4:Y:S04]  /*13d0*/  SHFL.DOWN PT, R11, R8, 0x10, 0x1f ;  /* 0x0a001f00080b7f89 */ /* 0x00012800000e0000 */
        /* <DEDUP_REMOVED lines=22> */
.L_x_380:
[----:B------:R-:W-:Y:S05]  /*1540*/  BSYNC.RECONVERGENT B1 ;  /* 0x0000000000017941 */ /* 0x000fea0003800200 */
.L_x_379:
        /* <DEDUP_REMOVED lines=11> */
.L_x_382:
[----:B------:R-:W-:Y:S05]  /*1600*/  BSYNC.RECONVERGENT B1 ;  /* 0x0000000000017941 */ /* 0x000fea0003800200 */
.L_x_381:
        /* <DEDUP_REMOVED lines=31> */
.L_x_385:
[----:B------:R-:W-:Y:S05]  /*1800*/  BSYNC.RECONVERGENT B1 ;  /* 0x0000000000017941 */ /* 0x000fea0003800200 */
.L_x_384:
        /* <DEDUP_REMOVED lines=10> */
[----:B------:R-:W-:Y:S01]  /*18b0*/  MOV R15, R26 ;  /* 0x0000001a000f7202 */ /* 0x000fe20000000f00 */
[----:B------:R-:W-:Y:S02]  /*18c0*/  IMAD.MOV.U32 R29, RZ, RZ, R27 ;  /* 0x000000ffff1d7224 */ /* 0x000fe400078e001b */
[----:B------:R-:W-:Y:S02]  /*18d0*/  IMAD.MOV.U32 R4, RZ, RZ, R24 ;  /* 0x000000ffff047224 */ /* 0x000fe400078e0018 */
[----:B------:R-:W-:-:S08]  /*18e0*/  IMAD.MOV.U32 R5, RZ, RZ, R25 ;  /* 0x000000ffff057224 */ /* 0x000fd000078e0019 */
        /* <DEDUP_REMOVED lines=9> */
.L_x_387:
[----:B------:R-:W-:Y:S05]  /*1980*/  BSYNC.RECONVERGENT B1 ;  /* 0x0000000000017941 */ /* 0x000fea0003800200 */
.L_x_386:
        /* <DEDUP_REMOVED lines=21> */
.L_x_389:
[----:B------:R-:W-:Y:S05]  /*1ae0*/  BSYNC.RECONVERGENT B1 ;  /* 0x0000000000017941 */ /* 0x000fea0003800200 */
.L_x_388:
        /* <DEDUP_REMOVED lines=23> */
.L_x_391:
[----:B------:R-:W-:Y:S05]  /*1c60*/  BSYNC.RECONVERGENT B1 ;  /* 0x0000000000017941 */ /* 0x000fea0003800200 */
.L_x_390:
        /* <DEDUP_REMOVED lines=21> */
.L_x_393:
[----:B------:R-:W-:Y:S05]  /*1dc0*/  BSYNC.RECONVERGENT B1 ;  /* 0x0000000000017941 */ /* 0x000fea0003800200 */
.L_x_392:
        /* <DEDUP_REMOVED lines=21> */
.L_x_395:
[----:B------:R-:W-:Y:S05]  /*1f20*/  BSYNC.RECONVERGENT B1 ;  /* 0x0000000000017941 */ /* 0x000fea0003800200 */
.L_x_394:
        /* <DEDUP_REMOVED lines=21> */
.L_x_370:
        /* <DEDUP_REMOVED lines=19> */
[----:B0-----:R-:W-:Y:S01]  /*21b0*/  MOV R16, R9 ;  /* 0x0000000900107202 */ /* 0x001fe20000000f00 */
[----:B--2---:R-:W-:Y:S02]  /*21c0*/  IMAD.MOV.U32 R18, RZ, RZ, R11 ;  /* 0x000000ffff127224 */ /* 0x004fe400078e000b */
[----:B------:R-:W-:Y:S02]  /*21d0*/  IMAD.MOV.U32 R2, RZ, RZ, R6 ;  /* 0x000000ffff027224 */ /* 0x000fe400078e0006 */
[----:B------:R-:W-:-:S08]  /*21e0*/  IMAD.MOV.U32 R3, RZ, RZ, R7 ;  /* 0x000000ffff037224 */ /* 0x000fd000078e0007 */
        /* <DEDUP_REMOVED lines=15> */
.L_x_397:
[----:B------:R-:W-:Y:S05]  /*22e0*/  BSYNC.RECONVERGENT B1 ;  /* 0x0000000000017941 */ /* 0x000fea0003800200 */
.L_x_396:
        /* <DEDUP_REMOVED lines=32> */
.L_x_399:
[----:B------:R-:W-:Y:S05]  /*24f0*/  BSYNC.RECONVERGENT B1 ;  /* 0x0000000000017941 */ /* 0x000fea0003800200 */
.L_x_398:
[----:B-1----:R-:W-:Y:S01]  /*2500*/  VIADD R2, R4, 0x4 ;  /* 0x0000000404027836 */ /* 0x002fe20000000000 */
[----:B---3--:R1:W3:Y:S01]  /*2510*/  SHFL.DOWN PT, R8, R6, 0x4, R5 ;  /* 0x0880000006087989 */ /* 0x0082e200000e0005 */
[----:B------:R-:W-:Y:S01]  /*2520*/  BSSY.RECONVERGENT B1, `(.L_x_400) ;  /* 0x000001e000017945 */ /* 0x000fe20003800200 */
[----:B------:R-:W-:Y:S01]  /*2530*/  IMAD.MOV.U32 R14, RZ, RZ, R10 ;  /* 0x000000ffff0e7224 */ /* 0x000fe200078e000a */
[----:B------:R-:W-:Y:S01]  /*2540*/  MOV R3, R7 ;  /* 0x0000000700037202 */ /* 0x000fe20000000f00 */
[----:B0-----:R1:W0:Y:S01]  /*2550*/  SHFL.DOWN PT, R9, R7, 0x4, R5 ;  /* 0x0880000007097989 */ /* 0x00122200000e0005 */
[----:B------:R-:W-:Y:S01]  /*2560*/  ISETP.GT.AND P0, PT, R2, R5, PT ;  /* 0x000000050200720c */ /* 0x000fe20003f04270 */
[----:B------:R-:W-:Y:S02]  /*2570*/  IMAD.MOV.U32 R16, RZ, RZ, R12 ;  /* 0x000000ffff107224 */ /* 0x000fe400078e000c */
[----:B--2---:R1:W2:Y:S01]  /*2580*/  SHFL.DOWN PT, R11, R10, 0x4, R5 ;  /* 0x088000000a0b7989 */ /* 0x0042a200000e0005 */
[----:B------:R-:W-:-:S03]  /*2590*/  IMAD.MOV.U32 R2, RZ, RZ, R6 ;  /* 0x000000ffff027224 */ /* 0x000fc600078e0006 */
[----:B----4-:R1:W4:Y:S06]  /*25a0*/  SHFL.DOWN PT, R13, R12, 0x4, R5 ;  /* 0x088000000c0d7989 */ /* 0x01032c00000e0005 */
        /* <DEDUP_REMOVED lines=21> */
.L_x_401:
[----:B------:R-:W-:Y:S05]  /*2700*/  BSYNC.RECONVERGENT B1 ;  /* 0x0000000000017941 */ /* 0x000fea0003800200 */
.L_x_400:
        /* <DEDUP_REMOVED lines=32> */
.L_x_403:
[----:B------:R-:W-:Y:S05]  /*2910*/  BSYNC.RECONVERGENT B1 ;  /* 0x0000000000017941 */ /* 0x000fea0003800200 */
.L_x_402:
[----:B-1----:R-:W-:Y:S01]  /*2920*/  VIADD R2, R4, 0x10 ;  /* 0x0000001004027836 */ /* 0x002fe20000000000 */
[----:B---3--:R1:W3:Y:S01]  /*2930*/  SHFL.DOWN PT, R8, R6, 0x10, R5 ;  /* 0x0a00000006087989 */ /* 0x0082e200000e0005 */
[----:B------:R-:W-:Y:S01]  /*2940*/  BSSY.RECONVERGENT B1, `(.L_x_404) ;  /* 0x000001e000017945 */ /* 0x000fe20003800200 */
[----:B------:R-:W-:Y:S02]  /*2950*/  IMAD.MOV.U32 R14, RZ, RZ, R10 ;  /* 0x000000ffff0e7224 */ /* 0x000fe400078e000a */
[----:B------:R-:W-:Y:S01]  /*2960*/  ISETP.GT.AND P0, PT, R2, R5, PT ;  /* 0x000000050200720c */ /* 0x000fe20003f04270 */
[----:B0-----:R1:W0:Y:S01]  /*2970*/  SHFL.DOWN PT, R9, R7, 0x10, R5 ;  /* 0x0a00000007097989 */ /* 0x00122200000e0005 */
[----:B------:R-:W-:Y:S01]  /*2980*/  IMAD.MOV.U32 R15, RZ, RZ, R12 ;  /* 0x000000ffff0f7224 */ /* 0x000fe200078e000c */
[----:B------:R-:W-:Y:S01]  /*2990*/  MOV R2, R6 ;  /* 0x0000000600027202 */ /* 0x000fe20000000f00 */
[----:B------:R-:W-:Y:S01]  /*29a0*/  IMAD.MOV.U32 R3, RZ, RZ, R7 ;  /* 0x000000ffff037224 */ /* 0x000fe200078e0007 */
[----:B--2---:R1:W2:Y:S04]  /*29b0*/  SHFL.DOWN PT, R11, R10, 0x10, R5 ;  /* 0x0a0000000a0b7989 */ /* 0x0042a800000e0005 */
        /* <DEDUP_REMOVED lines=22> */
.L_x_405:
[----:B------:R-:W-:Y:S05]  /*2b20*/  BSYNC.RECONVERGENT B1 ;  /* 0x0000000000017941 */ /* 0x000fea0003800200 */
.L_x_404:
        /* <DEDUP_REMOVED lines=11> */
.L_x_407:
[----:B------:R-:W-:Y:S05]  /*2be0*/  BSYNC.RECONVERGENT B1 ;  /* 0x0000000000017941 */ /* 0x000fea0003800200 */
.L_x_406:
        /* <DEDUP_REMOVED lines=35> */
.L_x_409:
[----:B------:R-:W-:Y:S05]  /*2e20*/  BSYNC.RECONVERGENT B1 ;  /* 0x0000000000017941 */ /* 0x000fea0003800200 */
.L_x_408:
[----:B------:R-:W-:Y:S01]  /*2e30*/  UISETP.GE.AND UP0, UPT, UR8, 0x41, UPT ;  /* 0x000000410800788c */ /* 0x000fe2000bf06270 */
[----:B0-----:R-:W-:Y:S01]  /*2e40*/  IMAD.MOV.U32 R9, RZ, RZ, R11 ;  /* 0x000000ffff097224 */ /* 0x001fe200078e000b */
[----:B------:R-:W-:Y:S01]  /*2e50*/  MOV R2, R4 ;  /* 0x0000000400027202 */ /* 0x000fe20000000f00 */
[----:B------:R-:W-:Y:S02]  /*2e60*/  IMAD.MOV.U32 R0, RZ, RZ, R8 ;  /* 0x000000ffff007224 */ /* 0x000fe400078e0008 */
[----:B------:R-:W-:-:S04]  /*2e70*/  IMAD.MOV.U32 R3, RZ, RZ, R5 ;  /* 0x000000ffff037224 */ /* 0x000fc800078e0005 */
        /* <DEDUP_REMOVED lines=27> */
.L_x_411:
[----:B------:R-:W-:Y:S05]  /*3030*/  BSYNC.RECONVERGENT B1 ;  /* 0x0000000000017941 */ /* 0x000fea0003800200 */
.L_x_410:
        /* <DEDUP_REMOVED lines=32> */
.L_x_413:
[----:B------:R-:W-:Y:S05]  /*3240*/  BSYNC.RECONVERGENT B1 ;  /* 0x0000000000017941 */ /* 0x000fea0003800200 */
.L_x_412:
[----:B------:R-:W-:Y:S01]  /*3250*/  UISETP.GE.AND UP0, UPT, UR8, 0x81, UPT ;  /* 0x000000810800788c */ /* 0x000fe2000bf06270 */
[----:B------:R-:W-:Y:S01]  /*3260*/  IMAD.MOV.U32 R9, RZ, RZ, R11 ;  /* 0x000000ffff097224 */ /* 0x000fe200078e000b */
        /* <DEDUP_REMOVED lines=30> */
.L_x_415:
[----:B------:R-:W-:Y:S05]  /*3450*/  BSYNC.RECONVERGENT B1 ;  /* 0x0000000000017941 */ /* 0x000fea0003800200 */
.L_x_414:
        /* <DEDUP_REMOVED lines=32> */
.L_x_417:
[----:B------:R-:W-:Y:S05]  /*3660*/  BSYNC.RECONVERGENT B1 ;  /* 0x0000000000017941 */ /* 0x000fea0003800200 */
.L_x_416:
        /* <DEDUP_REMOVED lines=13> */
[----:B------:R-:W-:Y:S01]  /*3740*/  MOV R6, R2 ;  /* 0x0000000200067202 */ /* 0x000fe20000000f00 */
[----:B------:R-:W-:Y:S02]  /*3750*/  IMAD.MOV.U32 R7, RZ, RZ, R3 ;  /* 0x000000ffff077224 */ /* 0x000fe400078e0003 */
[----:B-1----:R-:W-:Y:S02]  /*3760*/  IMAD.MOV.U32 R9, RZ, RZ, R12 ;  /* 0x000000ffff097224 */ /* 0x002fe400078e000c */
        /* <DEDUP_REMOVED lines=16> */
.L_x_419:
[----:B------:R-:W-:Y:S05]  /*3870*/  BSYNC.RECONVERGENT B1 ;  /* 0x0000000000017941 */ /* 0x000fea0003800200 */
.L_x_418:
        /* <DEDUP_REMOVED lines=32> */
.L_x_351:
        /* <DEDUP_REMOVED lines=34> */
[----:B------:R-:W-:-:S04]  /*3ca0*/  IMAD.MOV.U32 R15, RZ, RZ, 0x500 ;  /* 0x00000500ff0f7424 */ /* 0x000fc800078e00ff */
        /* <DEDUP_REMOVED lines=8> */
[----:B------:R-:W-:Y:S02]  /*3d30*/  @P2 MOV R9, R13 ;  /* 0x0000000d00092202 */ /* 0x000fe40000000f00 */
[----:B------:R-:W-:-:S04]  /*3d40*/  @P2 SEL R7, R11, R7, P0 ;  /* 0x000000070b072207 */ /* 0x000fc80000000000 */
        /* <DEDUP_REMOVED lines=10> */
[----:B------:R-:W-:Y:S06]  /*3df0*/  BRA.U !UP0, `(.L_x_420) ;  /* 0x0000000508287547 */ /* 0x000fec000b800000 */
[----:B------:R-:W-:Y:S01]  /*3e00*/  IMAD.MOV.U32 R25, RZ, RZ, R2 ;  /* 0x000000ffff197224 */ /* 0x000fe200078e0002 */
[----:B------:R-:W0:Y:S01]  /*3e10*/  LDCU UR4, c[0x0][0x390] ;  /* 0x00007200ff0477ac */ /* 0x000e220008000800 */
[----:B------:R-:W-:Y:S02]  /*3e20*/  IMAD.MOV.U32 R24, RZ, RZ, R3 ;  /* 0x000000ffff187224 */ /* 0x000fe400078e0003 */
[----:B------:R-:W-:-:S07]  /*3e30*/  IMAD.MOV.U32 R27, RZ, RZ, 0x500 ;  /* 0x00000500ff1b7424 */ /* 0x000fce00078e00ff */
.L_x_421:
[----:B------:R-:W1:Y:S01]  /*3e40*/  LDC.64 R22, c[0x0][0x380] ;  /* 0x0000e000ff167b82 */ /* 0x000e620000000a00 */
[----:B------:R-:W-:-:S04]  /*3e50*/  IMAD.IADD R3, R0, 0x1, R27 ;  /* 0x0000000100037824 */ /* 0x000fc800078e021b */
[----:B-1----:R-:W-:-:S05]  /*3e60*/  IMAD.WIDE.U32 R22, R3, 0x10, R22 ;  /* 0x0000001003167825 */ /* 0x002fca00078e0016 */
        /* <DEDUP_REMOVED lines=14> */
[----:B------:R-:W-:Y:S02]  /*3f50*/  @P2 FSEL R29, R5, R21, P0 ;  /* 0x00000015051d2208 */ /* 0x000fe40000000000 */
[----:B------:R-:W2:Y:S01]  /*3f60*/  LDG.E.64.CONSTANT R4, desc[UR6][R22.64+0x4000] ;  /* 0x0040000616047981 */ /* 0x000ea2000c1e9b00 */
[----:B------:R-:W-:Y:S02]  /*3f70*/  @P2 IMAD.MOV.U32 R20, RZ, RZ, R26 ;  /* 0x000000ffff142224 */ /* 0x000fe400078e001a */
[----:B------:R-:W-:-:S06]  /*3f80*/  @P2 IMAD.MOV.U32 R21, RZ, RZ, R29 ;  /* 0x000000ffff152224 */ /* 0x000fcc00078e001d */
        /* <DEDUP_REMOVED lines=32> */
[----:B------:R-:W-:-:S05]  /*4190*/  VIADD R7, R27, 0xa00 ;  /* 0x00000a001b077836 */ /* 0x000fca0000000000 */
[----:B0-----:R-:W-:Y:S01]  /*41a0*/  ISETP.GT.AND P1, PT, R7, UR4, PT ;  /* 0x0000000407007c0c */ /* 0x001fe2000bf24270 */
[----:B------:R-:W-:-:S04]  /*41b0*/  VIADD R15, R27, 0x500 ;  /* 0x000005001b0f7836 */ /* 0x000fc80000000000 */
[----:B------:R-:W-:Y:S01]  /*41c0*/  IMAD.MOV.U32 R27, RZ, RZ, R15 ;  /* 0x000000ffff1b7224 */ /* 0x000fe200078e000f */
        /* <DEDUP_REMOVED lines=11> */
[----:B------:R-:W-:Y:S01]  /*4280*/  IMAD.MOV.U32 R24, RZ, RZ, R3 ;  /* 0x000000ffff187224 */ /* 0x000fe200078e0003 */
[----:B------:R-:W-:Y:S06]  /*4290*/  @!P1 BRA `(.L_x_421) ;  /* 0xfffffff800e89947 */ /* 0x000fec000383ffff */
.L_x_420:
[----:B------:R-:W-:-:S13]  /*42a0*/  ISETP.GE.AND P0, PT, R15, UR4, PT ;  /* 0x000000040f007c0c */ /* 0x000fda000bf06270 */
        /* <DEDUP_REMOVED lines=12> */
[----:B------:R-:W0:Y:S01]  /*4370*/  LDC.64 R6, c[0x0][0x380] ;  /* 0x0000e000ff067b82 */ /* 0x000e220000000a00 */
[----:B------:R-:W-:Y:S01]  /*4380*/  LEA.HI R8, R20, 0x1, RZ, 0x18 ;  /* 0x0000000114087811 */ /* 0x000fe200078fc0ff */
[----:B------:R-:W-:Y:S01]  /*4390*/  IMAD.IADD R21, R0, 0x1, R15 ;  /* 0x0000000100157824 */ /* 0x000fe200078e020f */
[----:B------:R-:W-:Y:S02]  /*43a0*/  MOV R12, R0 ;  /* 0x00000000000c7202 */ /* 0x000fe40000000f00 */
[----:B------:R-:W-:-:S05]  /*43b0*/  LOP3.LUT R8, R8, 0x3, RZ, 0xc0, !PT ;  /* 0x0000000308087812 */ /* 0x000fca00078ec0ff */
[----:B------:R-:W-:-:S07]  /*43c0*/  IMAD.MOV R14, RZ, RZ, -R8 ;  /* 0x000000ffff0e7224 */ /* 0x000fce00078e0a08 */
.L_x_428:
[----:B0-----:R-:W-:-:S05]  /*43d0*/  IMAD.WIDE.U32 R18, R21, 0x10, R6 ;  /* 0x0000001015127825 */ /* 0x001fca00078e0006 */
[----:B------:R-:W2:Y:S04]  /*43e0*/  LDG.E.64.CONSTANT R8, desc[UR6][R18.64] ;  /* 0x0000000612087981 */ /* 0x000ea8000c1e9b00 */
[----:B------:R-:W3:Y:S01]  /*43f0*/  LDG.E.64.CONSTANT R10, desc[UR6][R18.64+0x8] ;  /* 0x00000806120a7981 */ /* 0x000ee2000c1e9b00 */
[----:B------:R-:W-:Y:S01]  /*4400*/  VIADD R14, R14, 0x1 ;  /* 0x000000010e0e7836 */ /* 0x000fe20000000000 */
[----:B------:R-:W-:Y:S01]  /*4410*/  BSSY.RECONVERGENT B3, `(.L_x_426) ;  /* 0x000001a000037945 */ /* 0x000fe20003800200 */
[----:B------:R-:W-:Y:S02]  /*4420*/  IMAD.MOV.U32 R23, RZ, RZ, R2 ;  /* 0x000000ffff177224 */ /* 0x000fe400078e0002 */
        /* <DEDUP_REMOVED lines=24> */
.L_x_427:
[----:B------:R-:W-:Y:S05]  /*45b0*/  BSYNC.RECONVERGENT B3 ;  /* 0x0000000000037941 */ /* 0x000fea0003800200 */
.L_x_426:
[----:B------:R-:W-:Y:S02]  /*45c0*/  VIADD R12, R12, 0x100 ;  /* 0x000001000c0c7836 */ /* 0x000fe40000000000 */
[----:B------:R-:W-:Y:S01]  /*45d0*/  VIADD R21, R21, 0x100 ;  /* 0x0000010015157836 */ /* 0x000fe20000000000 */
[----:B------:R-:W-:Y:S06]  /*45e0*/  @P2 BRA `(.L_x_428) ;  /* 0xfffffffc00782947 */ /* 0x000fec000383ffff */
.L_x_425:
[----:B------:R-:W-:Y:S05]  /*45f0*/  BSYNC.RECONVERGENT B2 ;  /* 0x0000000000027941 */ /* 0x000fea0003800200 */
.L_x_424:
[----:B------:R-:W-:-:S13]  /*4600*/  ISETP.GE.U32.AND P0, PT, R20, 0x300, PT ;  /* 0x000003001400780c */ /* 0x000fda0003f06070 */
[----:B------:R-:W-:Y:S05]  /*4610*/  @!P0 BRA `(.L_x_423) ;  /* 0x0000000400c88947 */ /* 0x000fea0003800000 */
[----:B------:R-:W0:Y:S01]  /*4620*/  LDCU.64 UR8, c[0x0][0x380] ;  /* 0x00007000ff0877ac */ /* 0x000e220008000a00 */
[----:B------:R-:W1:Y:S01]  /*4630*/  LDC.64 R10, c[0x0][0x380] ;  /* 0x0000e000ff0a7b82 */ /* 0x000e620000000a00 */
[C---:B------:R-:W-:Y:S01]  /*4640*/  IADD3 R17, P0, PT, R12.reuse, R15, RZ ;  /* 0x0000000f0c117210 */ /* 0x040fe20007f1e0ff */
[----:B------:R-:W-:-:S04]  /*4650*/  IMAD.IADD R15, R12, 0x1, R15 ;  /* 0x000000010c0f7824 */ /* 0x000fc800078e020f */
[----:B------:R-:W-:Y:S01]  /*4660*/  IMAD.X R6, RZ, RZ, RZ, P0 ;  /* 0x000000ffff067224 */ /* 0x000fe200000e06ff */
[----:B0-----:R-:W-:-:S04]  /*4670*/  LEA R14, P1, R17, UR8, 0x4 ;  /* 0x00000008110e7c11 */ /* 0x001fc8000f8220ff */
[----:B------:R-:W-:Y:S02]  /*4680*/  IADD3 R14, P0, PT, R14, 0x3008, RZ ;  /* 0x000030080e0e7810 */ /* 0x000fe40007f1e0ff */
[----:B------:R-:W-:-:S05]  /*4690*/  LEA.HI.X R17, R17, UR9, R6, 0x4, P1 ;  /* 0x0000000911117c11 */ /* 0x000fca00088f2406 */
[----:B------:R-:W-:-:S07]  /*46a0*/  IMAD.X R17, RZ, RZ, R17, P0 ;  /* 0x000000ffff117224 */ /* 0x000fce00000e0611 */
.L_x_437:
[----:B-1----:R-:W-:-:S05]  /*46b0*/  IMAD.WIDE.U32 R8, R15, 0x10, R10 ;  /* 0x000000100f087825 */ /* 0x002fca00078e000a */
[----:B------:R-:W2:Y:S04]  /*46c0*/  LDG.E.64.CONSTANT R22, desc[UR6][R8.64] ;  /* 0x0000000608167981 */ /* 0x000ea8000c1e9b00 */
[----:B------:R0:W3:Y:S02]  /*46d0*/  LDG.E.64.CONSTANT R6, desc[UR6][R8.64+0x8] ;  /* 0x0000080608067981 */ /* 0x0000e4000c1e9b00 */
[----:B0-----:R-:W-:Y:S02]  /*46e0*/  IMAD.MOV.U32 R8, RZ, RZ, R14 ;  /* 0x000000ffff087224 */ /* 0x001fe400078e000e */
[----:B------:R-:W-:-:S05]  /*46f0*/  IMAD.MOV.U32 R9, RZ, RZ, R17 ;  /* 0x000000ffff097224 */ /* 0x000fca00078e0011 */
[----:B------:R0:W5:Y:S04]  /*4700*/  LDG.E.64.CONSTANT R20, desc[UR6][R8.64+-0x2008] ;  /* 0xffdff80608147981 */ /* 0x000168000c1e9b00 */
[----:B------:R0:W5:Y:S01]  /*4710*/  LDG.E.64.CONSTANT R18, desc[UR6][R8.64+-0x2000] ;  /* 0xffe0000608127981 */ /* 0x000162000c1e9b00 */
[----:B------:R-:W-:Y:S01]  /*4720*/  BSSY.RECONVERGENT B2, `(.L_x_429) ;  /* 0x0000015000027945 */ /* 0x000fe20003800200 */
[----:B--2---:R-:W-:Y:S01]  /*4730*/  DSETP.GEU.AND P0, PT, |R4|, |R22|, PT ;  /* 0x400000160400722a */ /* 0x004fe20003f0e200 */
[----:B------:R-:W-:Y:S02]  /*4740*/  IMAD.MOV.U32 R16, RZ, RZ, R22 ;  /* 0x000000ffff107224 */ /* 0x000fe400078e0016 */
[----:B------:R-:W-:Y:S01]  /*4750*/  IMAD.MOV.U32 R17, RZ, RZ, R23 ;  /* 0x000000ffff117224 */ /* 0x000fe200078e0017 */
[----:B---3--:R-:W-:Y:S01]  /*4760*/  MOV R29, R7 ;  /* 0x00000007001d7202 */ /* 0x008fe20000000f00 */
[----:B------:R-:W-:-:S09]  /*4770*/  IMAD.MOV.U32 R27, RZ, RZ, R6 ;  /* 0x000000ffff1b7224 */ /* 0x000fd200078e0006 */
        /* <DEDUP_REMOVED lines=15> */
.L_x_430:
[----:B------:R-:W-:Y:S05]  /*4870*/  BSYNC.RECONVERGENT B2 ;  /* 0x0000000000027941 */ /* 0x000fea0003800200 */
.L_x_429:
[----:B------:R0:W5:Y:S04]  /*4880*/  LDG.E.64.CONSTANT R6, desc[UR6][R8.64+-0x1008] ;  /* 0xffeff80608067981 */ /* 0x000168000c1e9b00 */
[----:B------:R0:W5:Y:S02]  /*4890*/  LDG.E.64.CONSTANT R4, desc[UR6][R8.64+-0x1000] ;  /* 0xfff0000608047981 */ /* 0x000164000c1e9b00 */
[----:B-----5:R-:W-:Y:S01]  /*48a0*/  DSETP.GEU.AND P0, PT, |R16|, |R20|, PT ;  /* 0x400000141000722a */ /* 0x020fe20003f0e200 */
[----:B------:R-:W-:Y:S01]  /*48b0*/  BSSY.RECONVERGENT B2, `(.L_x_431) ;  /* 0x0000014000027945 */ /* 0x000fe20003800200 */
[----:B------:R-:W-:Y:S02]  /*48c0*/  IMAD.MOV.U32 R2, RZ, RZ, R20 ;  /* 0x000000ffff027224 */ /* 0x000fe400078e0014 */
[----:B------:R-:W-:-:S02]  /*48d0*/  IMAD.MOV.U32 R3, RZ, RZ, R21 ;  /* 0x000000ffff037224 */ /* 0x000fc400078e0015 */
        /* <DEDUP_REMOVED lines=17> */
.L_x_432:
[----:B------:R-:W-:Y:S05]  /*49f0*/  BSYNC.RECONVERGENT B2 ;  /* 0x0000000000027941 */ /* 0x000fea0003800200 */
.L_x_431:
[----:B------:R0:W5:Y:S04]  /*4a00*/  LDG.E.64.CONSTANT R16, desc[UR6][R8.64+-0x8] ;  /* 0xfffff80608107981 */ /* 0x000168000c1e9b00 */
[----:B------:R0:W5:Y:S01]  /*4a10*/  LDG.E.64.CONSTANT R18, desc[UR6][R8.64] ;  /* 0x0000000608127981 */ /* 0x000162000c1e9b00 */
[----:B------:R-:W-:Y:S01]  /*4a20*/  DSETP.GEU.AND P0, PT, |R2|, |R6|, PT ;  /* 0x400000060200722a */ /* 0x000fe20003f0e200 */
[----:B------:R-:W-:Y:S01]  /*4a30*/  BSSY.RECONVERGENT B2, `(.L_x_433) ;  /* 0x0000014000027945 */ /* 0x000fe20003800200 */
[----:B------:R-:W-:Y:S02]  /*4a40*/  IMAD.MOV.U32 R20, RZ, RZ, R6 ;  /* 0x000000ffff147224 */ /* 0x000fe400078e0006 */
[----:B------:R-:W-:Y:S02]  /*4a50*/  IMAD.MOV.U32 R21, RZ, RZ, R7 ;  /* 0x000000ffff157224 */ /* 0x000fe400078e0007 */
[----:B------:R-:W-:-:S02]  /*4a60*/  IMAD.MOV.U32 R29, RZ, RZ, R4 ;  /* 0x000000ffff1d7224 */ /* 0x000fc400078e0004 */
        /* <DEDUP_REMOVED lines=16> */
.L_x_434:
[----:B------:R-:W-:Y:S05]  /*4b70*/  BSYNC.RECONVERGENT B2 ;  /* 0x0000000000027941 */ /* 0x000fea0003800200 */
.L_x_433:
[----:B-----5:R-:W-:Y:S01]  /*4b80*/  DSETP.GEU.AND P0, PT, |R20|, |R16|, PT ;  /* 0x400000101400722a */ /* 0x020fe20003f0e200 */
[----:B------:R-:W-:Y:S01]  /*4b90*/  BSSY.RECONVERGENT B2, `(.L_x_435) ;  /* 0x0000014000027945 */ /* 0x000fe20003800200 */
[----:B------:R-:W-:Y:S02]  /*4ba0*/  IMAD.MOV.U32 R4, RZ, RZ, R16 ;  /* 0x000000ffff047224 */ /* 0x000fe400078e0010 */
[----:B------:R-:W-:Y:S02]  /*4bb0*/  IMAD.MOV.U32 R5, RZ, RZ, R17 ;  /* 0x000000ffff057224 */ /* 0x000fe400078e0011 */
[----:B------:R-:W-:Y:S02]  /*4bc0*/  IMAD.MOV.U32 R2, RZ, RZ, R18 ;  /* 0x000000ffff027224 */ /* 0x000fe400078e0012 */
[----:B------:R-:W-:-:S06]  /*4bd0*/  IMAD.MOV.U32 R3, RZ, RZ, R19 ;  /* 0x000000ffff037224 */ /* 0x000fcc00078e0013 */
        /* <DEDUP_REMOVED lines=15> */
.L_x_436:
[----:B------:R-:W-:Y:S05]  /*4cd0*/  BSYNC.RECONVERGENT B2 ;  /* 0x0000000000027941 */ /* 0x000fea0003800200 */
.L_x_435:
[----:B------:R-:W-:Y:S01]  /*4ce0*/  VIADD R12, R12, 0x400 ;  /* 0x000004000c0c7836 */ /* 0x000fe20000000000 */
[----:B------:R-:W-:Y:S01]  /*4cf0*/  IADD3 R14, P1, PT, R8, 0x4000, RZ ;  /* 0x00004000080e7810 */ /* 0x000fe20007f3e0ff */
[----:B------:R-:W-:-:S03]  /*4d00*/  VIADD R15, R15, 0x400 ;  /* 0x000004000f0f7836 */ /* 0x000fc60000000000 */
[----:B------:R-:W-:Y:S01]  /*4d10*/  ISETP.GE.AND P0, PT, R12, R13, PT ;  /* 0x0000000d0c00720c */ /* 0x000fe20003f06270 */
[----:B------:R-:W-:-:S12]  /*4d20*/  IMAD.X R17, RZ, RZ, R9, P1 ;  /* 0x000000ffff117224 */ /* 0x000fd800008e0609 */
[----:B------:R-:W-:Y:S05]  /*4d30*/  @!P0 BRA `(.L_x_437) ;  /* 0xfffffff8005c8947 */ /* 0x000fea000383ffff */
.L_x_423:
[----:B------:R-:W-:Y:S05]  /*4d40*/  BSYNC.RECONVERGENT B1 ;  /* 0x0000000000017941 */ /* 0x000fea0003800200 */
.L_x_422:
        /* <DEDUP_REMOVED lines=32> */
.L_x_439:
[----:B------:R-:W-:Y:S05]  /*4f50*/  BSYNC.RECONVERGENT B1 ;  /* 0x0000000000017941 */ /* 0x000fea0003800200 */
.L_x_438:
        /* <DEDUP_REMOVED lines=12> */
[----:B---3--:R-:W-:Y:S01]  /*5020*/  IMAD.MOV.U32 R8, RZ, RZ, R14 ;  /* 0x000000ffff087224 */ /* 0x008fe200078e000e */
[----:B------:R-:W-:Y:S01]  /*5030*/  MOV R2, R4 ;  /* 0x0000000400027202 */ /* 0x000fe20000000f00 */
[----:B----4-:R-:W-:Y:S02]  /*5040*/  IMAD.MOV.U32 R9, RZ, RZ, R13 ;  /* 0x000000ffff097224 */ /* 0x010fe400078e000d */
        /* <DEDUP_REMOVED lines=16> */
.L_x_441:
[----:B------:R-:W-:Y:S05]  /*5150*/  BSYNC.RECONVERGENT B1 ;  /* 0x0000000000017941 */ /* 0x000fea0003800200 */
.L_x_440:
[----:B------:R-:W-:Y:S01]  /*5160*/  ISETP.GT.AND P0, PT, R10, 0x1b, PT ;  /* 0x0000001b0a00780c */ /* 0x000fe20003f04270 */
[----:B0-----:R0:W0:Y:S01]  /*5170*/  SHFL.DOWN PT, R6, R2, 0x4, 0x1f ;  /* 0x08801f0002067f89 */ /* 0x00102200000e0000 */
[----:B------:R-:W-:Y:S01]  /*5180*/  BSSY.RECONVERGENT B1, `(.L_x_442) ;  /* 0x000001d000017945 */ /* 0x000fe20003800200 */
[----:B------:R-:W-:Y:S02]  /*5190*/  IMAD.MOV.U32 R11, RZ, RZ, R8 ;  /* 0x000000ffff0b7224 */ /* 0x000fe400078e0008 */
[----:B------:R0:W0:Y:S01]  /*51a0*/  SHFL.DOWN PT, R7, R3, 0x4, 0x1f ;  /* 0x08801f0003077f89 */ /* 0x00002200000e0000 */
[----:B------:R-:W-:Y:S02]  /*51b0*/  IMAD.MOV.U32 R12, RZ, RZ, R9 ;  /* 0x000000ffff0c7224 */ /* 0x000fe400078e0009 */
[----:B-1----:R-:W-:Y:S01]  /*51c0*/  IMAD.MOV.U32 R4, RZ, RZ, R2 ;  /* 0x000000ffff047224 */ /* 0x002fe200078e0002 */
[----:B----4-:R1:W4:Y:S01]  /*51d0*/  SHFL.DOWN PT, R13, R8, 0x4, 0x1f ;  /* 0x08801f00080d7f89 */ /* 0x01032200000e0000 */
[----:B--2---:R-:W-:-:S03]  /*51e0*/  IMAD.MOV.U32 R5, RZ, RZ, R3 ;  /* 0x000000ffff057224 */ /* 0x004fc600078e0003 */
[----:B---3--:R1:W2:Y:S01]  /*51f0*/  SHFL.DOWN PT, R14, R9, 0x4, 0x1f ;  /* 0x08801f00090e7f89 */ /* 0x0082a200000e0000 */
[----:B------:R-:W-:Y:S05]  /*5200*/  @P0 BRA `(.L_x_443) ;  /* 0x0000000000500947 */ /* 0x000fea0003800000 */
[----:B0-----:R-:W-:Y:S01]  /*5210*/  DSETP.GEU.AND P0, PT, |R2|, |R6|, PT ;  /* 0x400000060200722a */ /* 0x001fe20003f0e200 */
[----:B----4-:R-:W-:Y:S02]  /*5220*/  IMAD.MOV.U32 R11, RZ, RZ, R13 ;  /* 0x000000ffff0b7224 */ /* 0x010fe400078e000d */
        /* <DEDUP_REMOVED lines=18> */
.L_x_443:
[----:B------:R-:W-:Y:S05]  /*5350*/  BSYNC.RECONVERGENT B1 ;  /* 0x0000000000017941 */ /* 0x000fea0003800200 */
.L_x_442:
[----:B------:R-:W-:Y:S01]  /*5360*/  ISETP.GT.AND P0, PT, R10, 0x17, PT ;  /* 0x000000170a00780c */ /* 0x000fe20003f04270 */
[----:B0-----:R0:W3:Y:S01]  /*5370*/  SHFL.DOWN PT, R2, R4, 0x8, 0x1f ;  /* 0x09001f0004027f89 */ /* 0x0010e200000e0000 */
[----:B------:R-:W-:Y:S01]  /*5380*/  BSSY.RECONVERGENT B1, `(.L_x_444) ;  /* 0x000001d000017945 */ /* 0x000fe20003800200 */
[----:B-1----:R-:W-:Y:S02]  /*5390*/  IMAD.MOV.U32 R8, RZ, RZ, R11 ;  /* 0x000000ffff087224 */ /* 0x002fe400078e000b */
[----:B------:R0:W1:Y:S01]  /*53a0*/  SHFL.DOWN PT, R3, R5, 0x8, 0x1f ;  /* 0x09001f0005037f89 */ /* 0x00006200000e0000 */
[----:B------:R-:W-:Y:S02]  /*53b0*/  IMAD.MOV.U32 R9, RZ, RZ, R12 ;  /* 0x000000ffff097224 */ /* 0x000fe400078e000c */
[----:B------:R-:W-:Y:S01]  /*53c0*/  IMAD.MOV.U32 R6, RZ, RZ, R4 ;  /* 0x000000ffff067224 */ /* 0x000fe200078e0004 */
[----:B--2---:R0:W2:Y:S01]  /*53d0*/  SHFL.DOWN PT, R14, R11, 0x8, 0x1f ;  /* 0x09001f000b0e7f89 */ /* 0x0040a200000e0000 */
[----:B------:R-:W-:-:S03]  /*53e0*/  IMAD.MOV.U32 R7, RZ, RZ, R5 ;  /* 0x000000ffff077224 */ /* 0x000fc600078e0005 */
[----:B----4-:R0:W4:Y:S01]  /*53f0*/  SHFL.DOWN PT, R13, R12, 0x8, 0x1f ;  /* 0x09001f000c0d7f89 */ /* 0x01012200000e0000 */
[----:B------:R-:W-:Y:S05]  /*5400*/  @P0 BRA `(.L_x_445) ;  /* 0x0000000000500947 */ /* 0x000fea0003800000 */
[----:B-1-3--:R-:W-:Y:S01]  /*5410*/  DSETP.GEU.AND P0, PT, |R4|, |R2|, PT ;  /* 0x400000020400722a */ /* 0x00afe20003f0e200 */
[----:B--2---:R-:W-:Y:S01]  /*5420*/  IMAD.MOV.U32 R8, RZ, RZ, R14 ;  /* 0x000000ffff087224 */ /* 0x004fe200078e000e */
        /* <DEDUP_REMOVED lines=18> */
.L_x_445:
[----:B------:R-:W-:Y:S05]  /*5550*/  BSYNC.RECONVERGENT B1 ;  /* 0x0000000000017941 */ /* 0x000fea0003800200 */
.L_x_444:
[----:B------:R-:W-:Y:S01]  /*5560*/  ISETP.GT.AND P0, PT, R10, 0xf, PT ;  /* 0x0000000f0a00780c */ /* 0x000fe20003f04270 */
[----:B0-----:R0:W0:Y:S01]  /*5570*/  SHFL.DOWN PT, R4, R6, 0x10, 0x1f ;  /* 0x0a001f0006047f89 */ /* 0x00102200000e0000 */
[----:B------:R-:W-:Y:S01]  /*5580*/  BSSY.RECONVERGENT B1, `(.L_x_446) ;  /* 0x000001d000017945 */ /* 0x000fe20003800200 */
[----:B--2---:R-:W-:Y:S02]  /*5590*/  IMAD.MOV.U32 R14, RZ, RZ, R8 ;  /* 0x000000ffff0e7224 */ /* 0x004fe400078e0008 */
[----:B------:R2:W0:Y:S01]  /*55a0*/  SHFL.DOWN PT, R5, R7, 0x10, 0x1f ;  /* 0x0a001f0007057f89 */ /* 0x00042200000e0000 */
[----:B------:R-:W-:Y:S02]  /*55b0*/  IMAD.MOV.U32 R15, RZ, RZ, R9 ;  /* 0x000000ffff0f7224 */ /* 0x000fe400078e0009 */
[----:B---3--:R-:W-:Y:S01]  /*55c0*/  IMAD.MOV.U32 R2, RZ, RZ, R6 ;  /* 0x000000ffff027224 */ /* 0x008fe200078e0006 */
[----:B------:R2:W3:Y:S01]  /*55d0*/  SHFL.DOWN PT, R11, R8, 0x10, 0x1f ;  /* 0x0a001f00080b7f89 */ /* 0x0004e200000e0000 */
[----:B-1----:R-:W-:-:S03]  /*55e0*/  IMAD.MOV.U32 R3, RZ, RZ, R7 ;  /* 0x000000ffff037224 */ /* 0x002fc600078e0007 */
[----:B------:R2:W1:Y:S01]  /*55f0*/  SHFL.DOWN PT, R12, R9, 0x10, 0x1f ;  /* 0x0a001f00090c7f89 */ /* 0x00046200000e0000 */
[----:B------:R-:W-:Y:S05]  /*5600*/  @P0 BRA `(.L_x_447) ;  /* 0x0000000000500947 */ /* 0x000fea0003800000 */
[----:B0-----:R-:W-:Y:S01]  /*5610*/  DSETP.GEU.AND P0, PT, |R6|, |R4|, PT ;  /* 0x400000040600722a */ /* 0x001fe20003f0e200 */
[----:B---3--:R-:W-:Y:S02]  /*5620*/  IMAD.MOV.U32 R14, RZ, RZ, R11 ;  /* 0x000000ffff0e7224 */ /* 0x008fe400078e000b */
[----:B-1----:R-:W-:Y:S02]  /*5630*/  IMAD.MOV.U32 R15, RZ, RZ, R12 ;  /* 0x000000ffff0f7224 */ /* 0x002fe400078e000c */
        /* <DEDUP_REMOVED lines=17> */
.L_x_447:
[----:B------:R-:W-:Y:S05]  /*5750*/  BSYNC.RECONVERGENT B1 ;  /* 0x0000000000017941 */ /* 0x000fea0003800200 */
.L_x_446:
        /* <DEDUP_REMOVED lines=11> */
.L_x_449:
[----:B------:R-:W-:Y:S05]  /*5810*/  BSYNC.RECONVERGENT B1 ;  /* 0x0000000000017941 */ /* 0x000fea0003800200 */
.L_x_448:
        /* <DEDUP_REMOVED lines=8> */
[----:B--2---:R-:W2:Y:S04]  /*58a0*/  LDS.128 R4, [R0+0x20] ;  /* 0x0000200000047984 */ /* 0x004ea80000000c00 */
[----:B-1--4-:R1:W4:Y:S04]  /*58b0*/  LDS.64 R12, [R0+0x80] ;  /* 0x00008000000c7984 */ /* 0x0123280000000a00 */
[----:B---3--:R1:W3:Y:S01]  /*58c0*/  LDS.128 R8, [R0+0x30] ;  /* 0x0000300000087984 */ /* 0x0082e20000000c00 */
[----:B0-----:R-:W-:Y:S01]  /*58d0*/  DSETP.GEU.AND P0, PT, |R2|, |R16|, PT ;  /* 0x400000100200722a */ /* 0x001fe20003f0e200 */
[----:B------:R-:W-:-:S02]  /*58e0*/  IMAD.MOV.U32 R24, RZ, RZ, R16 ;  /* 0x000000ffff187224 */ /* 0x000fc400078e0010 */
[----:B------:R-:W-:Y:S02]  /*58f0*/  IMAD.MOV.U32 R25, RZ, RZ, R17 ;  /* 0x000000ffff197224 */ /* 0x000fe400078e0011 */
[----:B--2---:R-:W-:Y:S02]  /*5900*/  IMAD.MOV.U32 R27, RZ, RZ, R4 ;  /* 0x000000ffff1b7224 */ /* 0x004fe400078e0004 */
[----:B------:R-:W-:-:S07]  /*5910*/  IMAD.MOV.U32 R29, RZ, RZ, R5 ;  /* 0x000000ffff1d7224 */ /* 0x000fce00078e0005 */
[----:B-1-34-:R-:W-:Y:S05]  /*5920*/  @!P0 BRA `(.L_x_451) ;  /* 0x0000000000388947 */ /* 0x01afea0003800000 */
        /* <DEDUP_REMOVED lines=14> */
.L_x_451:
[----:B------:R-:W-:Y:S05]  /*5a10*/  BSYNC.RECONVERGENT B1 ;  /* 0x0000000000017941 */ /* 0x000fea0003800200 */
.L_x_450:
        /* <DEDUP_REMOVED lines=23> */
.L_x_453:
[----:B------:R-:W-:Y:S05]  /*5b90*/  BSYNC.RECONVERGENT B1 ;  /* 0x0000000000017941 */ /* 0x000fea0003800200 */
.L_x_452:
        /* <DEDUP_REMOVED lines=21> */
.L_x_455:
[----:B------:R-:W-:Y:S05]  /*5cf0*/  BSYNC.RECONVERGENT B1 ;  /* 0x0000000000017941 */ /* 0x000fea0003800200 */
.L_x_454:
        /* <DEDUP_REMOVED lines=23> */
.L_x_457:
[----:B------:R-:W-:Y:S05]  /*5e70*/  BSYNC.RECONVERGENT B1 ;  /* 0x0000000000017941 */ /* 0x000fea0003800200 */
.L_x_456:
[----:B------:R-:W-:Y:S01]  /*5e80*/  DSETP.GEU.AND P0, PT, |R14|, |R22|, PT ;  /* 0x400000160e00722a */ /* 0x000fe20003f0e200 */
[----:B------:R-:W-:Y:S01]  /*5e90*/  BSSY.RECONVERGENT B1, `(.L_x_458) ;  /* 0x0000014000017945 */ /* 0x000fe20003800200 */
[----:B------:R-:W-:Y:S01]  /*5ea0*/  MOV R2, R22 ;  /* 0x0000001600027202 */ /* 0x000fe20000000f00 */
[----:B------:R-:W-:Y:S02]  /*5eb0*/  IMAD.MOV.U32 R3, RZ, RZ, R23 ;  /* 0x000000ffff037224 */ /* 0x000fe400078e0017 */
[----:B-1----:R-:W-:Y:S02]  /*5ec0*/  IMAD.MOV.U32 R19, RZ, RZ, R8 ;  /* 0x000000ffff137224 */ /* 0x002fe400078e0008 */
        /* <DEDUP_REMOVED lines=16> */
.L_x_459:
[----:B------:R-:W-:Y:S05]  /*5fd0*/  BSYNC.RECONVERGENT B1 ;  /* 0x0000000000017941 */ /* 0x000fea0003800200 */
.L_x_458:
        /* <DEDUP_REMOVED lines=21> */
.L_x_461:
[----:B------:R-:W-:Y:S05]  /*6130*/  BSYNC.RECONVERGENT B1 ;  /* 0x0000000000017941 */ /* 0x000fea0003800200 */
.L_x_460:
        /* <DEDUP_REMOVED lines=20> */
.L_x_383:
[----:B------:R-:W-:Y:S05]  /*6280*/  BSYNC.RECONVERGENT B0 ;  /* 0x0000000000007941 */ /* 0x000fea0003800200 */
.L_x_350:
[----:B------:R-:W-:Y:S05]  /*6290*/  @P1 EXIT ;  /* 0x000000000000194d */ /* 0x000fea0003800000 */
[----:B01----:R-:W0:Y:S02]  /*62a0*/  LDC.64 R4, c[0x0][0x388] ;  /* 0x0000e200ff047b82 */ /* 0x003e240000000a00 */
[----:B0-----:R-:W-:Y:S04]  /*62b0*/  STG.E.64 desc[UR6][R4.64], R2 ;  /* 0x0000000204007986 */ /* 0x001fe8000c101b06 */
[----:B------:R-:W-:Y:S01]  /*62c0*/  STG.E.64 desc[UR6][R4.64+0x8], R14 ;  /* 0x0000080e04007986 */ /* 0x000fe2000c101b06 */
[----:B------:R-:W-:Y:S05]  /*62d0*/  EXIT ;  /* 0x000000000000794d */ /* 0x000fea0003800000 */
.L_x_462:
        /* <DEDUP_REMOVED lines=10> */
.L_x_735:


//--------------------- .text._ZN6thrust24THRUST_300001_SM_1000_NS8cuda_cub4core6detail13_kernel_agentINS1_8__reduce10DrainAgentIiEEJN3cub18CUB_300001_SM_10009GridQueueIjEEiEEEvDpT0_ --------------------------
	.section	.text._ZN6thrust24THRUST_300001_SM_1000_NS8cuda_cub4core6detail13_kernel_agentINS1_8__reduce10DrainAgentIiEEJN3cub18CUB_300001_SM_10009GridQueueIjEEiEEEvDpT0_,"ax",@progbits
	.align	128
        .global         _ZN6thrust24THRUST_300001_SM_1000_NS8cuda_cub4core6detail13_kernel_agentINS1_8__reduce10DrainAgentIiEEJN3cub18CUB_300001_SM_10009GridQueueIjEEiEEEvDpT0_
        .type           _ZN6thrust24THRUST_300001_SM_1000_NS8cuda_cub4core6detail13_kernel_agentINS1_8__reduce10DrainAgentIiEEJN3cub18CUB_300001_SM_10009GridQueueIjEEiEEEvDpT0_,@function
        .size           _ZN6thrust24THRUST_300001_SM_1000_NS8cuda_cub4core6detail13_kernel_agentINS1_8__reduce10DrainAgentIiEEJN3cub18CUB_300001_SM_10009GridQueueIjEEiEEEvDpT0_,(.L_x_736 - _ZN6thrust24THRUST_300001_SM_1000_NS8cuda_cub4core6detail13_kernel_agentINS1_8__reduce10DrainAgentIiEEJN3cub18CUB_300001_SM_10009GridQueueIjEEiEEEvDpT0_)
        .other          _ZN6thrust24THRUST_300001_SM_1000_NS8cuda_cub4core6detail13_kernel_agentINS1_8__reduce10DrainAgentIiEEJN3cub18CUB_300001_SM_10009GridQueueIjEEiEEEvDpT0_,@"STO_CUDA_ENTRY STV_DEFAULT"
_ZN6thrust24THRUST_300001_SM_1000_NS8cuda_cub4core6detail13_kernel_agentINS1_8__reduce10DrainAgentIiEEJN3cub18CUB_300001_SM_10009GridQueueIjEEiEEEvDpT0_:
.text._ZN6thrust24THRUST_300001_SM_1000_NS8cuda_cub4core6detail13_kernel_agentINS1_8__reduce10DrainAgentIiEEJN3cub18CUB_300001_SM_10009GridQueueIjEEiEEEvDpT0_:
[----:B------:R-:W-:Y:S08]  /*0000*/  LDC R1, c[0x0][0x37c] ;  /* 0x0000df00ff017b82 */ /* 0x000ff00000000800 */
[----:B------:R-:W0:Y:S01]  /*0010*/  LDC.64 R2, c[0x0][0x380] ;  /* 0x0000e000ff027b82 */ /* 0x000e220000000a00 */
[----:B------:R-:W0:Y:S07]  /*0020*/  LDCU.64 UR4, c[0x0][0x358] ;  /* 0x00006b00ff0477ac */ /* 0x000e2e0008000a00 */
[----:B------:R-:W1:Y:S01]  /*0030*/  LDC R5, c[0x0][0x388] ;  /* 0x0000e200ff057b82 */ /* 0x000e620000000800 */
[----:B0-----:R-:W-:Y:S04]  /*0040*/  STG.E desc[UR4][R2.64+0x4], RZ ;  /* 0x000004ff02007986 */ /* 0x001fe8000c101904 */
[----:B-1----:R-:W-:Y:S01]  /*0050*/  STG.E desc[UR4][R2.64], R5 ;  /* 0x0000000502007986 */ /* 0x002fe2000c101904 */
[----:B------:R-:W-:Y:S05]  /*0060*/  EXIT ;  /* 0x000000000000794d */ /* 0x000fea0003800000 */
.L_x_463:
        /* <DEDUP_REMOVED lines=9> */
.L_x_736:


//--------------------- .text._ZN6thrust24THRUST_300001_SM_1000_NS8cuda_cub4core6detail13_kernel_agentINS1_8__reduce11ReduceAgentINS0_12zip_iteratorIN4cuda3std3__45tupleIJNS0_10device_ptrIdEENS0_17counting_iteratorIlNS0_11use_defaultESF_SF_EEEEEEEPNSB_IJdlEEESJ_iNS1_9__extrema9arg_max_fIdl10comparatorEEEEJSI_SK_iN3cub18CUB_300001_SM_100013GridEvenShareIiEENSR_9GridQueueIjEESO_EEEvDpT0_ --------------------------
	.section	.text._ZN6thrust24THRUST_300001_SM_1000_NS8cuda_cub4core6detail13_kernel_agentINS1_8__reduce11ReduceAgentINS0_12zip_iteratorIN4cuda3std3__45tupleIJNS0_10device_ptrIdEENS0_17counting_iteratorIlNS0_11use_defaultESF_SF_EEEEEEEPNSB_IJdlEEESJ_iNS1_9__extrema9arg_max_fIdl10comparatorEEEEJSI_SK_iN3cub18CUB_300001_SM_100013GridEvenShareIiEENSR_9GridQueueIjEESO_EEEvDpT0_,"ax",@progbits
	.align	128
        .global         _ZN6thrust24THRUST_300001_SM_1000_NS8cuda_cub4core6detail13_kernel_agentINS1_8__reduce11ReduceAgentINS0_12zip_iteratorIN4cuda3std3__45tupleIJNS0_10device_ptrIdEENS0_17counting_iteratorIlNS0_11use_defaultESF_SF_EEEEEEEPNSB_IJdlEEESJ_iNS1_9__extrema9arg_max_fIdl10comparatorEEEEJSI_SK_iN3cub18CUB_300001_SM_100013GridEvenShareIiEENSR_9GridQueueIjEESO_EEEvDpT0_
        .type           _ZN6thrust24THRUST_300001_SM_1000_NS8cuda_cub4core6detail13_kernel_agentINS1_8__reduce11ReduceAgentINS0_12zip_iteratorIN4cuda3std3__45tupleIJNS0_10device_ptrIdEENS0_17counting_iteratorIlNS0_11use_defaultESF_SF_EEEEEEEPNSB_IJdlEEESJ_iNS1_9__extrema9arg_max_fIdl10comparatorEEEEJSI_SK_iN3cub18CUB_300001_SM_100013GridEvenShareIiEENSR_9GridQueueIjEESO_EEEvDpT0_,@function
        .size           _ZN6thrust24THRUST_300001_SM_1000_NS8cuda_cub4core6detail13_kernel_agentINS1_8__reduce11ReduceAgentINS0_12zip_iteratorIN4cuda3std3__45tupleIJNS0_10device_ptrIdEENS0_17counting_iteratorIlNS0_11use_defaultESF_SF_EEEEEEEPNSB_IJdlEEESJ_iNS1_9__extrema9arg_max_fIdl10comparatorEEEEJSI_SK_iN3cub18CUB_300001_SM_100013GridEvenShareIiEENSR_9GridQueueIjEESO_EEEvDpT0_,(.L_x_737 - _ZN6thrust24THRUST_300001_SM_1000_NS8cuda_cub4core6detail13_kernel_agentINS1_8__reduce11ReduceAgentINS0_12zip_iteratorIN4cuda3std3__45tupleIJNS0_10device_ptrIdEENS0_17counting_iteratorIlNS0_11use_defaultESF_SF_EEEEEEEPNSB_IJdlEEESJ_iNS1_9__extrema9arg_max_fIdl10comparatorEEEEJSI_SK_iN3cub18CUB_300001_SM_100013GridEvenShareIiEENSR_9GridQueueIjEESO_EEEvDpT0_)
        .other          _ZN6thrust24THRUST_300001_SM_1000_NS8cuda_cub4core6detail13_kernel_agentINS1_8__reduce11ReduceAgentINS0_12zip_iteratorIN4cuda3std3__45tupleIJNS0_10device_ptrIdEENS0_17counting_iteratorIlNS0_11use_defaultESF_SF_EEEEEEEPNSB_IJdlEEESJ_iNS1_9__extrema9arg_max_fIdl10comparatorEEEEJSI_SK_iN3cub18CUB_300001_SM_100013GridEvenShareIiEENSR_9GridQueueIjEESO_EEEvDpT0_,@"STO_CUDA_ENTRY STV_DEFAULT"
_ZN6thrust24THRUST_300001_SM_1000_NS8cuda_cub4core6detail13_kernel_agentINS1_8__reduce11ReduceAgentINS0_12zip_iteratorIN4cuda3std3__45tupleIJNS0_10device_ptrIdEENS0_17counting_iteratorIlNS0_11use_defaultESF_SF_EEEEEEEPNSB_IJdlEEESJ_iNS1_9__extrema9arg_max_fIdl10comparatorEEEEJSI_SK_iN3cub18CUB_300001_SM_100013GridEvenShareIiEENSR_9GridQueueIjEESO_EEEvDpT0_:
.text._ZN6thrust24THRUST_300001_SM_1000_NS8cuda_cub4core6detail13_kernel_agentINS1_8__reduce11ReduceAgentINS0_12zip_iteratorIN4cuda3std3__45tupleIJNS0_10device_ptrIdEENS0_17counting_iteratorIlNS0_11use_defaultESF_SF_EEEEEEEPNSB_IJdlEEESJ_iNS1_9__extrema9arg_max_fIdl10comparatorEEEEJSI_SK_iN3cub18CUB_300001_SM_100013GridEvenShareIiEENSR_9GridQueueIjEESO_EEEvDpT0_:
[----:B------:R-:W-:Y:S01]  /*0000*/  LDC R1, c[0x0][0x37c] ;  /* 0x0000df00ff017b82 */ /* 0x000fe20000000800 */
[----:B------:R-:W0:Y:S01]  /*0010*/  S2R R0, SR_CTAID.X ;  /* 0x0000000000007919 */ /* 0x000e220000002500 */
[----:B------:R-:W1:Y:S01]  /*0020*/  LDCU UR4, c[0x0][0x398] ;  /* 0x00007300ff0477ac */ /* 0x000e620008000800 */
[----:B------:R-:W-:Y:S01]  /*0030*/  BSSY.RECONVERGENT B0, `(.L_x_464) ;  /* 0x000066d000007945 */ /* 0x000fe20003800200 */
[----:B------:R-:W2:Y:S01]  /*0040*/  LDCU UR6, c[0x0][0x370] ;  /* 0x00006e00ff0677ac */ /* 0x000ea20008000800 */
[----:B------:R-:W3:Y:S01]  /*0050*/  LDCU.64 UR10, c[0x0][0x358] ;  /* 0x00006b00ff0a77ac */ /* 0x000ee20008000a00 */
[----:B-1----:R-:W-:Y:S01]  /*0060*/  IMAD.U32 R7, RZ, RZ, UR4 ;  /* 0x00000004ff077e24 */ /* 0x002fe2000f8e00ff */
[----:B--2---:R-:W-:Y:S01]  /*0070*/  UIMAD UR6, UR6, 0x500, URZ ;  /* 0x00000500060678a4 */ /* 0x004fe2000f8e02ff */
[----:B0-----:R-:W-:-:S04]  /*0080*/  IMAD R10, R0, 0x500, RZ ;  /* 0x00000500000a7824 */ /* 0x001fc800078e02ff */
[----:B------:R-:W-:-:S05]  /*0090*/  VIADD R2, R10, 0x500 ;  /* 0x000005000a027836 */ /* 0x000fca0000000000 */
[----:B------:R-:W-:-:S13]  /*00a0*/  ISETP.GT.AND P0, PT, R2, R7, PT ;  /* 0x000000070200720c */ /* 0x000fda0003f04270 */
[----:B---3--:R-:W-:Y:S05]  /*00b0*/  @!P0 BRA `(.L_x_465) ;  /* 0x0000003800d08947 */ /* 0x008fea0003800000 */
[----:B------:R-:W0:Y:S01]  /*00c0*/  S2R R5, SR_TID.X ;  /* 0x0000000000057919 */ /* 0x000e220000002100 */
[----:B------:R-:W-:Y:S01]  /*00d0*/  IMAD.IADD R4, R7, 0x1, -R10 ;  /* 0x0000000107047824 */ /* 0x000fe200078e0a0a */
[----:B------:R-:W1:Y:S01]  /*00e0*/  LDCU.64 UR6, c[0x0][0x388] ;  /* 0x00007100ff0677ac */ /* 0x000e620008000a00 */
[----:B------:R-:W-:Y:S01]  /*00f0*/  BSSY.RECONVERGENT B1, `(.L_x_466) ;  /* 0x0000010000017945 */ /* 0x000fe20003800200 */
[----:B------:R-:W-:Y:S01]  /*0100*/  IMAD.MOV.U32 R8, RZ, RZ, RZ ;  /* 0x000000ffff087224 */ /* 0x000fe200078e00ff */
[----:B------:R-:W-:Y:S01]  /*0110*/  CS2R R2, SRZ ;  /* 0x0000000000027805 */ /* 0x000fe2000001ff00 */
[----:B------:R-:W2:Y:S01]  /*0120*/  LDCU.64 UR8, c[0x0][0x388] ;  /* 0x00007100ff0877ac */ /* 0x000ea20008000a00 */
[----:B------:R-:W-:Y:S01]  /*0130*/  IMAD.MOV.U32 R6, RZ, RZ, RZ ;  /* 0x000000ffff067224 */ /* 0x000fe200078e00ff */
[----:B0-----:R-:W-:Y:S01]  /*0140*/  ISETP.GE.AND P0, PT, R5, R4, PT ;  /* 0x000000040500720c */ /* 0x001fe20003f06270 */
[----:B------:R-:W-:-:S12]  /*0150*/  IMAD.MOV.U32 R9, RZ, RZ, R5 ;  /* 0x000000ffff097224 */ /* 0x000fd800078e0005 */
[----:B-12---:R-:W-:Y:S05]  /*0160*/  @P0 BRA `(.L_x_467) ;  /* 0x0000000000200947 */ /* 0x006fea0003800000 */
[----:B------:R-:W0:Y:S01]  /*0170*/  LDC.64 R2, c[0x0][0x380] ;  /* 0x0000e000ff027b82 */ /* 0x000e220000000a00 */
[----:B------:R-:W-:Y:S01]  /*0180*/  IMAD.IADD R11, R10, 0x1, R5 ;  /* 0x000000010a0b7824 */ /* 0x000fe200078e0205 */
[----:B------:R-:W1:Y:S03]  /*0190*/  LDCU.64 UR4, c[0x0][0x388] ;  /* 0x00007100ff0477ac */ /* 0x000e660008000a00 */
[----:B0-----:R-:W-:-:S06]  /*01a0*/  IMAD.WIDE R2, R11, 0x8, R2 ;  /* 0x000000080b027825 */ /* 0x001fcc00078e0202 */
[----:B------:R-:W5:Y:S01]  /*01b0*/  LDG.E.64 R2, desc[UR10][R2.64] ;  /* 0x0000000a02027981 */ /* 0x000f62000c1e1b00 */
[----:B-1----:R-:W-:Y:S01]  /*01c0*/  IADD3 R8, P0, PT, R11, UR4, RZ ;  /* 0x000000040b087c10 */ /* 0x002fe2000ff1e0ff */
[----:B------:R-:W-:-:S03]  /*01d0*/  VIADD R9, R5, 0x100 ;  /* 0x0000010005097836 */ /* 0x000fc60000000000 */
[----:B------:R-:W-:-:S09]  /*01e0*/  LEA.HI.X.SX32 R6, R11, UR5, 0x1, P0 ;  /* 0x000000050b067c11 */ /* 0x000fd200080f0eff */
.L_x_467:
[----:B------:R-:W-:Y:S05]  /*01f0*/  BSYNC.RECONVERGENT B1 ;  /* 0x0000000000017941 */ /* 0x000fea0003800200 */
.L_x_466:
        /* <DEDUP_REMOVED lines=9> */
[----:B------:R-:W0:Y:S01]  /*0290*/  LDC.64 R12, c[0x0][0x380] ;  /* 0x0000e000ff0c7b82 */ /* 0x000e220000000a00 */
[----:B------:R-:W-:Y:S01]  /*02a0*/  LEA.HI R7, R18, 0x1, RZ, 0x18 ;  /* 0x0000000112077811 */ /* 0x000fe200078fc0ff */
[----:B------:R-:W-:-:S03]  /*02b0*/  IMAD.IADD R11, R10, 0x1, R9 ;  /* 0x000000010a0b7824 */ /* 0x000fc600078e0209 */
[----:B------:R-:W-:-:S05]  /*02c0*/  LOP3.LUT R7, R7, 0x3, RZ, 0xc0, !PT ;  /* 0x0000000307077812 */ /* 0x000fca00078ec0ff */
[----:B------:R-:W-:-:S07]  /*02d0*/  IMAD.MOV R7, RZ, RZ, -R7 ;  /* 0x000000ffff077224 */ /* 0x000fce00078e0a07 */
.L_x_474:
[----:B0-----:R-:W-:-:S06]  /*02e0*/  IMAD.WIDE R14, R11, 0x8, R12 ;  /* 0x000000080b0e7825 */ /* 0x001fcc00078e020c */
[----:B------:R-:W2:Y:S01]  /*02f0*/  LDG.E.64 R14, desc[UR10][R14.64] ;  /* 0x0000000a0e0e7981 */ /* 0x000ea2000c1e1b00 */
[----:B------:R-:W-:Y:S01]  /*0300*/  IADD3 R22, P1, PT, R11, UR6, RZ ;  /* 0x000000060b167c10 */ /* 0x000fe2000ff3e0ff */
[----:B------:R-:W-:Y:S01]  /*0310*/  VIADD R7, R7, 0x1 ;  /* 0x0000000107077836 */ /* 0x000fe20000000000 */
[----:B------:R-:W-:Y:S01]  /*0320*/  BSSY.RECONVERGENT B3, `(.L_x_472) ;  /* 0x000001b000037945 */ /* 0x000fe20003800200 */
[----:B------:R-:W-:Y:S01]  /*0330*/  IMAD.MOV.U32 R19, RZ, RZ, R8 ;  /* 0x000000ffff137224 */ /* 0x000fe200078e0008 */
[----:B------:R-:W-:Y:S01]  /*0340*/  LEA.HI.X.SX32 R21, R11, UR7, 0x1, P1 ;  /* 0x000000070b157c11 */ /* 0x000fe200088f0eff */
[----:B------:R-:W-:Y:S01]  /*0350*/  IMAD.MOV.U32 R20, RZ, RZ, R6 ;  /* 0x000000ffff147224 */ /* 0x000fe200078e0006 */
[----:B------:R-:W-:Y:S01]  /*0360*/  ISETP.NE.AND P2, PT, R7, RZ, PT ;  /* 0x000000ff0700720c */ /* 0x000fe20003f45270 */
[----:B-----5:R-:W-:Y:S02]  /*0370*/  IMAD.MOV.U32 R16, RZ, RZ, R2 ;  /* 0x000000ffff107224 */ /* 0x020fe400078e0002 */
[----:B------:R-:W-:-:S02]  /*0380*/  IMAD.MOV.U32 R17, RZ, RZ, R3 ;  /* 0x000000ffff117224 */ /* 0x000fc400078e0003 */
[----:B------:R-:W-:Y:S02]  /*0390*/  IMAD.MOV.U32 R8, RZ, RZ, R22 ;  /* 0x000000ffff087224 */ /* 0x000fe400078e0016 */
        /* <DEDUP_REMOVED lines=19> */
.L_x_473:
[----:B------:R-:W-:Y:S05]  /*04d0*/  BSYNC.RECONVERGENT B3 ;  /* 0x0000000000037941 */ /* 0x000fea0003800200 */
.L_x_472:
[----:B------:R-:W-:Y:S02]  /*04e0*/  VIADD R9, R9, 0x100 ;  /* 0x0000010009097836 */ /* 0x000fe40000000000 */
[----:B------:R-:W-:Y:S01]  /*04f0*/  VIADD R11, R11, 0x100 ;  /* 0x000001000b0b7836 */ /* 0x000fe20000000000 */
[----:B------:R-:W-:Y:S06]  /*0500*/  @P2 BRA `(.L_x_474) ;  /* 0xfffffffc00742947 */ /* 0x000fec000383ffff */
.L_x_471:
[----:B------:R-:W-:Y:S05]  /*0510*/  BSYNC.RECONVERGENT B2 ;  /* 0x0000000000027941 */ /* 0x000fea0003800200 */
.L_x_470:
[----:B------:R-:W-:-:S13]  /*0520*/  ISETP.GE.U32.AND P0, PT, R18, 0x300, PT ;  /* 0x000003001200780c */ /* 0x000fda0003f06070 */
[----:B------:R-:W-:Y:S05]  /*0530*/  @!P0 BRA `(.L_x_469) ;  /* 0x0000000400cc8947 */ /* 0x000fea0003800000 */
[----:B------:R-:W0:Y:S01]  /*0540*/  LDC.64 R12, c[0x0][0x380] ;  /* 0x0000e000ff0c7b82 */ /* 0x000e220000000a00 */
[----:B------:R-:W-:-:S04]  /*0550*/  IMAD.IADD R7, R10, 0x1, R9 ;  /* 0x000000010a077824 */ /* 0x000fc800078e0209 */
[C---:B------:R-:W-:Y:S02]  /*0560*/  VIADD R27, R7.reuse, 0x100 ;  /* 0x00000100071b7836 */ /* 0x040fe40000000000 */
[C---:B------:R-:W-:Y:S02]  /*0570*/  VIADD R26, R7.reuse, 0x200 ;  /* 0x00000200071a7836 */ /* 0x040fe40000000000 */
[----:B------:R-:W-:Y:S01]  /*0580*/  VIADD R25, R7, 0x300 ;  /* 0x0000030007197836 */ /* 0x000fe20000000000 */
[----:B0-----:R-:W-:-:S05]  /*0590*/  IADD3 R10, P0, PT, R12, 0x1000, RZ ;  /* 0x000010000c0a7810 */ /* 0x001fca0007f1e0ff */
[----:B------:R-:W-:-:S08]  /*05a0*/  IMAD.X R11, RZ, RZ, R13, P0 ;  /* 0x000000ffff0b7224 */ /* 0x000fd000000e060d */
.L_x_483:
[----:B------:R-:W-:-:S05]  /*05b0*/  IMAD.WIDE R22, R7, 0x8, R10 ;  /* 0x0000000807167825 */ /* 0x000fca00078e020a */
[----:B------:R-:W2:Y:S04]  /*05c0*/  LDG.E.64 R20, desc[UR10][R22.64+-0x1000] ;  /* 0xfff0000a16147981 */ /* 0x000ea8000c1e1b00 */
[----:B-----5:R0:W5:Y:S04]  /*05d0*/  LDG.E.64 R16, desc[UR10][R22.64+-0x800] ;  /* 0xfff8000a16107981 */ /* 0x020168000c1e1b00 */
[----:B------:R0:W5:Y:S04]  /*05e0*/  LDG.E.64 R14, desc[UR10][R22.64] ;  /* 0x0000000a160e7981 */ /* 0x000168000c1e1b00 */
[----:B------:R0:W5:Y:S01]  /*05f0*/  LDG.E.64 R12, desc[UR10][R22.64+0x800] ;  /* 0x0008000a160c7981 */ /* 0x000162000c1e1b00 */
[C---:B------:R-:W-:Y:S01]  /*0600*/  IADD3 R29, P1, PT, R7.reuse, UR8, RZ ;  /* 0x00000008071d7c10 */ /* 0x040fe2000ff3e0ff */
[----:B------:R-:W-:Y:S03]  /*0610*/  BSSY.RECONVERGENT B2, `(.L_x_475) ;  /* 0x0000016000027945 */ /* 0x000fe60003800200 */
[----:B------:R-:W-:Y:S01]  /*0620*/  LEA.HI.X.SX32 R31, R7, UR9, 0x1, P1 ;  /* 0x00000009071f7c11 */ /* 0x000fe200088f0eff */
[----:B------:R-:W-:-:S03]  /*0630*/  IMAD.MOV.U32 R24, RZ, RZ, R29 ;  /* 0x000000ffff187224 */ /* 0x000fc600078e001d */
[----:B------:R-:W-:Y:S01]  /*0640*/  MOV R28, R31 ;  /* 0x0000001f001c7202 */ /* 0x000fe20000000f00 */
        /* <DEDUP_REMOVED lines=18> */
.L_x_476:
[----:B------:R-:W-:Y:S05]  /*0770*/  BSYNC.RECONVERGENT B2 ;  /* 0x0000000000027941 */ /* 0x000fea0003800200 */
.L_x_475:
[----:B-----5:R-:W-:Y:S01]  /*0780*/  DSETP.GEU.AND P0, PT, |R18|, |R16|, PT ;  /* 0x400000101200722a */ /* 0x020fe20003f0e200 */
[C---:B------:R-:W-:Y:S01]  /*0790*/  IADD3 R21, P1, PT, R27.reuse, UR8, RZ ;  /* 0x000000081b157c10 */ /* 0x040fe2000ff3e0ff */
[----:B------:R-:W-:Y:S01]  /*07a0*/  BSSY.RECONVERGENT B2, `(.L_x_477) ;  /* 0x0000015000027945 */ /* 0x000fe20003800200 */
[----:B------:R-:W-:Y:S02]  /*07b0*/  IMAD.MOV.U32 R2, RZ, RZ, R16 ;  /* 0x000000ffff027224 */ /* 0x000fe400078e0010 */
[----:B------:R-:W-:Y:S01]  /*07c0*/  LEA.HI.X.SX32 R23, R27, UR9, 0x1, P1 ;  /* 0x000000091b177c11 */ /* 0x000fe200088f0eff */
[----:B------:R-:W-:Y:S02]  /*07d0*/  IMAD.MOV.U32 R6, RZ, RZ, R21 ;  /* 0x000000ffff067224 */ /* 0x000fe400078e0015 */
[----:B------:R-:W-:Y:S02]  /*07e0*/  IMAD.MOV.U32 R3, RZ, RZ, R17 ;  /* 0x000000ffff037224 */ /* 0x000fe400078e0011 */
[----:B------:R-:W-:-:S04]  /*07f0*/  IMAD.MOV.U32 R8, RZ, RZ, R23 ;  /* 0x000000ffff087224 */ /* 0x000fc800078e0017 */
        /* <DEDUP_REMOVED lines=15> */
.L_x_478:
[----:B------:R-:W-:Y:S05]  /*08f0*/  BSYNC.RECONVERGENT B2 ;  /* 0x0000000000027941 */ /* 0x000fea0003800200 */
.L_x_477:
[----:B------:R-:W-:Y:S01]  /*0900*/  DSETP.GEU.AND P0, PT, |R2|, |R14|, PT ;  /* 0x4000000e0200722a */ /* 0x000fe20003f0e200 */
[C---:B------:R-:W-:Y:S01]  /*0910*/  IADD3 R21, P1, PT, R26.reuse, UR8, RZ ;  /* 0x000000081a157c10 */ /* 0x040fe2000ff3e0ff */
[----:B------:R-:W-:Y:S01]  /*0920*/  BSSY.RECONVERGENT B2, `(.L_x_479) ;  /* 0x0000016000027945 */ /* 0x000fe20003800200 */
[----:B------:R-:W-:Y:S01]  /*0930*/  IADD3 R29, P2, PT, R25, UR8, RZ ;  /* 0x00000008191d7c10 */ /* 0x000fe2000ff5e0ff */
[----:B------:R-:W-:Y:S01]  /*0940*/  IMAD.MOV.U32 R16, RZ, RZ, R14 ;  /* 0x000000ffff107224 */ /* 0x000fe200078e000e */
        /* <DEDUP_REMOVED lines=19> */
.L_x_480:
[----:B------:R-:W-:Y:S05]  /*0a80*/  BSYNC.RECONVERGENT B2 ;  /* 0x0000000000027941 */ /* 0x000fea0003800200 */
.L_x_479:
[----:B------:R-:W-:Y:S01]  /*0a90*/  DSETP.GEU.AND P0, PT, |R16|, |R12|, PT ;  /* 0x4000000c1000722a */ /* 0x000fe20003f0e200 */
[----:B------:R-:W-:Y:S01]  /*0aa0*/  LEA.HI.X.SX32 R14, R25, UR9, 0x1, P2 ;  /* 0x00000009190e7c11 */ /* 0x000fe200090f0eff */
[----:B------:R-:W-:Y:S01]  /*0ab0*/  BSSY.RECONVERGENT B2, `(.L_x_481) ;  /* 0x0000014000027945 */ /* 0x000fe20003800200 */
[----:B------:R-:W-:Y:S02]  /*0ac0*/  IMAD.MOV.U32 R8, RZ, RZ, R29 ;  /* 0x000000ffff087224 */ /* 0x000fe400078e001d */
[----:B------:R-:W-:Y:S02]  /*0ad0*/  IMAD.MOV.U32 R2, RZ, RZ, R12 ;  /* 0x000000ffff027224 */ /* 0x000fe400078e000c */
[----:B------:R-:W-:Y:S02]  /*0ae0*/  IMAD.MOV.U32 R6, RZ, RZ, R14 ;  /* 0x000000ffff067224 */ /* 0x000fe400078e000e */
[----:B------:R-:W-:-:S05]  /*0af0*/  IMAD.MOV.U32 R3, RZ, RZ, R13 ;  /* 0x000000ffff037224 */ /* 0x000fca00078e000d */
        /* <DEDUP_REMOVED lines=15> */
.L_x_482:
[----:B------:R-:W-:Y:S05]  /*0bf0*/  BSYNC.RECONVERGENT B2 ;  /* 0x0000000000027941 */ /* 0x000fea0003800200 */
.L_x_481:
[----:B------:R-:W-:Y:S02]  /*0c00*/  VIADD R9, R9, 0x400 ;  /* 0x0000040009097836 */ /* 0x000fe40000000000 */
[----:B------:R-:W-:Y:S02]  /*0c10*/  VIADD R27, R27, 0x400 ;  /* 0x000004001b1b7836 */ /* 0x000fe40000000000 */
[----:B------:R-:W-:Y:S01]  /*0c20*/  VIADD R26, R26, 0x400 ;  /* 0x000004001a1a7836 */ /* 0x000fe20000000000 */
[----:B------:R-:W-:Y:S01]  /*0c30*/  ISETP.GE.AND P0, PT, R9, R4, PT ;  /* 0x000000040900720c */ /* 0x000fe20003f06270 */
[----:B------:R-:W-:Y:S02]  /*0c40*/  VIADD R25, R25, 0x400 ;  /* 0x0000040019197836 */ /* 0x000fe40000000000 */
[----:B------:R-:W-:-:S10]  /*0c50*/  VIADD R7, R7, 0x400 ;  /* 0x0000040007077836 */ /* 0x000fd40000000000 */
[----:B------:R-:W-:Y:S05]  /*0c60*/  @!P0 BRA `(.L_x_483) ;  /* 0xfffffff800508947 */ /* 0x000fea000383ffff */
.L_x_469:
[----:B------:R-:W-:Y:S05]  /*0c70*/  BSYNC.RECONVERGENT B1 ;  /* 0x0000000000017941 */ /* 0x000fea0003800200 */
.L_x_468:
        /* <DEDUP_REMOVED lines=34> */
.L_x_486:
[----:B------:R-:W-:Y:S05]  /*0ea0*/  BSYNC.RECONVERGENT B1 ;  /* 0x0000000000017941 */ /* 0x000fea0003800200 */
.L_x_485:
        /* <DEDUP_REMOVED lines=31> */
.L_x_488:
[----:B------:R-:W-:Y:S05]  /*10a0*/  BSYNC.RECONVERGENT B1 ;  /* 0x0000000000017941 */ /* 0x000fea0003800200 */
.L_x_487:
[----:B------:R-:W-:Y:S01]  /*10b0*/  ISETP.GT.AND P0, PT, R15, 0x1b, PT ;  /* 0x0000001b0f00780c */ /* 0x000fe20003f04270 */
[----:B---3--:R3:W3:Y:S01]  /*10c0*/  SHFL.DOWN PT, R8, R2, 0x4, 0x1f ;  /* 0x08801f0002087f89 */ /* 0x0086e200000e0000 */
[----:B------:R-:W-:Y:S01]  /*10d0*/  BSSY.RECONVERGENT B1, `(.L_x_489) ;  /* 0x000001d000017945 */ /* 0x000fe20003800200 */
[----:B0-----:R-:W-:Y:S01]  /*10e0*/  MOV R11, R4 ;  /* 0x00000004000b7202 */ /* 0x001fe20000000f00 */
[----:B------:R-:W-:Y:S01]  /*10f0*/  IMAD.MOV.U32 R12, RZ, RZ, R13 ;  /* 0x000000ffff0c7224 */ /* 0x000fe200078e000d */
[----:B------:R0:W0:Y:S01]  /*1100*/  SHFL.DOWN PT, R9, R3, 0x4, 0x1f ;  /* 0x08801f0003097f89 */ /* 0x00002200000e0000 */
[----:B-1----:R-:W-:Y:S02]  /*1110*/  IMAD.MOV.U32 R6, RZ, RZ, R2 ;  /* 0x000000ffff067224 */ /* 0x002fe400078e0002 */
[----:B--2---:R-:W-:Y:S01]  /*1120*/  IMAD.MOV.U32 R7, RZ, RZ, R3 ;  /* 0x000000ffff077224 */ /* 0x004fe200078e0003 */
[----:B----4-:R1:W2:Y:S04]  /*1130*/  SHFL.DOWN PT, R17, R4, 0x4, 0x1f ;  /* 0x08801f0004117f89 */ /* 0x0102a800000e0000 */
[----:B------:R1:W4:Y:S01]  /*1140*/  SHFL.DOWN PT, R10, R13, 0x4, 0x1f ;  /* 0x08801f000d0a7f89 */ /* 0x00032200000e0000 */
        /* <DEDUP_REMOVED lines=21> */
.L_x_490:
[----:B------:R-:W-:Y:S05]  /*12a0*/  BSYNC.RECONVERGENT B1 ;  /* 0x0000000000017941 */ /* 0x000fea0003800200 */
.L_x_489:
[----:B------:R-:W-:Y:S01]  /*12b0*/  ISETP.GT.AND P0, PT, R15, 0x17, PT ;  /* 0x000000170f00780c */ /* 0x000fe20003f04270 */
[----:B---3--:R3:W2:Y:S01]  /*12c0*/  SHFL.DOWN PT, R8, R6, 0x8, 0x1f ;  /* 0x09001f0006087f89 */ /* 0x0086a200000e0000 */
[----:B------:R-:W-:Y:S01]  /*12d0*/  BSSY.RECONVERGENT B1, `(.L_x_491) ;  /* 0x000001d000017945 */ /* 0x000fe20003800200 */
[----:B-1----:R-:W-:Y:S02]  /*12e0*/  IMAD.MOV.U32 R4, RZ, RZ, R11 ;  /* 0x000000ffff047224 */ /* 0x002fe400078e000b */
[----:B0-----:R3:W0:Y:S01]  /*12f0*/  SHFL.DOWN PT, R9, R7, 0x8, 0x1f ;  /* 0x09001f0007097f89 */ /* 0x00162200000e0000 */
[----:B----4-:R-:W-:Y:S02]  /*1300*/  IMAD.MOV.U32 R10, RZ, RZ, R12 ;  /* 0x000000ffff0a7224 */ /* 0x010fe400078e000c */
[----:B------:R-:W-:Y:S01]  /*1310*/  IMAD.MOV.U32 R2, RZ, RZ, R6 ;  /* 0x000000ffff027224 */ /* 0x000fe200078e0006 */
[----:B------:R3:W1:Y:S01]  /*1320*/  SHFL.DOWN PT, R14, R11, 0x8, 0x1f ;  /* 0x09001f000b0e7f89 */ /* 0x00066200000e0000 */
[----:B------:R-:W-:-:S03]  /*1330*/  IMAD.MOV.U32 R3, RZ, RZ, R7 ;  /* 0x000000ffff037224 */ /* 0x000fc600078e0007 */
[----:B------:R3:W4:Y:S01]  /*1340*/  SHFL.DOWN PT, R13, R12, 0x8, 0x1f ;  /* 0x09001f000c0d7f89 */ /* 0x00072200000e0000 */
[----:B------:R-:W-:Y:S05]  /*1350*/  @P0 BRA `(.L_x_492) ;  /* 0x0000000000500947 */ /* 0x000fea0003800000 */
[----:B0-2---:R-:W-:Y:S01]  /*1360*/  DSETP.GEU.AND P0, PT, |R6|, |R8|, PT ;  /* 0x400000080600722a */ /* 0x005fe20003f0e200 */
[----:B-1----:R-:W-:Y:S02]  /*1370*/  IMAD.MOV.U32 R4, RZ, RZ, R14 ;  /* 0x000000ffff047224 */ /* 0x002fe400078e000e */
        /* <DEDUP_REMOVED lines=18> */
.L_x_492:
[----:B------:R-:W-:Y:S05]  /*14a0*/  BSYNC.RECONVERGENT B1 ;  /* 0x0000000000017941 */ /* 0x000fea0003800200 */
.L_x_491:
[----:B------:R-:W-:Y:S01]  /*14b0*/  ISETP.GT.AND P0, PT, R15, 0xf, PT ;  /* 0x0000000f0f00780c */ /* 0x000fe20003f04270 */
[----:B---3--:R3:W1:Y:S01]  /*14c0*/  SHFL.DOWN PT, R6, R2, 0x10, 0x1f ;  /* 0x0a001f0002067f89 */ /* 0x00866200000e0000 */
[----:B------:R-:W-:Y:S01]  /*14d0*/  BSSY.RECONVERGENT B1, `(.L_x_493) ;  /* 0x000001d000017945 */ /* 0x000fe20003800200 */
[----:B--2---:R-:W-:Y:S02]  /*14e0*/  IMAD.MOV.U32 R17, RZ, RZ, R4 ;  /* 0x000000ffff117224 */ /* 0x004fe400078e0004 */
[----:B------:R3:W2:Y:S01]  /*14f0*/  SHFL.DOWN PT, R7, R3, 0x10, 0x1f ;  /* 0x0a001f0003077f89 */ /* 0x0006a200000e0000 */
[----:B------:R-:W-:Y:S02]  /*1500*/  IMAD.MOV.U32 R19, RZ, RZ, R10 ;  /* 0x000000ffff137224 */ /* 0x000fe400078e000a */
[----:B------:R-:W-:Y:S01]  /*1510*/  IMAD.MOV.U32 R12, RZ, RZ, R2 ;  /* 0x000000ffff0c7224 */ /* 0x000fe200078e0002 */
[----:B0-----:R3:W0:Y:S01]  /*1520*/  SHFL.DOWN PT, R9, R4, 0x10, 0x1f ;  /* 0x0a001f0004097f89 */ /* 0x00162200000e0000 */
[----:B----4-:R-:W-:-:S03]  /*1530*/  IMAD.MOV.U32 R13, RZ, RZ, R3 ;  /* 0x000000ffff0d7224 */ /* 0x010fc600078e0003 */
[----:B------:R3:W4:Y:S01]  /*1540*/  SHFL.DOWN PT, R11, R10, 0x10, 0x1f ;  /* 0x0a001f000a0b7f89 */ /* 0x00072200000e0000 */
[----:B------:R-:W-:Y:S05]  /*1550*/  @P0 BRA `(.L_x_494) ;  /* 0x0000000000500947 */ /* 0x000fea0003800000 */
[----:B-12---:R-:W-:Y:S01]  /*1560*/  DSETP.GEU.AND P0, PT, |R2|, |R6|, PT ;  /* 0x400000060200722a */ /* 0x006fe20003f0e200 */
[----:B0-----:R-:W-:Y:S01]  /*1570*/  IMAD.MOV.U32 R17, RZ, RZ, R9 ;  /* 0x000000ffff117224 */ /* 0x001fe200078e0009 */
        /* <DEDUP_REMOVED lines=18> */
.L_x_494:
[----:B------:R-:W-:Y:S05]  /*16a0*/  BSYNC.RECONVERGENT B1 ;  /* 0x0000000000017941 */ /* 0x000fea0003800200 */
.L_x_493:
[----:B------:R-:W-:Y:S01]  /*16b0*/  ISETP.NE.AND P0, PT, R15, RZ, PT ;  /* 0x000000ff0f00720c */ /* 0x000fe20003f05270 */
[----:B------:R-:W-:-:S12]  /*16c0*/  BSSY.RECONVERGENT B1, `(.L_x_495) ;  /* 0x000000b000017945 */ /* 0x000fd80003800200 */
[----:B------:R-:W-:Y:S05]  /*16d0*/  @P0 BRA `(.L_x_496) ;  /* 0x0000000000240947 */ /* 0x000fea0003800000 */
[----:B---3--:R-:W3:Y:S01]  /*16e0*/  S2R R4, SR_CgaCtaId ;  /* 0x0000000000047919 */ /* 0x008ee20000008800 */
[----:B------:R-:W-:Y:S01]  /*16f0*/  MOV R3, 0x400 ;  /* 0x0000040000037802 */ /* 0x000fe20000000f00 */
[----:B------:R-:W-:Y:S01]  /*1700*/  IMAD.MOV.U32 R18, RZ, RZ, R17 ;  /* 0x000000ffff127224 */ /* 0x000fe200078e0011 */
[----:B------:R-:W-:-:S04]  /*1710*/  SHF.R.U32.HI R2, RZ, 0x1, R5 ;  /* 0x00000001ff027819 */ /* 0x000fc80000011605 */
[----:B------:R-:W-:Y:S02]  /*1720*/  LOP3.LUT R2, R2, 0x1f0, RZ, 0xc0, !PT ;  /* 0x000001f002027812 */ /* 0x000fe400078ec0ff */
[----:B---3--:R-:W-:-:S05]  /*1730*/  LEA R3, R4, R3, 0x18 ;  /* 0x0000000304037211 */ /* 0x008fca00078ec0ff */
[----:B------:R-:W-:-:S05]  /*1740*/  IMAD.IADD R3, R2, 0x1, R3 ;  /* 0x0000000102037824 */ /* 0x000fca00078e0203 */
[----:B------:R3:W-:Y:S04]  /*1750*/  STS.64 [R3+0x10], R18 ;  /* 0x0000101203007388 */ /* 0x0007e80000000a00 */
[----:B------:R3:W-:Y:S02]  /*1760*/  STS.64 [R3+0x8], R12 ;  /* 0x0000080c03007388 */ /* 0x0007e40000000a00 */
.L_x_496:
[----:B------:R-:W-:Y:S05]  /*1770*/  BSYNC.RECONVERGENT B1 ;  /* 0x0000000000017941 */ /* 0x000fea0003800200 */
.L_x_495:
[----:B------:R-:W-:Y:S01]  /*1780*/  BAR.SYNC.DEFER_BLOCKING 0x0 ;  /* 0x0000000000007b1d */ /* 0x000fe20000010000 */
[----:B------:R-:W-:-:S13]  /*1790*/  ISETP.NE.AND P1, PT, R5, RZ, PT ;  /* 0x000000ff0500720c */ /* 0x000fda0003f25270 */
[----:B------:R-:W-:Y:S05]  /*17a0*/  @P1 BRA `(.L_x_497) ;  /* 0x0000004c00d41947 */ /* 0x000fea0003800000 */
[----:B---3--:R-:W3:Y:S01]  /*17b0*/  S2R R3, SR_CgaCtaId ;  /* 0x0000000000037919 */ /* 0x008ee20000008800 */
[----:B------:R-:W-:Y:S01]  /*17c0*/  MOV R2, 0x400 ;  /* 0x0000040000027802 */ /* 0x000fe20000000f00 */
[----:B------:R-:W-:Y:S03]  /*17d0*/  BSSY.RECONVERGENT B1, `(.L_x_498) ;  /* 0x000001a000017945 */ /* 0x000fe60003800200 */
[----:B---3--:R-:W-:-:S05]  /*17e0*/  LEA R32, R3, R2, 0x18 ;  /* 0x0000000203207211 */ /* 0x008fca00078ec0ff */
[----:B-1----:R-:W1:Y:S04]  /*17f0*/  LDS.64 R14, [R32+0x18] ;  /* 0x00001800200e7984 */ /* 0x002e680000000a00 */
[----:B0---4-:R-:W0:Y:S04]  /*1800*/  LDS.128 R8, [R32+0x20] ;  /* 0x0000200020087984 */ /* 0x011e280000000c00 */
[----:B------:R3:W4:Y:S04]  /*1810*/  LDS.64 R2, [R32+0x80] ;  /* 0x0000800020027984 */ /* 0x0007280000000a00 */
[----:B--2---:R3:W2:Y:S01]  /*1820*/  LDS.128 R4, [R32+0x30] ;  /* 0x0000300020047984 */ /* 0x0046a20000000c00 */
        /* <DEDUP_REMOVED lines=20> */
.L_x_499:
[----:B------:R-:W-:Y:S05]  /*1970*/  BSYNC.RECONVERGENT B1 ;  /* 0x0000000000017941 */ /* 0x000fea0003800200 */
.L_x_498:
[----:B------:R0:W1:Y:S01]  /*1980*/  LDS.128 R12, [R32+0x40] ;  /* 0x00004000200c7984 */ /* 0x0000620000000c00 */
[----:B------:R-:W-:Y:S01]  /*1990*/  DSETP.GEU.AND P0, PT, |R28|, |R10|, PT ;  /* 0x4000000a1c00722a */ /* 0x000fe20003f0e200 */
[----:B------:R-:W-:Y:S01]  /*19a0*/  BSSY.RECONVERGENT B1, `(.L_x_500) ;  /* 0x0000017000017945 */ /* 0x000fe20003800200 */
[----:B------:R-:W-:Y:S01]  /*19b0*/  IMAD.MOV.U32 R33, RZ, RZ, R4 ;  /* 0x000000ffff217224 */ /* 0x000fe200078e0004 */
[----:B------:R0:W2:Y:S01]  /*19c0*/  LDS.128 R16, [R32+0x50] ;  /* 0x0000500020107984 */ /* 0x0000a20000000c00 */
[----:B------:R-:W-:Y:S02]  /*19d0*/  IMAD.MOV.U32 R35, RZ, RZ, R5 ;  /* 0x000000ffff237224 */ /* 0x000fe400078e0005 */
[----:B------:R-:W-:Y:S01]  /*19e0*/  IMAD.MOV.U32 R8, RZ, RZ, R10 ;  /* 0x000000ffff087224 */ /* 0x000fe200078e000a */
[----:B------:R0:W3:Y:S01]  /*19f0*/  LDS.128 R20, [R32+0x60] ;  /* 0x0000600020147984 */ /* 0x0000e20000000c00 */
[----:B------:R-:W-:-:S03]  /*1a00*/  IMAD.MOV.U32 R9, RZ, RZ, R11 ;  /* 0x000000ffff097224 */ /* 0x000fc600078e000b */
[----:B------:R0:W4:Y:S03]  /*1a10*/  LDS.128 R24, [R32+0x70] ;  /* 0x0000700020187984 */ /* 0x0001260000000c00 */
        /* <DEDUP_REMOVED lines=15> */
.L_x_501:
[----:B------:R-:W-:Y:S05]  /*1b10*/  BSYNC.RECONVERGENT B1 ;  /* 0x0000000000017941 */ /* 0x000fea0003800200 */
.L_x_500:
        /* <DEDUP_REMOVED lines=21> */
.L_x_503:
[----:B------:R-:W-:Y:S05]  /*1c70*/  BSYNC.RECONVERGENT B1 ;  /* 0x0000000000017941 */ /* 0x000fea0003800200 */
.L_x_502:
[----:B------:R-:W-:Y:S01]  /*1c80*/  DSETP.GEU.AND P0, PT, |R4|, |R14|, PT ;  /* 0x4000000e0400722a */ /* 0x000fe20003f0e200 */
[----:B------:R-:W-:Y:S01]  /*1c90*/  BSSY.RECONVERGENT B1, `(.L_x_504) ;  /* 0x0000014000017945 */ /* 0x000fe20003800200 */
[----:B------:R-:W-:Y:S02]  /*1ca0*/  IMAD.MOV.U32 R6, RZ, RZ, R14 ;  /* 0x000000ffff067224 */ /* 0x000fe400078e000e */
[----:B------:R-:W-:Y:S02]  /*1cb0*/  IMAD.MOV.U32 R7, RZ, RZ, R15 ;  /* 0x000000ffff077224 */ /* 0x000fe400078e000f */
[----:B--2---:R-:W-:Y:S02]  /*1cc0*/  IMAD.MOV.U32 R9, RZ, RZ, R16 ;  /* 0x000000ffff097224 */ /* 0x004fe400078e0010 */
        /* <DEDUP_REMOVED lines=16> */
.L_x_505:
[----:B------:R-:W-:Y:S05]  /*1dd0*/  BSYNC.RECONVERGENT B1 ;  /* 0x0000000000017941 */ /* 0x000fea0003800200 */
.L_x_504:
        /* <DEDUP_REMOVED lines=21> */
.L_x_507:
[----:B------:R-:W-:Y:S05]  /*1f30*/  BSYNC.RECONVERGENT B1 ;  /* 0x0000000000017941 */ /* 0x000fea0003800200 */
.L_x_506:
[----:B------:R-:W-:Y:S01]  /*1f40*/  DSETP.GEU.AND P0, PT, |R4|, |R22|, PT ;  /* 0x400000160400722a */ /* 0x000fe20003f0e200 */
[----:B------:R-:W-:Y:S01]  /*1f50*/  BSSY.RECONVERGENT B1, `(.L_x_508) ;  /* 0x0000014000017945 */ /* 0x000fe20003800200 */
[----:B------:R-:W-:Y:S02]  /*1f60*/  IMAD.MOV.U32 R6, RZ, RZ, R22 ;  /* 0x000000ffff067224 */ /* 0x000fe400078e0016 */
[----:B------:R-:W-:Y:S02]  /*1f70*/  IMAD.MOV.U32 R7, RZ, RZ, R23 ;  /* 0x000000ffff077224 */ /* 0x000fe400078e0017 */
[----:B----4-:R-:W-:Y:S02]  /*1f80*/  IMAD.MOV.U32 R9, RZ, RZ, R24 ;  /* 0x000000ffff097224 */ /* 0x010fe400078e0018 */
        /* <DEDUP_REMOVED lines=16> */
.L_x_509:
[----:B------:R-:W-:Y:S05]  /*2090*/  BSYNC.RECONVERGENT B1 ;  /* 0x0000000000017941 */ /* 0x000fea0003800200 */
.L_x_508:
[----:B------:R-:W-:Y:S01]  /*20a0*/  DSETP.GEU.AND P0, PT, |R6|, |R26|, PT ;  /* 0x4000001a0600722a */ /* 0x000fe20003f0e200 */
[----:B------:R-:W-:Y:S02]  /*20b0*/  IMAD.MOV.U32 R12, RZ, RZ, R26 ;  /* 0x000000ffff0c7224 */ /* 0x000fe400078e001a */
[----:B------:R-:W-:Y:S02]  /*20c0*/  IMAD.MOV.U32 R13, RZ, RZ, R27 ;  /* 0x000000ffff0d7224 */ /* 0x000fe400078e001b */
        /* <DEDUP_REMOVED lines=18> */
.L_x_484:
        /* <DEDUP_REMOVED lines=8> */
[----:B------:R-:W-:Y:S01]  /*2270*/  ISETP.GT.AND P0, PT, R11, R4, PT ;  /* 0x000000040b00720c */ /* 0x000fe20003f04270 */
[----:B------:R-:W-:Y:S02]  /*2280*/  IMAD.IADD R9, R4, 0x1, R9 ;  /* 0x0000000104097824 */ /* 0x000fe400078e0209 */
[----:B------:R-:W-:-:S03]  /*2290*/  IMAD.MOV.U32 R11, RZ, RZ, R3 ;  /* 0x000000ffff0b7224 */ /* 0x000fc600078e0003 */
        /* <DEDUP_REMOVED lines=27> */
.L_x_511:
[----:B------:R-:W-:Y:S05]  /*2450*/  BSYNC.RECONVERGENT B1 ;  /* 0x0000000000017941 */ /* 0x000fea0003800200 */
.L_x_510:
[----:B------:R-:W-:Y:S01]  /*2460*/  VIADD R2, R7, 0x2 ;  /* 0x0000000207027836 */ /* 0x000fe20000000000 */
[----:B--2---:R1:W2:Y:S01]  /*2470*/  SHFL.DOWN PT, R12, R10, 0x2, R9 ;  /* 0x084000000a0c7989 */ /* 0x0042a200000e0009 */
[----:B------:R-:W-:Y:S01]  /*2480*/  BSSY.RECONVERGENT B1, `(.L_x_512) ;  /* 0x000001e000017945 */ /* 0x000fe20003800200 */
[----:B------:R-:W-:Y:S02]  /*2490*/  IMAD.MOV.U32 R8, RZ, RZ, R16 ;  /* 0x000000ffff087224 */ /* 0x000fe400078e0010 */
[----:B------:R-:W-:Y:S01]  /*24a0*/  ISETP.GT.AND P0, PT, R2, R9, PT ;  /* 0x000000090200720c */ /* 0x000fe20003f04270 */
[----:B---3--:R1:W3:Y:S01]  /*24b0*/  SHFL.DOWN PT, R13, R11, 0x2, R9 ;  /* 0x084000000b0d7989 */ /* 0x0082e200000e0009 */
[----:B------:R-:W-:Y:S02]  /*24c0*/  IMAD.MOV.U32 R14, RZ, RZ, R18 ;  /* 0x000000ffff0e7224 */ /* 0x000fe400078e0012 */
[----:B------:R-:W-:Y:S01]  /*24d0*/  IMAD.MOV.U32 R2, RZ, RZ, R10 ;  /* 0x000000ffff027224 */ /* 0x000fe200078e000a */
[----:B----4-:R1:W4:Y:S01]  /*24e0*/  SHFL.DOWN PT, R15, R16, 0x2, R9 ;  /* 0x08400000100f7989 */ /* 0x01032200000e0009 */
[----:B------:R-:W-:-:S03]  /*24f0*/  IMAD.MOV.U32 R3, RZ, RZ, R11 ;  /* 0x000000ffff037224 */ /* 0x000fc600078e000b */
[----:B0-----:R1:W0:Y:S04]  /*2500*/  SHFL.DOWN PT, R17, R18, 0x2, R9 ;  /* 0x0840000012117989 */ /* 0x00122800000e0009 */
[----:B------:R-:W-:Y:S05]  /*2510*/  @P0 BRA `(.L_x_513) ;  /* 0x0000000000500947 */ /* 0x000fea0003800000 */
[----:B--23--:R-:W-:Y:S01]  /*2520*/  DSETP.GEU.AND P0, PT, |R10|, |R12|, PT ;  /* 0x4000000c0a00722a */ /* 0x00cfe20003f0e200 */
[----:B----4-:R-:W-:Y:S02]  /*2530*/  IMAD.MOV.U32 R8, RZ, RZ, R15 ;  /* 0x000000ffff087224 */ /* 0x010fe400078e000f */
[----:B0-----:R-:W-:Y:S02]  /*2540*/  IMAD.MOV.U32 R14, RZ, RZ, R17 ;  /* 0x000000ffff0e7224 */ /* 0x001fe400078e0011 */
        /* <DEDUP_REMOVED lines=17> */
.L_x_513:
[----:B------:R-:W-:Y:S05]  /*2660*/  BSYNC.RECONVERGENT B1 ;  /* 0x0000000000017941 */ /* 0x000fea0003800200 */
.L_x_512:
[----:B------:R-:W-:Y:S01]  /*2670*/  VIADD R6, R7, 0x4 ;  /* 0x0000000407067836 */ /* 0x000fe20000000000 */
[----:B--2---:R2:W2:Y:S01]  /*2680*/  SHFL.DOWN PT, R12, R2, 0x4, R9 ;  /* 0x08800000020c7989 */ /* 0x0044a200000e0009 */
[----:B------:R-:W-:Y:S01]  /*2690*/  BSSY.RECONVERGENT B1, `(.L_x_514) ;  /* 0x000001e000017945 */ /* 0x000fe20003800200 */
[----:B-1----:R-:W-:Y:S02]  /*26a0*/  IMAD.MOV.U32 R16, RZ, RZ, R14 ;  /* 0x000000ffff107224 */ /* 0x002fe400078e000e */
        /* <DEDUP_REMOVED lines=28> */
.L_x_515:
[----:B------:R-:W-:Y:S05]  /*2870*/  BSYNC.RECONVERGENT B1 ;  /* 0x0000000000017941 */ /* 0x000fea0003800200 */
.L_x_514:
[----:B--2---:R-:W-:Y:S01]  /*2880*/  VIADD R2, R7, 0x8 ;  /* 0x0000000807027836 */ /* 0x004fe20000000000 */
[----:B------:R2:W2:Y:S01]  /*2890*/  SHFL.DOWN PT, R12, R10, 0x8, R9 ;  /* 0x090000000a0c7989 */ /* 0x0004a200000e0009 */
        /* <DEDUP_REMOVED lines=30> */
.L_x_517:
[----:B------:R-:W-:Y:S05]  /*2a80*/  BSYNC.RECONVERGENT B1 ;  /* 0x0000000000017941 */ /* 0x000fea0003800200 */
.L_x_516:
[----:B-1----:R-:W-:Y:S01]  /*2a90*/  VIADD R6, R7, 0x10 ;  /* 0x0000001007067836 */ /* 0x002fe20000000000 */
[----:B--2---:R1:W2:Y:S01]  /*2aa0*/  SHFL.DOWN PT, R10, R2, 0x10, R9 ;  /* 0x0a000000020a7989 */ /* 0x0042a200000e0009 */
[----:B------:R-:W-:Y:S01]  /*2ab0*/  BSSY.RECONVERGENT B1, `(.L_x_518) ;  /* 0x000001e000017945 */ /* 0x000fe20003800200 */
[----:B0-----:R-:W-:Y:S01]  /*2ac0*/  IMAD.MOV.U32 R17, RZ, RZ, R8 ;  /* 0x000000ffff117224 */ /* 0x001fe200078e0008 */
[----:B------:R-:W-:Y:S01]  /*2ad0*/  MOV R19, R14 ;  /* 0x0000000e00137202 */ /* 0x000fe20000000f00 */
[----:B------:R1:W0:Y:S01]  /*2ae0*/  SHFL.DOWN PT, R11, R3, 0x10, R9 ;  /* 0x0a000000030b7989 */ /* 0x00022200000e0009 */
[----:B------:R-:W-:Y:S01]  /*2af0*/  ISETP.GT.AND P0, PT, R6, R9, PT ;  /* 0x000000090600720c */ /* 0x000fe20003f04270 */
[----:B------:R-:W-:Y:S02]  /*2b00*/  IMAD.MOV.U32 R12, RZ, RZ, R2 ;  /* 0x000000ffff0c7224 */ /* 0x000fe400078e0002 */
[----:B----4-:R1:W4:Y:S01]  /*2b10*/  SHFL.DOWN PT, R15, R8, 0x10, R9 ;  /* 0x0a000000080f7989 */ /* 0x01032200000e0009 */
[----:B---3--:R-:W-:-:S03]  /*2b20*/  IMAD.MOV.U32 R13, RZ, RZ, R3 ;  /* 0x000000ffff0d7224 */ /* 0x008fc600078e0003 */
[----:B------:R1:W3:Y:S06]  /*2b30*/  SHFL.DOWN PT, R21, R14, 0x10, R9 ;  /* 0x0a0000000e157989 */ /* 0x0002ec00000e0009 */
[----:B------:R-:W-:Y:S05]  /*2b40*/  @P0 BRA `(.L_x_519) ;  /* 0x0000000000500947 */ /* 0x000fea0003800000 */
[----:B0-2---:R-:W-:Y:S01]  /*2b50*/  DSETP.GEU.AND P0, PT, |R2|, |R10|, PT ;  /* 0x4000000a0200722a */ /* 0x005fe20003f0e200 */
        /* <DEDUP_REMOVED lines=19> */
.L_x_519:
[----:B------:R-:W-:Y:S05]  /*2c90*/  BSYNC.RECONVERGENT B1 ;  /* 0x0000000000017941 */ /* 0x000fea0003800200 */
.L_x_518:
[----:B------:R-:W-:Y:S01]  /*2ca0*/  ISETP.NE.AND P0, PT, R7, RZ, PT ;  /* 0x000000ff0700720c */ /* 0x000fe20003f05270 */
[----:B------:R-:W-:-:S12]  /*2cb0*/  BSSY.RECONVERGENT B1, `(.L_x_520) ;  /* 0x000000b000017945 */ /* 0x000fd80003800200 */
[----:B------:R-:W-:Y:S05]  /*2cc0*/  @P0 BRA `(.L_x_521) ;  /* 0x0000000000240947 */ /* 0x000fea0003800000 */
[----:B------:R-:W5:Y:S01]  /*2cd0*/  S2R R6, SR_CgaCtaId ;  /* 0x0000000000067919 */ /* 0x000f620000008800 */
[----:B-1----:R-:W-:Y:S01]  /*2ce0*/  MOV R3, 0x400 ;  /* 0x0000040000037802 */ /* 0x002fe20000000f00 */
[----:B------:R-:W-:Y:S01]  /*2cf0*/  IMAD.MOV.U32 R18, RZ, RZ, R17 ;  /* 0x000000ffff127224 */ /* 0x000fe200078e0011 */
[----:B------:R-:W-:-:S04]  /*2d00*/  SHF.R.U32.HI R2, RZ, 0x1, R5 ;  /* 0x00000001ff027819 */ /* 0x000fc80000011605 */
[----:B------:R-:W-:Y:S02]  /*2d10*/  LOP3.LUT R2, R2, 0x1f0, RZ, 0xc0, !PT ;  /* 0x000001f002027812 */ /* 0x000fe400078ec0ff */
[----:B-----5:R-:W-:-:S05]  /*2d20*/  LEA R3, R6, R3, 0x18 ;  /* 0x0000000306037211 */ /* 0x020fca00078ec0ff */
[----:B------:R-:W-:-:S05]  /*2d30*/  IMAD.IADD R3, R2, 0x1, R3 ;  /* 0x0000000102037824 */ /* 0x000fca00078e0203 */
[----:B------:R1:W-:Y:S04]  /*2d40*/  STS.64 [R3+0x10], R18 ;  /* 0x0000101203007388 */ /* 0x0003e80000000a00 */
[----:B------:R1:W-:Y:S02]  /*2d50*/  STS.64 [R3+0x8], R12 ;  /* 0x0000080c03007388 */ /* 0x0003e40000000a00 */
.L_x_521:
[----:B------:R-:W-:Y:S05]  /*2d60*/  BSYNC.RECONVERGENT B1 ;  /* 0x0000000000017941 */ /* 0x000fea0003800200 */
.L_x_520:
[----:B------:R-:W-:Y:S01]  /*2d70*/  BAR.SYNC.DEFER_BLOCKING 0x0 ;  /* 0x0000000000007b1d */ /* 0x000fe20000010000 */
[----:B------:R-:W-:-:S13]  /*2d80*/  ISETP.NE.AND P1, PT, R5, RZ, PT ;  /* 0x000000ff0500720c */ /* 0x000fda0003f25270 */
[----:B------:R-:W-:Y:S05]  /*2d90*/  @P1 BRA `(.L_x_497) ;  /* 0x0000003800581947 */ /* 0x000fea0003800000 */
[----:B------:R-:W-:Y:S01]  /*2da0*/  ISETP.GE.AND P0, PT, R4, 0x21, PT ;  /* 0x000000210400780c */ /* 0x000fe20003f06270 */
[----:B0-----:R-:W-:Y:S02]  /*2db0*/  IMAD.MOV.U32 R11, RZ, RZ, R17 ;  /* 0x000000ffff0b7224 */ /* 0x001fe400078e0011 */
[----:B-1----:R-:W-:Y:S02]  /*2dc0*/  IMAD.MOV.U32 R14, RZ, RZ, R19 ;  /* 0x000000ffff0e7224 */ /* 0x002fe400078e0013 */
        /* <DEDUP_REMOVED lines=29> */
.L_x_523:
[----:B------:R-:W-:Y:S05]  /*2fa0*/  BSYNC.RECONVERGENT B1 ;  /* 0x0000000000017941 */ /* 0x000fea0003800200 */
.L_x_522:
[----:B------:R-:W-:Y:S01]  /*2fb0*/  ISETP.GE.AND P0, PT, R4, 0x41, PT ;  /* 0x000000410400780c */ /* 0x000fe20003f06270 */
[----:B------:R-:W-:Y:S02]  /*2fc0*/  IMAD.MOV.U32 R5, RZ, RZ, R11 ;  /* 0x000000ffff057224 */ /* 0x000fe400078e000b */
[----:B--2---:R-:W-:Y:S02]  /*2fd0*/  IMAD.MOV.U32 R10, RZ, RZ, R14 ;  /* 0x000000ffff0a7224 */ /* 0x004fe400078e000e */
        /* <DEDUP_REMOVED lines=29> */
.L_x_525:
[----:B------:R-:W-:Y:S05]  /*31b0*/  BSYNC.RECONVERGENT B1 ;  /* 0x0000000000017941 */ /* 0x000fea0003800200 */
.L_x_524:
        /* <DEDUP_REMOVED lines=32> */
.L_x_527:
[----:B------:R-:W-:Y:S05]  /*33c0*/  BSYNC.RECONVERGENT B1 ;  /* 0x0000000000017941 */ /* 0x000fea0003800200 */
.L_x_526:
        /* <DEDUP_REMOVED lines=32> */
.L_x_529:
[----:B------:R-:W-:Y:S05]  /*35d0*/  BSYNC.RECONVERGENT B1 ;  /* 0x0000000000017941 */ /* 0x000fea0003800200 */
.L_x_528:
        /* <DEDUP_REMOVED lines=32> */
.L_x_531:
[----:B------:R-:W-:Y:S05]  /*37e0*/  BSYNC.RECONVERGENT B1 ;  /* 0x0000000000017941 */ /* 0x000fea0003800200 */
.L_x_530:
        /* <DEDUP_REMOVED lines=32> */
.L_x_533:
[----:B------:R-:W-:Y:S05]  /*39f0*/  BSYNC.RECONVERGENT B1 ;  /* 0x0000000000017941 */ /* 0x000fea0003800200 */
.L_x_532:
        /* <DEDUP_REMOVED lines=32> */
.L_x_465:
[----:B------:R-:W0:Y:S01]  /*3c00*/  S2R R4, SR_TID.X ;  /* 0x0000000000047919 */ /* 0x000e220000002100 */
[----:B------:R-:W1:Y:S01]  /*3c10*/  LDCU.128 UR12, c[0x0][0x380] ;  /* 0x00007000ff0c77ac */ /* 0x000e620008000c00 */
[----:B------:R-:W-:Y:S02]  /*3c20*/  SHF.R.S32.HI R5, RZ, 0x1f, R10 ;  /* 0x0000001fff057819 */ /* 0x000fe4000001140a */
[----:B0-----:R-:W-:-:S04]  /*3c30*/  IADD3 R2, P0, PT, R10, R4, RZ ;  /* 0x000000040a027210 */ /* 0x001fc80007f1e0ff */
[----:B-1----:R-:W-:Y:S01]  /*3c40*/  LEA R8, P1, R2, UR12, 0x3 ;  /* 0x0000000c02087c11 */ /* 0x002fe2000f8218ff */
[----:B------:R-:W-:-:S05]  /*3c50*/  IMAD.X R3, RZ, RZ, R5, P0 ;  /* 0x000000ffff037224 */ /* 0x000fca00000e0605 */
[----:B------:R-:W-:-:S05]  /*3c60*/  LEA.HI.X R9, R2, UR13, R3, 0x3, P1 ;  /* 0x0000000d02097c11 */ /* 0x000fca00088f1c03 */
[----:B------:R-:W2:Y:S04]  /*3c70*/  LDG.E.64 R12, desc[UR10][R8.64] ;  /* 0x0000000a080c7981 */ /* 0x000ea8000c1e1b00 */
[----:B------:R-:W2:Y:S04]  /*3c80*/  LDG.E.64 R14, desc[UR10][R8.64+0x800] ;  /* 0x0008000a080e7981 */ /* 0x000ea8000c1e1b00 */
[----:B------:R-:W3:Y:S04]  /*3c90*/  LDG.E.64 R16, desc[UR10][R8.64+0x1000] ;  /* 0x0010000a08107981 */ /* 0x000ee8000c1e1b00 */
[----:B------:R-:W4:Y:S04]  /*3ca0*/  LDG.E.64 R18, desc[UR10][R8.64+0x1800] ;  /* 0x0018000a08127981 */ /* 0x000f28000c1e1b00 */
[----:B------:R0:W5:Y:S01]  /*3cb0*/  LDG.E.64 R2, desc[UR10][R8.64+0x2000] ;  /* 0x0020000a08027981 */ /* 0x000162000c1e1b00 */
[----:B------:R-:W-:Y:S01]  /*3cc0*/  BSSY.RECONVERGENT B1, `(.L_x_534) ;  /* 0x000001f000017945 */ /* 0x000fe20003800200 */
[C---:B0-----:R-:W-:Y:S01]  /*3cd0*/  LOP3.LUT R8, R4.reuse, 0x400, RZ, 0xfc, !PT ;  /* 0x0000040004087812 */ /* 0x041fe200078efcff */
[----:B------:R-:W-:Y:S01]  /*3ce0*/  VIADD R9, R4, 0x200 ;  /* 0x0000020004097836 */ /* 0x000fe20000000000 */
[----:B--2---:R-:W-:-:S06]  /*3cf0*/  DSETP.GEU.AND P0, PT, |R12|, |R14|, PT ;  /* 0x4000000e0c00722a */ /* 0x004fcc0003f0e200 */
[----:B------:R-:W-:Y:S02]  /*3d00*/  FSEL R12, R12, R14, P0 ;  /* 0x0000000e0c0c7208 */ /* 0x000fe40000000000 */
[----:B------:R-:W-:Y:S02]  /*3d10*/  FSEL R13, R13, R15, P0 ;  /* 0x0000000f0d0d7208 */ /* 0x000fe40000000000 */
[----:B------:R-:W-:-:S04]  /*3d20*/  IADD3 R14, P1, PT, R10, UR14, RZ ;  /* 0x0000000e0a0e7c10 */ /* 0x000fc8000ff3e0ff */
[----:B---3--:R-:W-:Y:S01]  /*3d30*/  DSETP.GEU.AND P2, PT, |R12|, |R16|, PT ;  /* 0x400000100c00722a */ /* 0x008fe20003f4e200 */
[----:B------:R-:W-:-:S05]  /*3d40*/  IADD3 R6, P5, PT, R8, R14, RZ ;  /* 0x0000000e08067210 */ /* 0x000fca0007fbe0ff */
[----:B------:R-:W-:Y:S02]  /*3d50*/  FSEL R12, R12, R16, P2 ;  /* 0x000000100c0c7208 */ /* 0x000fe40001000000 */
[----:B------:R-:W-:-:S06]  /*3d60*/  FSEL R13, R13, R17, P2 ;  /* 0x000000110d0d7208 */ /* 0x000fcc0001000000 */
[----:B----4-:R-:W-:-:S06]  /*3d70*/  DSETP.GEU.AND P3, PT, |R12|, |R18|, PT ;  /* 0x400000120c00722a */ /* 0x010fcc0003f6e200 */
[----:B------:R-:W-:Y:S02]  /*3d80*/  FSEL R10, R12, R18, P3 ;  /* 0x000000120c0a7208 */ /* 0x000fe40001800000 */
[----:B------:R-:W-:Y:S02]  /*3d90*/  FSEL R11, R13, R19, P3 ;  /* 0x000000130d0b7208 */ /* 0x000fe40001800000 */
[----:B------:R-:W-:Y:S01]  /*3da0*/  IADD3.X R12, PT, PT, R5, UR15, RZ, P1, !PT ;  /* 0x0000000f050c7c10 */ /* 0x000fe20008ffe4ff */
[C---:B------:R-:W-:Y:S01]  /*3db0*/  VIADD R5, R4.reuse, 0x100 ;  /* 0x0000010004057836 */ /* 0x040fe20000000000 */
[----:B------:R-:W-:Y:S02]  /*3dc0*/  ISETP.LE.AND P1, PT, R7, UR6, PT ;  /* 0x0000000607007c0c */ /* 0x000fe4000bf23270 */
[----:B-----5:R-:W-:Y:S02]  /*3dd0*/  DSETP.GEU.AND P4, PT, |R10|, |R2|, PT ;  /* 0x400000020a00722a */ /* 0x020fe40003f8e200 */
[----:B------:R-:W-:Y:S01]  /*3de0*/  @P2 SEL R9, R4, R5, P0 ;  /* 0x0000000504092207 */ /* 0x000fe20000000000 */
[----:B------:R-:W-:-:S02]  /*3df0*/  IMAD.X R5, RZ, RZ, R12, P5 ;  /* 0x000000ffff057224 */ /* 0x000fc400028e060c */
[----:B------:R-:W-:-:S09]  /*3e00*/  @!P3 VIADD R9, R4, 0x300 ;  /* 0x000003000409b836 */ /* 0x000fd20000000000 */
        /* <DEDUP_REMOVED lines=10> */
.L_x_535:
[----:B------:R-:W-:Y:S05]  /*3eb0*/  BSYNC.RECONVERGENT B1 ;  /* 0x0000000000017941 */ /* 0x000fea0003800200 */
.L_x_534:
        /* <DEDUP_REMOVED lines=12> */
[----:B------:R-:W-:-:S05]  /*3f80*/  IMAD.MOV.U32 R11, RZ, RZ, 0x500 ;  /* 0x00000500ff0b7424 */ /* 0x000fca00078e00ff */
[----:B------:R-:W2:Y:S01]  /*3f90*/  ATOMG.E.ADD.STRONG.GPU PT, R10, desc[UR10][R8.64], R11 ;  /* 0x8000000b080a79a8 */ /* 0x000ea200081ef10a */
[----:B------:R-:W0:Y:S01]  /*3fa0*/  S2UR UR5, SR_CgaCtaId ;  /* 0x00000000000579c3 */ /* 0x000e220000008800 */
[----:B------:R-:W-:Y:S02]  /*3fb0*/  UMOV UR4, 0x400 ;  /* 0x0000040000047882 */ /* 0x000fe40000000000 */
[----:B0-----:R-:W-:Y:S01]  /*3fc0*/  ULEA UR4, UR5, UR4, 0x18 ;  /* 0x0000000405047291 */ /* 0x001fe2000f8ec0ff */
[----:B--2---:R-:W-:-:S08]  /*3fd0*/  VIADD R10, R10, UR6 ;  /* 0x000000060a0a7c36 */ /* 0x004fd00008000000 */
[----:B------:R0:W-:Y:S03]  /*3fe0*/  STS [UR4+0x98], R10 ;  /* 0x0000980aff007988 */ /* 0x0001e60008000804 */
.L_x_538:
[----:B------:R-:W-:Y:S05]  /*3ff0*/  BSYNC.RECONVERGENT B1 ;  /* 0x0000000000017941 */ /* 0x000fea0003800200 */
.L_x_537:
[----:B------:R-:W1:Y:S08]  /*4000*/  S2UR UR5, SR_CgaCtaId ;  /* 0x00000000000579c3 */ /* 0x000e700000008800 */
[----:B------:R-:W-:Y:S06]  /*4010*/  BAR.SYNC.DEFER_BLOCKING 0x0 ;  /* 0x0000000000007b1d */ /* 0x000fec0000010000 */
[----:B------:R-:W-:-:S02]  /*4020*/  UMOV UR4, 0x400 ;  /* 0x0000040000047882 */ /* 0x000fc40000000000 */
[----:B-1----:R-:W-:-:S06]  /*4030*/  ULEA UR4, UR5, UR4, 0x18 ;  /* 0x0000000405047291 */ /* 0x002fcc000f8ec0ff */
[----:B------:R-:W-:-:S05]  /*4040*/  IMAD.U32 R14, RZ, RZ, UR4 ;  /* 0x00000004ff0e7e24 */ /* 0x000fca000f8e00ff */
[----:B------:R-:W0:Y:S02]  /*4050*/  LDS R12, [R14+0x98] ;  /* 0x000098000e0c7984 */ /* 0x000e240000000800 */
[----:B0-----:R-:W-:-:S05]  /*4060*/  VIADD R10, R12, 0x500 ;  /* 0x000005000c0a7836 */ /* 0x001fca0000000000 */
[----:B------:R-:W-:-:S13]  /*4070*/  ISETP.GT.AND P0, PT, R10, R7, PT ;  /* 0x000000070a00720c */ /* 0x000fda0003f04270 */
[----:B------:R-:W-:Y:S05]  /*4080*/  @P0 BRA `(.L_x_539) ;  /* 0x0000000400900947 */ /* 0x000fea0003800000 */
[----:B------:R-:W-:Y:S01]  /*4090*/  BSSY.RECONVERGENT B1, `(.L_x_539) ;  /* 0x0000063000017945 */ /* 0x000fe20003800200 */
[----:B------:R-:W-:Y:S01]  /*40a0*/  IMAD.MOV.U32 R20, RZ, RZ, R2 ;  /* 0x000000ffff147224 */ /* 0x000fe200078e0002 */
[----:B------:R-:W0:Y:S01]  /*40b0*/  LDCU UR7, c[0x0][0x398] ;  /* 0x00007300ff0777ac */ /* 0x000e220008000800 */
[----:B------:R-:W-:Y:S02]  /*40c0*/  IMAD.MOV.U32 R21, RZ, RZ, R3 ;  /* 0x000000ffff157224 */ /* 0x000fe400078e0003 */
[----:B------:R-:W-:Y:S01]  /*40d0*/  IMAD.MOV.U32 R27, RZ, RZ, R6 ;  /* 0x000000ffff1b7224 */ /* 0x000fe200078e0006 */
[----:B------:R-:W1:Y:S01]  /*40e0*/  LDCU.128 UR12, c[0x0][0x380] ;  /* 0x00007000ff0c77ac */ /* 0x000e620008000c00 */
[----:B------:R-:W-:-:S07]  /*40f0*/  IMAD.MOV.U32 R22, RZ, RZ, R5 ;  /* 0x000000ffff167224 */ /* 0x000fce00078e0005 */
.L_x_542:
[----:B------:R-:W-:-:S04]  /*4100*/  IADD3 R28, P0, PT, R4, R12, RZ ;  /* 0x0000000c041c7210 */ /* 0x000fc80007f1e0ff */
[----:B------:R-:W-:Y:S02]  /*4110*/  LEA.HI.X.SX32 R25, R12, RZ, 0x1, P0 ;  /* 0x000000ff0c197211 */ /* 0x000fe400000f0eff */
[----:B-1----:R-:W-:-:S04]  /*4120*/  LEA R6, P0, R28, UR12, 0x3 ;  /* 0x0000000c1c067c11 */ /* 0x002fc8000f8018ff */
[----:B------:R-:W-:-:S05]  /*4130*/  LEA.HI.X R7, R28, UR13, R25, 0x3, P0 ;  /* 0x0000000d1c077c11 */ /* 0x000fca00080f1c19 */
[----:B------:R-:W2:Y:S04]  /*4140*/  LDG.E.64 R18, desc[UR10][R6.64] ;  /* 0x0000000a06127981 */ /* 0x000ea8000c1e1b00 */
[----:B------:R-:W3:Y:S04]  /*4150*/  LDG.E.64 R16, desc[UR10][R6.64+0x800] ;  /* 0x0008000a06107981 */ /* 0x000ee8000c1e1b00 */
[----:B------:R-:W4:Y:S04]  /*4160*/  LDG.E.64 R12, desc[UR10][R6.64+0x1000] ;  /* 0x0010000a060c7981 */ /* 0x000f28000c1e1b00 */
[----:B------:R-:W4:Y:S01]  /*4170*/  LDG.E.64 R10, desc[UR10][R6.64+0x1800] ;  /* 0x0018000a060a7981 */ /* 0x000f22000c1e1b00 */
[----:B------:R-:W-:-:S03]  /*4180*/  IADD3 R28, P0, PT, R28, UR14, RZ ;  /* 0x0000000e1c1c7c10 */ /* 0x000fc6000ff1e0ff */
[----:B------:R1:W5:Y:S01]  /*4190*/  LDG.E.64 R2, desc[UR10][R6.64+0x2000] ;  /* 0x0020000a06027981 */ /* 0x000362000c1e1b00 */
[----:B------:R-:W-:Y:S01]  /*41a0*/  IADD3.X R25, PT, PT, R25, UR15, RZ, P0, !PT ;  /* 0x0000000f19197c10 */ /* 0x000fe200087fe4ff */
[----:B------:R-:W-:Y:S01]  /*41b0*/  BSSY.RECONVERGENT B2, `(.L_x_540) ;  /* 0x0000038000027945 */ /* 0x000fe20003800200 */
[----:B------:R-:W-:Y:S01]  /*41c0*/  BAR.SYNC.DEFER_BLOCKING 0x0 ;  /* 0x0000000000007b1d */ /* 0x000fe20000010000 */
[C---:B------:R-:W-:Y:S02]  /*41d0*/  IADD3 R24, P4, PT, R28.reuse, 0x200, RZ ;  /* 0x000002001c187810 */ /* 0x040fe40007f9e0ff */
[C---:B------:R-:W-:Y:S02]  /*41e0*/  IADD3 R15, P5, PT, R28.reuse, 0x300, RZ ;  /* 0x000003001c0f7810 */ /* 0x040fe40007fbe0ff */
[C---:B------:R-:W-:Y:S02]  /*41f0*/  IADD3 R23, P3, PT, R28.reuse, 0x100, RZ ;  /* 0x000001001c177810 */ /* 0x040fe40007f7e0ff */
[----:B-1----:R-:W-:-:S02]  /*4200*/  IADD3 R6, P6, PT, R28, 0x400, RZ ;  /* 0x000004001c067810 */ /* 0x002fc40007fde0ff */
[----:B------:R-:W-:Y:S01]  /*4210*/  IADD3.X R26, PT, PT, RZ, R25, RZ, P3, !PT ;  /* 0x00000019ff1a7210 */ /* 0x000fe20001ffe4ff */
[----:B--2---:R-:W-:-:S14]  /*4220*/  DSETP.GEU.AND P2, PT, |R20|, |R18|, PT ;  /* 0x400000121400722a */ /* 0x004fdc0003f4e200 */
[----:B------:R-:W-:-:S04]  /*4230*/  @P2 ISETP.GE.U32.AND P0, PT, R27, R28, PT ;  /* 0x0000001c1b00220c */ /* 0x000fc80003f06070 */
[----:B------:R-:W-:-:S13]  /*4240*/  @P2 ISETP.GE.AND.EX P0, PT, R22, R25, PT, P0 ;  /* 0x000000191600220c */ /* 0x000fda0003f06300 */
[----:B------:R-:W-:-:S06]  /*4250*/  @P2 DSETP.LT.OR P0, PT, |R18|, |R20|, !P0 ;  /* 0x400000141200222a */ /* 0x000fcc0004701600 */
[----:B------:R-:W-:Y:S02]  /*4260*/  @P2 FSEL R5, R20, R18, P0 ;  /* 0x0000001214052208 */ /* 0x000fe40000000000 */
[----:B------:R-:W-:Y:S01]  /*4270*/  @P2 FSEL R20, R21, R19, P0 ;  /* 0x0000001315142208 */ /* 0x000fe20000000000 */
[----:B------:R-:W-:Y:S01]  /*4280*/  IMAD.X R21, RZ, RZ, R25, P4 ;  /* 0x000000ffff157224 */ /* 0x000fe200020e0619 */
[----:B------:R-:W-:Y:S01]  /*4290*/  @P2 SEL R28, R27, R28, P0 ;  /* 0x0000001c1b1c2207 */ /* 0x000fe20000000000 */
[----:B------:R-:W-:Y:S02]  /*42a0*/  @P2 IMAD.MOV.U32 R18, RZ, RZ, R5 ;  /* 0x000000ffff122224 */ /* 0x000fe400078e0005 */
[----:B------:R-:W-:Y:S02]  /*42b0*/  @P2 IMAD.MOV.U32 R19, RZ, RZ, R20 ;  /* 0x000000ffff132224 */ /* 0x000fe400078e0014 */
[--C-:B------:R-:W-:Y:S02]  /*42c0*/  IMAD.X R20, RZ, RZ, R25.reuse, P5 ;  /* 0x000000ffff147224 */ /* 0x100fe400028e0619 */
[----:B------:R-:W-:Y:S01]  /*42d0*/  IMAD.X R5, RZ, RZ, R25, P6 ;  /* 0x000000ffff057224 */ /* 0x000fe200030e0619 */
[----:B------:R-:W-:Y:S01]  /*42e0*/  @P2 SEL R25, R22, R25, P0 ;  /* 0x0000001916192207 */ /* 0x000fe20000000000 */
        /* <DEDUP_REMOVED lines=20> */
[----:B------:R-:W-:-:S05]  /*4430*/  ISETP.NE.AND P2, PT, R4, RZ, PT ;  /* 0x000000ff0400720c */ /* 0x000fca0003f45270 */
[----:B------:R-:W-:-:S14]  /*4440*/  DSETP.GEU.AND P1, PT, |R12|, |R10|, PT ;  /* 0x4000000a0c00722a */ /* 0x000fdc0003f2e200 */
[----:B------:R-:W-:-:S04]  /*4450*/  @P1 ISETP.GE.U32.AND P0, PT, R24, R15, PT ;  /* 0x0000000f1800120c */ /* 0x000fc80003f06070 */
[----:B------:R-:W-:-:S13]  /*4460*/  @P1 ISETP.GE.AND.EX P0, PT, R21, R20, PT, P0 ;  /* 0x000000141500120c */ /* 0x000fda0003f06300 */
[----:B------:R-:W-:-:S06]  /*4470*/  @P1 DSETP.LT.OR P0, PT, |R10|, |R12|, !P0 ;  /* 0x4000000c0a00122a */ /* 0x000fcc0004701600 */
[----:B------:R-:W-:Y:S02]  /*4480*/  @P1 FSEL R16, R12, R10, P0 ;  /* 0x0000000a0c101208 */ /* 0x000fe40000000000 */
[----:B------:R-:W-:Y:S01]  /*4490*/  @P1 FSEL R13, R13, R11, P0 ;  /* 0x0000000b0d0d1208 */ /* 0x000fe20000000000 */
[----:B------:R-:W-:Y:S06]  /*44a0*/  @P2 BRA `(.L_x_541) ;  /* 0x0000000000202947 */ /* 0x000fec0003800000 */
[----:B------:R-:W-:-:S05]  /*44b0*/  IMAD.MOV.U32 R17, RZ, RZ, 0x500 ;  /* 0x00000500ff117424 */ /* 0x000fca00078e00ff */
[----:B------:R-:W2:Y:S01]  /*44c0*/  ATOMG.E.ADD.STRONG.GPU PT, R7, desc[UR10][R8.64], R17 ;  /* 0x80000011080779a8 */ /* 0x000ea200081ef10a */
[----:B------:R-:W1:Y:S01]  /*44d0*/  S2UR UR5, SR_CgaCtaId ;  /* 0x00000000000579c3 */ /* 0x000e620000008800 */
[----:B------:R-:W-:Y:S02]  /*44e0*/  UMOV UR4, 0x400 ;  /* 0x0000040000047882 */ /* 0x000fe40000000000 */
[----:B-1----:R-:W-:-:S06]  /*44f0*/  ULEA UR4, UR5, UR4, 0x18 ;  /* 0x0000000405047291 */ /* 0x002fcc000f8ec0ff */
[----:B------:R-:W-:Y:S02]  /*4500*/  IMAD.U32 R14, RZ, RZ, UR4 ;  /* 0x00000004ff0e7e24 */ /* 0x000fe4000f8e00ff */
[----:B--2---:R-:W-:-:S05]  /*4510*/  VIADD R7, R7, UR6 ;  /* 0x0000000607077c36 */ /* 0x004fca0008000000 */
[----:B------:R1:W-:Y:S02]  /*4520*/  STS [R14+0x98], R7 ;  /* 0x000098070e007388 */ /* 0x0003e40000000800 */
.L_x_541:
[----:B0-----:R-:W-:Y:S05]  /*4530*/  BSYNC.RECONVERGENT B2 ;  /* 0x0000000000027941 */ /* 0x001fea0003800200 */
.L_x_540:
[----:B------:R-:W-:Y:S01]  /*4540*/  BAR.SYNC.DEFER_BLOCKING 0x0 ;  /* 0x0000000000007b1d */ /* 0x000fe20000010000 */
[----:B------:R-:W-:Y:S01]  /*4550*/  @P1 IMAD.MOV.U32 R10, RZ, RZ, R16 ;  /* 0x000000ffff0a1224 */ /* 0x000fe200078e0010 */
[----:B------:R-:W-:Y:S01]  /*4560*/  @P1 SEL R15, R24, R15, P0 ;  /* 0x0000000f180f1207 */ /* 0x000fe20000000000 */
[----:B------:R-:W-:Y:S01]  /*4570*/  @P1 IMAD.MOV.U32 R11, RZ, RZ, R13 ;  /* 0x000000ffff0b1224 */ /* 0x000fe200078e000d */
[----:B------:R-:W-:Y:S01]  /*4580*/  @P1 SEL R20, R21, R20, P0 ;  /* 0x0000001415141207 */ /* 0x000fe20000000000 */
[----:B-1----:R-:W-:-:S04]  /*4590*/  IMAD.U32 R7, RZ, RZ, UR7 ;  /* 0x00000007ff077e24 */ /* 0x002fc8000f8e00ff */
[----:B-----5:R-:W-:-:S14]  /*45a0*/  DSETP.GEU.AND P2, PT, |R10|, |R2|, PT ;  /* 0x400000020a00722a */ /* 0x020fdc0003f4e200 */
[----:B------:R-:W-:Y:S01]  /*45b0*/  @P2 ISETP.GE.U32.AND P0, PT, R15, R6, PT ;  /* 0x000000060f00220c */ /* 0x000fe20003f06070 */
[----:B------:R-:W0:Y:S03]  /*45c0*/  LDS R12, [R14+0x98] ;  /* 0x000098000e0c7984 */ /* 0x000e260000000800 */
        /* <DEDUP_REMOVED lines=9> */
[----:B------:R-:W-:-:S02]  /*4660*/  IMAD.MOV.U32 R22, RZ, RZ, R5 ;  /* 0x000000ffff167224 */ /* 0x000fc400078e0005 */
[----:B------:R-:W-:Y:S02]  /*4670*/  IMAD.MOV.U32 R20, RZ, RZ, R2 ;  /* 0x000000ffff147224 */ /* 0x000fe400078e0002 */
[----:B------:R-:W-:Y:S02]  /*4680*/  IMAD.MOV.U32 R21, RZ, RZ, R3 ;  /* 0x000000ffff157224 */ /* 0x000fe400078e0003 */
[----:B0-----:R-:W-:-:S05]  /*4690*/  VIADD R10, R12, 0x500 ;  /* 0x000005000c0a7836 */ /* 0x001fca0000000000 */
[----:B------:R-:W-:-:S13]  /*46a0*/  ISETP.GT.AND P0, PT, R10, R7, PT ;  /* 0x000000070a00720c */ /* 0x000fda0003f04270 */
[----:B------:R-:W-:Y:S05]  /*46b0*/  @!P0 BRA `(.L_x_542) ;  /* 0xfffffff800908947 */ /* 0x000fea000383ffff */
[----:B------:R-:W-:Y:S05]  /*46c0*/  BSYNC.RECONVERGENT B1 ;  /* 0x0000000000017941 */ /* 0x000fea0003800200 */
.L_x_539:
[----:B------:R-:W-:Y:S01]  /*46d0*/  ISETP.GE.AND P0, PT, R12, R7, PT ;  /* 0x000000070c00720c */ /* 0x000fe20003f06270 */
[----:B------:R-:W0:Y:S01]  /*46e0*/  LDCU.64 UR6, c[0x0][0x388] ;  /* 0x00007100ff0677ac */ /* 0x000e220008000a00 */
[----:B------:R-:W-:Y:S01]  /*46f0*/  BSSY.RECONVERGENT B1, `(.L_x_536) ;  /* 0x00000ac000017945 */ /* 0x000fe20003800200 */
[----:B------:R-:W1:Y:S10]  /*4700*/  LDCU.64 UR4, c[0x0][0x388] ;  /* 0x00007100ff0477ac */ /* 0x000e740008000a00 */
[----:B------:R-:W-:Y:S05]  /*4710*/  @P0 BRA `(.L_x_543) ;  /* 0x0000000800a40947 */ /* 0x000fea0003800000 */
[----:B------:R-:W-:-:S05]  /*4720*/  IMAD.IADD R9, R7, 0x1, -R12 ;  /* 0x0000000107097824 */ /* 0x000fca00078e0a0c */
[----:B------:R-:W-:-:S13]  /*4730*/  ISETP.GE.AND P0, PT, R4, R9, PT ;  /* 0x000000090400720c */ /* 0x000fda0003f06270 */
[----:B------:R-:W-:Y:S05]  /*4740*/  @P0 BRA `(.L_x_543) ;  /* 0x0000000800980947 */ /* 0x000fea0003800000 */
[----:B------:R-:W-:Y:S01]  /*4750*/  LOP3.LUT R8, RZ, R4, RZ, 0x33, !PT ;  /* 0x00000004ff087212 */ /* 0x000fe200078e33ff */
[----:B------:R-:W-:Y:S03]  /*4760*/  BSSY.RECONVERGENT B2, `(.L_x_544) ;  /* 0x000002f000027945 */ /* 0x000fe60003800200 */
[----:B------:R-:W-:Y:S01]  /*4770*/  IADD3 R18, PT, PT, -R12, R7, R8 ;  /* 0x000000070c127210 */ /* 0x000fe20007ffe108 */
[----:B------:R-:W-:-:S03]  /*4780*/  IMAD.MOV.U32 R8, RZ, RZ, R4 ;  /* 0x000000ffff087224 */ /* 0x000fc600078e0004 */
[----:B------:R-:W-:-:S04]  /*4790*/  LOP3.LUT R7, R18, 0x300, RZ, 0xc0, !PT ;  /* 0x0000030012077812 */ /* 0x000fc800078ec0ff */
[----:B------:R-:W-:-:S13]  /*47a0*/  ISETP.NE.AND P0, PT, R7, 0x300, PT ;  /* 0x000003000700780c */ /* 0x000fda0003f05270 */
[----:B------:R-:W-:Y:S05]  /*47b0*/  @!P0 BRA `(.L_x_545) ;  /* 0x0000000000a48947 */ /* 0x000fea0003800000 */
[----:B------:R-:W2:Y:S01]  /*47c0*/  LDC.64 R10, c[0x0][0x380] ;  /* 0x0000e000ff0a7b82 */ /* 0x000ea20000000a00 */
[----:B------:R-:W-:Y:S01]  /*47d0*/  LEA.HI R7, R18, 0x1, RZ, 0x18 ;  /* 0x0000000112077811 */ /* 0x000fe200078fc0ff */
[----:B------:R-:W-:Y:S02]  /*47e0*/  IMAD.IADD R13, R4, 0x1, R12 ;  /* 0x00000001040d7824 */ /* 0x000fe400078e020c */
[----:B------:R-:W-:Y:S01]  /*47f0*/  IMAD.MOV.U32 R8, RZ, RZ, R4 ;  /* 0x000000ffff087224 */ /* 0x000fe200078e0004 */
[----:B------:R-:W-:-:S05]  /*4800*/  LOP3.LUT R7, R7, 0x3, RZ, 0xc0, !PT ;  /* 0x0000000307077812 */ /* 0x000fca00078ec0ff */
[----:B------:R-:W-:-:S07]  /*4810*/  IMAD.MOV R7, RZ, RZ, -R7 ;  /* 0x000000ffff077224 */ /* 0x000fce00078e0a07 */
.L_x_548:
[----:B--2---:R-:W-:-:S06]  /*4820*/  IMAD.WIDE R14, R13, 0x8, R10 ;  /* 0x000000080d0e7825 */ /* 0x004fcc00078e020a */
[----:B------:R-:W2:Y:S01]  /*4830*/  LDG.E.64 R14, desc[UR10][R14.64] ;  /* 0x0000000a0e0e7981 */ /* 0x000ea2000c1e1b00 */
[----:B-1----:R-:W-:Y:S01]  /*4840*/  IADD3 R22, P1, PT, R13, UR4, RZ ;  /* 0x000000040d167c10 */ /* 0x002fe2000ff3e0ff */
[----:B------:R-:W-:Y:S01]  /*4850*/  VIADD R7, R7, 0x1 ;  /* 0x0000000107077836 */ /* 0x000fe20000000000 */
[----:B------:R-:W-:Y:S01]  /*4860*/  BSSY.RECONVERGENT B3, `(.L_x_546) ;  /* 0x000001b000037945 */ /* 0x000fe20003800200 */
[----:B------:R-:W-:Y:S01]  /*4870*/  IMAD.MOV.U32 R19, RZ, RZ, R6 ;  /* 0x000000ffff137224 */ /* 0x000fe200078e0006 */
[----:B------:R-:W-:Y:S01]  /*4880*/  LEA.HI.X.SX32 R21, R13, UR5, 0x1, P1 ;  /* 0x000000050d157c11 */ /* 0x000fe200088f0eff */
[----:B------:R-:W-:Y:S01]  /*4890*/  IMAD.MOV.U32 R20, RZ, RZ, R5 ;  /* 0x000000ffff147224 */ /* 0x000fe200078e0005 */
[----:B------:R-:W-:Y:S01]  /*48a0*/  MOV R16, R2 ;  /* 0x0000000200107202 */ /* 0x000fe20000000f00 */
[----:B------:R-:W-:Y:S01]  /*48b0*/  IMAD.MOV.U32 R17, RZ, RZ, R3 ;  /* 0x000000ffff117224 */ /* 0x000fe200078e0003 */
[----:B------:R-:W-:Y:S01]  /*48c0*/  ISETP.NE.AND P2, PT, R7, RZ, PT ;  /* 0x000000ff0700720c */ /* 0x000fe20003f45270 */
        /* <DEDUP_REMOVED lines=20> */
.L_x_547:
[----:B0-----:R-:W-:Y:S05]  /*4a10*/  BSYNC.RECONVERGENT B3 ;  /* 0x0000000000037941 */ /* 0x001fea0003800200 */
.L_x_546:
[----:B------:R-:W-:Y:S02]  /*4a20*/  VIADD R8, R8, 0x100 ;  /* 0x0000010008087836 */ /* 0x000fe40000000000 */
[----:B------:R-:W-:Y:S01]  /*4a30*/  VIADD R13, R13, 0x100 ;  /* 0x000001000d0d7836 */ /* 0x000fe20000000000 */
[----:B------:R-:W-:Y:S06]  /*4a40*/  @P2 BRA `(.L_x_548) ;  /* 0xfffffffc00742947 */ /* 0x000fec000383ffff */
.L_x_545:
[----:B01----:R-:W-:Y:S05]  /*4a50*/  BSYNC.RECONVERGENT B2 ;  /* 0x0000000000027941 */ /* 0x003fea0003800200 */
.L_x_544:
        /* <DEDUP_REMOVED lines=9> */
.L_x_557:
[----:B------:R-:W-:-:S05]  /*4af0*/  IMAD.WIDE R22, R7, 0x8, R10 ;  /* 0x0000000807167825 */ /* 0x000fca00078e020a */
[----:B------:R-:W2:Y:S04]  /*4b00*/  LDG.E.64 R20, desc[UR10][R22.64+-0x1000] ;  /* 0xfff0000a16147981 */ /* 0x000ea8000c1e1b00 */
[----:B------:R0:W5:Y:S04]  /*4b10*/  LDG.E.64 R16, desc[UR10][R22.64+-0x800] ;  /* 0xfff8000a16107981 */ /* 0x000168000c1e1b00 */
[----:B------:R0:W5:Y:S04]  /*4b20*/  LDG.E.64 R14, desc[UR10][R22.64] ;  /* 0x0000000a160e7981 */ /* 0x000168000c1e1b00 */
[----:B------:R0:W5:Y:S01]  /*4b30*/  LDG.E.64 R12, desc[UR10][R22.64+0x800] ;  /* 0x0008000a160c7981 */ /* 0x000162000c1e1b00 */
[C---:B------:R-:W-:Y:S01]  /*4b40*/  IADD3 R29, P1, PT, R7.reuse, UR6, RZ ;  /* 0x00000006071d7c10 */ /* 0x040fe2000ff3e0ff */
[----:B------:R-:W-:Y:S03]  /*4b50*/  BSSY.RECONVERGENT B2, `(.L_x_549) ;  /* 0x0000016000027945 */ /* 0x000fe60003800200 */
[----:B------:R-:W-:Y:S01]  /*4b60*/  LEA.HI.X.SX32 R30, R7, UR7, 0x1, P1 ;  /* 0x00000007071e7c11 */ /* 0x000fe200088f0eff */
        /* <DEDUP_REMOVED lines=20> */
.L_x_550:
[----:B------:R-:W-:Y:S05]  /*4cb0*/  BSYNC.RECONVERGENT B2 ;  /* 0x0000000000027941 */ /* 0x000fea0003800200 */
.L_x_549:
        /* <DEDUP_REMOVED lines=23> */
.L_x_552:
[----:B------:R-:W-:Y:S05]  /*4e30*/  BSYNC.RECONVERGENT B2 ;  /* 0x0000000000027941 */ /* 0x000fea0003800200 */
.L_x_551:
        /* <DEDUP_REMOVED lines=24> */
.L_x_554:
[----:B------:R-:W-:Y:S05]  /*4fc0*/  BSYNC.RECONVERGENT B2 ;  /* 0x0000000000027941 */ /* 0x000fea0003800200 */
.L_x_553:
        /* <DEDUP_REMOVED lines=22> */
.L_x_556:
[----:B------:R-:W-:Y:S05]  /*5130*/  BSYNC.RECONVERGENT B2 ;  /* 0x0000000000027941 */ /* 0x000fea0003800200 */
.L_x_555:
[----:B------:R-:W-:Y:S02]  /*5140*/  VIADD R8, R8, 0x400 ;  /* 0x0000040008087836 */ /* 0x000fe40000000000 */
[----:B------:R-:W-:Y:S02]  /*5150*/  VIADD R27, R27, 0x400 ;  /* 0x000004001b1b7836 */ /* 0x000fe40000000000 */
[----:B------:R-:W-:Y:S01]  /*5160*/  VIADD R26, R26, 0x400 ;  /* 0x000004001a1a7836 */ /* 0x000fe20000000000 */
[----:B------:R-:W-:Y:S01]  /*5170*/  ISETP.GE.AND P0, PT, R8, R9, PT ;  /* 0x000000090800720c */ /* 0x000fe20003f06270 */
[----:B------:R-:W-:Y:S02]  /*5180*/  VIADD R25, R25, 0x400 ;  /* 0x0000040019197836 */ /* 0x000fe40000000000 */
[----:B------:R-:W-:-:S10]  /*5190*/  VIADD R7, R7, 0x400 ;  /* 0x0000040007077836 */ /* 0x000fd40000000000 */
[----:B------:R-:W-:Y:S05]  /*51a0*/  @!P0 BRA `(.L_x_557) ;  /* 0xfffffff800508947 */ /* 0x000fea000383ffff */
.L_x_543:
[----:B01----:R-:W-:Y:S05]  /*51b0*/  BSYNC.RECONVERGENT B1 ;  /* 0x0000000000017941 */ /* 0x003fea0003800200 */
.L_x_536:
        /* <DEDUP_REMOVED lines=13> */
[----:B------:R-:W-:Y:S01]  /*5290*/  MOV R12, R7 ;  /* 0x00000007000c7202 */ /* 0x000fe20000000f00 */
[----:B------:R-:W-:Y:S02]  /*52a0*/  IMAD.MOV.U32 R13, RZ, RZ, R16 ;  /* 0x000000ffff0d7224 */ /* 0x000fe400078e0010 */
        /* <DEDUP_REMOVED lines=17> */
.L_x_559:
[----:B------:R-:W-:Y:S05]  /*53c0*/  BSYNC.RECONVERGENT B1 ;  /* 0x0000000000017941 */ /* 0x000fea0003800200 */
.L_x_558:
        /* <DEDUP_REMOVED lines=31> */
.L_x_561:
[----:B------:R-:W-:Y:S05]  /*55c0*/  BSYNC.RECONVERGENT B1 ;  /* 0x0000000000017941 */ /* 0x000fea0003800200 */
.L_x_560:
[----:B------:R-:W-:Y:S01]  /*55d0*/  ISETP.GT.AND P0, PT, R14, 0x1b, PT ;  /* 0x0000001b0e00780c */ /* 0x000fe20003f04270 */
[----:B0-----:R0:W0:Y:S01]  /*55e0*/  SHFL.DOWN PT, R8, R2, 0x4, 0x1f ;  /* 0x08801f0002087f89 */ /* 0x00102200000e0000 */
[----:B------:R-:W-:Y:S01]  /*55f0*/  BSSY.RECONVERGENT B1, `(.L_x_562) ;  /* 0x000001d000017945 */ /* 0x000fe20003800200 */
[----:B---3--:R-:W-:Y:S02]  /*5600*/  IMAD.MOV.U32 R11, RZ, RZ, R5 ;  /* 0x000000ffff0b7224 */ /* 0x008fe400078e0005 */
[----:B------:R3:W0:Y:S01]  /*5610*/  SHFL.DOWN PT, R9, R3, 0x4, 0x1f ;  /* 0x08801f0003097f89 */ /* 0x00062200000e0000 */
[----:B------:R-:W-:Y:S02]  /*5620*/  IMAD.MOV.U32 R12, RZ, RZ, R10 ;  /* 0x000000ffff0c7224 */ /* 0x000fe400078e000a */
[----:B-1----:R-:W-:Y:S01]  /*5630*/  IMAD.MOV.U32 R6, RZ, RZ, R2 ;  /* 0x000000ffff067224 */ /* 0x002fe200078e0002 */
[----:B----4-:R3:W1:Y:S01]  /*5640*/  SHFL.DOWN PT, R16, R5, 0x4, 0x1f ;  /* 0x08801f0005107f89 */ /* 0x01066200000e0000 */
[----:B--2---:R-:W-:-:S03]  /*5650*/  IMAD.MOV.U32 R7, RZ, RZ, R3 ;  /* 0x000000ffff077224 */ /* 0x004fc600078e0003 */
[----:B------:R3:W2:Y:S01]  /*5660*/  SHFL.DOWN PT, R13, R10, 0x4, 0x1f ;  /* 0x08801f000a0d7f89 */ /* 0x0006a200000e0000 */
[----:B------:R-:W-:Y:S05]  /*5670*/  @P0 BRA `(.L_x_563) ;  /* 0x0000000000500947 */ /* 0x000fea0003800000 */
[----:B0-----:R-:W-:Y:S01]  /*5680*/  DSETP.GEU.AND P0, PT, |R2|, |R8|, PT ;  /* 0x400000080200722a */ /* 0x001fe20003f0e200 */
[----:B-1----:R-:W-:Y:S02]  /*5690*/  IMAD.MOV.U32 R11, RZ, RZ, R16 ;  /* 0x000000ffff0b7224 */ /* 0x002fe400078e0010 */
[----:B--2---:R-:W-:Y:S02]  /*56a0*/  IMAD.MOV.U32 R12, RZ, RZ, R13 ;  /* 0x000000ffff0c7224 */ /* 0x004fe400078e000d */
        /* <DEDUP_REMOVED lines=17> */
.L_x_563:
[----:B------:R-:W-:Y:S05]  /*57c0*/  BSYNC.RECONVERGENT B1 ;  /* 0x0000000000017941 */ /* 0x000fea0003800200 */
.L_x_562:
[----:B------:R-:W-:Y:S01]  /*57d0*/  ISETP.GT.AND P0, PT, R14, 0x17, PT ;  /* 0x000000170e00780c */ /* 0x000fe20003f04270 */
[----:B0-----:R0:W4:Y:S01]  /*57e0*/  SHFL.DOWN PT, R8, R6, 0x8, 0x1f ;  /* 0x09001f0006087f89 */ /* 0x00112200000e0000 */
[----:B------:R-:W-:Y:S01]  /*57f0*/  BSSY.RECONVERGENT B1, `(.L_x_564) ;  /* 0x000001d000017945 */ /* 0x000fe20003800200 */
[----:B---3--:R-:W-:Y:S02]  /*5800*/  IMAD.MOV.U32 R5, RZ, RZ, R11 ;  /* 0x000000ffff057224 */ /* 0x008fe400078e000b */
[----:B------:R0:W3:Y:S01]  /*5810*/  SHFL.DOWN PT, R9, R7, 0x8, 0x1f ;  /* 0x09001f0007097f89 */ /* 0x0000e200000e0000 */
[----:B------:R-:W-:Y:S02]  /*5820*/  IMAD.MOV.U32 R10, RZ, RZ, R12 ;  /* 0x000000ffff0a7224 */ /* 0x000fe400078e000c */
[----:B------:R-:W-:Y:S01]  /*5830*/  IMAD.MOV.U32 R2, RZ, RZ, R6 ;  /* 0x000000ffff027224 */ /* 0x000fe200078e0006 */
[----:B-1----:R0:W1:Y:S01]  /*5840*/  SHFL.DOWN PT, R16, R11, 0x8, 0x1f ;  /* 0x09001f000b107f89 */ /* 0x00206200000e0000 */
[----:B------:R-:W-:-:S03]  /*5850*/  IMAD.MOV.U32 R3, RZ, RZ, R7 ;  /* 0x000000ffff037224 */ /* 0x000fc600078e0007 */
[----:B--2---:R0:W2:Y:S01]  /*5860*/  SHFL.DOWN PT, R13, R12, 0x8, 0x1f ;  /* 0x09001f000c0d7f89 */ /* 0x0040a200000e0000 */
[----:B------:R-:W-:Y:S05]  /*5870*/  @P0 BRA `(.L_x_565) ;  /* 0x0000000000500947 */ /* 0x000fea0003800000 */
[----:B---34-:R-:W-:Y:S01]  /*5880*/  DSETP.GEU.AND P0, PT, |R6|, |R8|, PT ;  /* 0x400000080600722a */ /* 0x018fe20003f0e200 */
[----:B-1----:R-:W-:Y:S02]  /*5890*/  IMAD.MOV.U32 R5, RZ, RZ, R16 ;  /* 0x000000ffff057224 */ /* 0x002fe400078e0010 */
        /* <DEDUP_REMOVED lines=18> */
.L_x_565:
[----:B------:R-:W-:Y:S05]  /*59c0*/  BSYNC.RECONVERGENT B1 ;  /* 0x0000000000017941 */ /* 0x000fea0003800200 */
.L_x_564:
[----:B------:R-:W-:Y:S01]  /*59d0*/  ISETP.GT.AND P0, PT, R14, 0xf, PT ;  /* 0x0000000f0e00780c */ /* 0x000fe20003f04270 */
[----:B0-----:R0:W0:Y:S01]  /*59e0*/  SHFL.DOWN PT, R6, R2, 0x10, 0x1f ;  /* 0x0a001f0002067f89 */ /* 0x00102200000e0000 */
[----:B------:R-:W-:Y:S01]  /*59f0*/  BSSY.RECONVERGENT B1, `(.L_x_566) ;  /* 0x000001d000017945 */ /* 0x000fe20003800200 */
[----:B------:R-:W-:Y:S02]  /*5a00*/  IMAD.MOV.U32 R17, RZ, RZ, R5 ;  /* 0x000000ffff117224 */ /* 0x000fe400078e0005 */
[----:B------:R0:W0:Y:S01]  /*5a10*/  SHFL.DOWN PT, R7, R3, 0x10, 0x1f ;  /* 0x0a001f0003077f89 */ /* 0x00002200000e0000 */
[----:B------:R-:W-:Y:S02]  /*5a20*/  IMAD.MOV.U32 R19, RZ, RZ, R10 ;  /* 0x000000ffff137224 */ /* 0x000fe400078e000a */
[----:B------:R-:W-:Y:S01]  /*5a30*/  IMAD.MOV.U32 R12, RZ, RZ, R2 ;  /* 0x000000ffff0c7224 */ /* 0x000fe200078e0002 */
[----:B----4-:R4:W0:Y:S01]  /*5a40*/  SHFL.DOWN PT, R8, R5, 0x10, 0x1f ;  /* 0x0a001f0005087f89 */ /* 0x01082200000e0000 */
[----:B--2---:R-:W-:-:S03]  /*5a50*/  IMAD.MOV.U32 R13, RZ, RZ, R3 ;  /* 0x000000ffff0d7224 */ /* 0x004fc600078e0003 */
[----:B---3--:R4:W2:Y:S01]  /*5a60*/  SHFL.DOWN PT, R9, R10, 0x10, 0x1f ;  /* 0x0a001f000a097f89 */ /* 0x0088a200000e0000 */
[----:B------:R-:W-:Y:S05]  /*5a70*/  @P0 BRA `(.L_x_567) ;  /* 0x0000000000500947 */ /* 0x000fea0003800000 */
[----:B0-----:R-:W-:Y:S01]  /*5a80*/  DSETP.GEU.AND P0, PT, |R2|, |R6|, PT ;  /* 0x400000060200722a */ /* 0x001fe20003f0e200 */
[----:B------:R-:W-:Y:S02]  /*5a90*/  IMAD.MOV.U32 R17, RZ, RZ, R8 ;  /* 0x000000ffff117224 */ /* 0x000fe400078e0008 */
        /* <DEDUP_REMOVED lines=18> */
.L_x_567:
[----:B------:R-:W-:Y:S05]  /*5bc0*/  BSYNC.RECONVERGENT B1 ;  /* 0x0000000000017941 */ /* 0x000fea0003800200 */
.L_x_566:
[----:B------:R-:W-:Y:S01]  /*5bd0*/  ISETP.NE.AND P0, PT, R14, RZ, PT ;  /* 0x000000ff0e00720c */ /* 0x000fe20003f05270 */
[----:B------:R-:W-:-:S12]  /*5be0*/  BSSY.RECONVERGENT B1, `(.L_x_568) ;  /* 0x000000b000017945 */ /* 0x000fd80003800200 */
[----:B------:R-:W-:Y:S05]  /*5bf0*/  @P0 BRA `(.L_x_569) ;  /* 0x0000000000240947 */ /* 0x000fea0003800000 */
[----:B0-----:R-:W0:Y:S01]  /*5c00*/  S2R R6, SR_CgaCtaId ;  /* 0x0000000000067919 */ /* 0x001e220000008800 */
[----:B------:R-:W-:Y:S01]  /*5c10*/  MOV R3, 0x400 ;  /* 0x0000040000037802 */ /* 0x000fe20000000f00 */
[----:B------:R-:W-:Y:S01]  /*5c20*/  IMAD.MOV.U32 R18, RZ, RZ, R17 ;  /* 0x000000ffff127224 */ /* 0x000fe200078e0011 */
[----:B------:R-:W-:-:S04]  /*5c30*/  SHF.R.U32.HI R2, RZ, 0x1, R4 ;  /* 0x00000001ff027819 */ /* 0x000fc80000011604 */
[----:B------:R-:W-:Y:S02]  /*5c40*/  LOP3.LUT R2, R2, 0x1f0, RZ, 0xc0, !PT ;  /* 0x000001f002027812 */ /* 0x000fe400078ec0ff */
[----:B0-----:R-:W-:-:S05]  /*5c50*/  LEA R3, R6, R3, 0x18 ;  /* 0x0000000306037211 */ /* 0x001fca00078ec0ff */
[----:B------:R-:W-:-:S05]  /*5c60*/  IMAD.IADD R3, R2, 0x1, R3 ;  /* 0x0000000102037824 */ /* 0x000fca00078e0203 */
[----:B------:R3:W-:Y:S04]  /*5c70*/  STS.64 [R3+0x10], R18 ;  /* 0x0000101203007388 */ /* 0x0007e80000000a00 */
[----:B------:R3:W-:Y:S02]  /*5c80*/  STS.64 [R3+0x8], R12 ;  /* 0x0000080c03007388 */ /* 0x0007e40000000a00 */
.L_x_569:
[----:B------:R-:W-:Y:S05]  /*5c90*/  BSYNC.RECONVERGENT B1 ;  /* 0x0000000000017941 */ /* 0x000fea0003800200 */
.L_x_568:
[----:B------:R-:W-:Y:S01]  /*5ca0*/  BAR.SYNC.DEFER_BLOCKING 0x0 ;  /* 0x0000000000007b1d */ /* 0x000fe20000010000 */
[----:B------:R-:W-:-:S13]  /*5cb0*/  ISETP.NE.AND P1, PT, R4, RZ, PT ;  /* 0x000000ff0400720c */ /* 0x000fda0003f25270 */
[----:B------:R-:W-:Y:S05]  /*5cc0*/  @P1 BRA `(.L_x_497) ;  /* 0x00000008008c1947 */ /* 0x000fea0003800000 */
[----:B0--3--:R-:W0:Y:S01]  /*5cd0*/  S2R R3, SR_CgaCtaId ;  /* 0x0000000000037919 */ /* 0x009e220000008800 */
[----:B------:R-:W-:Y:S01]  /*5ce0*/  MOV R2, 0x400 ;  /* 0x0000040000027802 */ /* 0x000fe20000000f00 */
[----:B------:R-:W-:Y:S03]  /*5cf0*/  BSSY.RECONVERGENT B1, `(.L_x_570) ;  /* 0x000001a000017945 */ /* 0x000fe60003800200 */
[----:B0-----:R-:W-:-:S05]  /*5d00*/  LEA R30, R3, R2, 0x18 ;  /* 0x00000002031e7211 */ /* 0x001fca00078ec0ff */
[----:B------:R-:W0:Y:S04]  /*5d10*/  LDS.64 R14, [R30+0x18] ;  /* 0x000018001e0e7984 */ /* 0x000e280000000a00 */
[----:B----4-:R-:W3:Y:S04]  /*5d20*/  LDS.128 R4, [R30+0x20] ;  /* 0x000020001e047984 */ /* 0x010ee80000000c00 */
[----:B------:R4:W1:Y:S04]  /*5d30*/  LDS.64 R28, [R30+0x80] ;  /* 0x000080001e1c7984 */ /* 0x0008680000000a00 */
[----:B--2---:R4:W2:Y:S01]  /*5d40*/  LDS.128 R8, [R30+0x30] ;  /* 0x000030001e087984 */ /* 0x0048a20000000c00 */
[----:B0-----:R-:W-:Y:S01]  /*5d50*/  DSETP.GEU.AND P0, PT, |R12|, |R14|, PT ;  /* 0x4000000e0c00722a */ /* 0x001fe20003f0e200 */
[----:B------:R-:W-:Y:S01]  /*5d60*/  MOV R2, R14 ;  /* 0x0000000e00027202 */ /* 0x000fe20000000f00 */
[----:B------:R-:W-:-:S02]  /*5d70*/  IMAD.MOV.U32 R3, RZ, RZ, R15 ;  /* 0x000000ffff037224 */ /* 0x000fc400078e000f */
[----:B---3--:R-:W-:Y:S02]  /*5d80*/  IMAD.MOV.U32 R31, RZ, RZ, R4 ;  /* 0x000000ffff1f7224 */ /* 0x008fe400078e0004 */
[----:B------:R-:W-:-:S08]  /*5d90*/  IMAD.MOV.U32 R33, RZ, RZ, R5 ;  /* 0x000000ffff217224 */ /* 0x000fd000078e0005 */
[----:B-12-4-:R-:W-:Y:S05]  /*5da0*/  @!P0 BRA `(.L_x_571) ;  /* 0x0000000000388947 */ /* 0x016fea0003800000 */
        /* <DEDUP_REMOVED lines=14> */
.L_x_571:
[----:B------:R-:W-:Y:S05]  /*5e90*/  BSYNC.RECONVERGENT B1 ;  /* 0x0000000000017941 */ /* 0x000fea0003800200 */
.L_x_570:
        /* <DEDUP_REMOVED lines=25> */
.L_x_573:
[----:B------:R-:W-:Y:S05]  /*6030*/  BSYNC.RECONVERGENT B1 ;  /* 0x0000000000017941 */ /* 0x000fea0003800200 */
.L_x_572:
        /* <DEDUP_REMOVED lines=21> */
.L_x_575:
[----:B------:R-:W-:Y:S05]  /*6190*/  BSYNC.RECONVERGENT B1 ;  /* 0x0000000000017941 */ /* 0x000fea0003800200 */
.L_x_574:
        /* <DEDUP_REMOVED lines=21> */
.L_x_577:
[----:B------:R-:W-:Y:S05]  /*62f0*/  BSYNC.RECONVERGENT B1 ;  /* 0x0000000000017941 */ /* 0x000fea0003800200 */
.L_x_576:
        /* <DEDUP_REMOVED lines=21> */
.L_x_579:
[----:B------:R-:W-:Y:S05]  /*6450*/  BSYNC.RECONVERGENT B1 ;  /* 0x0000000000017941 */ /* 0x000fea0003800200 */
.L_x_578:
        /* <DEDUP_REMOVED lines=21> */
.L_x_581:
[----:B------:R-:W-:Y:S05]  /*65b0*/  BSYNC.RECONVERGENT B1 ;  /* 0x0000000000017941 */ /* 0x000fea0003800200 */
.L_x_580:
        /* <DEDUP_REMOVED lines=20> */
.L_x_497:
[----:B------:R-:W-:Y:S05]  /*6700*/  BSYNC.RECONVERGENT B0 ;  /* 0x0000000000007941 */ /* 0x000fea0003800200 */
.L_x_464:
[----:B------:R-:W-:Y:S05]  /*6710*/  @P1 EXIT ;  /* 0x000000000000194d */ /* 0x000fea0003800000 */
[----:B01-3--:R-:W0:Y:S01]  /*6720*/  LDC.64 R2, c[0x0][0x390] ;  /* 0x0000e400ff027b82 */ /* 0x00be220000000a00 */
[----:B------:R-:W-:Y:S02]  /*6730*/  IMAD.MOV.U32 R18, RZ, RZ, R17 ;  /* 0x000000ffff127224 */ /* 0x000fe400078e0011 */
[----:B0-----:R-:W-:-:S05]  /*6740*/  IMAD.WIDE.U32 R2, R0, 0x10, R2 ;  /* 0x0000001000027825 */ /* 0x001fca00078e0002 */
[----:B------:R-:W-:Y:S04]  /*6750*/  STG.E.64 desc[UR10][R2.64], R12 ;  /* 0x0000000c02007986 */ /* 0x000fe8000c101b0a */
[----:B------:R-:W-:Y:S01]  /*6760*/  STG.E.64 desc[UR10][R2.64+0x8], R18 ;  /* 0x0000081202007986 */ /* 0x000fe2000c101b0a */
[----:B------:R-:W-:Y:S05]  /*6770*/  EXIT ;  /* 0x000000000000794d */ /* 0x000fea0003800000 */
.L_x_582:
        /* <DEDUP_REMOVED lines=16> */
.L_x_737:


//--------------------- .text._ZN6thrust24THRUST_300001_SM_1000_NS8cuda_cub4core6detail13_kernel_agentINS1_8__reduce11ReduceAgentINS0_12zip_iteratorIN4cuda3std3__45tupleIJNS0_10device_ptrIdEENS0_17counting_iteratorIlNS0_11use_defaultESF_SF_EEEEEEEPNSB_IJdlEEESJ_iNS1_9__extrema9arg_max_fIdl10comparatorEEEEJSI_SK_iSO_EEEvDpT0_ --------------------------
	.section	.text._ZN6thrust24THRUST_300001_SM_1000_NS8cuda_cub4core6detail13_kernel_agentINS1_8__reduce11ReduceAgentINS0_12zip_iteratorIN4cuda3std3__45tupleIJNS0_10device_ptrIdEENS0_17counting_iteratorIlNS0_11use_defaultESF_SF_EEEEEEEPNSB_IJdlEEESJ_iNS1_9__extrema9arg_max_fIdl10comparatorEEEEJSI_SK_iSO_EEEvDpT0_,"ax",@progbits
	.align	128
        .global         _ZN6thrust24THRUST_300001_SM_1000_NS8cuda_cub4core6detail13_kernel_agentINS1_8__reduce11ReduceAgentINS0_12zip_iteratorIN4cuda3std3__45tupleIJNS0_10device_ptrIdEENS0_17counting_iteratorIlNS0_11use_defaultESF_SF_EEEEEEEPNSB_IJdlEEESJ_iNS1_9__extrema9arg_max_fIdl10comparatorEEEEJSI_SK_iSO_EEEvDpT0_
        .type           _ZN6thrust24THRUST_300001_SM_1000_NS8cuda_cub4core6detail13_kernel_agentINS1_8__reduce11ReduceAgentINS0_12zip_iteratorIN4cuda3std3__45tupleIJNS0_10device_ptrIdEENS0_17counting_iteratorIlNS0_11use_defaultESF_SF_EEEEEEEPNSB_IJdlEEESJ_iNS1_9__extrema9arg_max_fIdl10comparatorEEEEJSI_SK_iSO_EEEvDpT0_,@function
        .size           _ZN6thrust24THRUST_300001_SM_1000_NS8cuda_cub4core6detail13_kernel_agentINS1_8__reduce11ReduceAgentINS0_12zip_iteratorIN4cuda3std3__45tupleIJNS0_10device_ptrIdEENS0_17counting_iteratorIlNS0_11use_defaultESF_SF_EEEEEEEPNSB_IJdlEEESJ_iNS1_9__extrema9arg_max_fIdl10comparatorEEEEJSI_SK_iSO_EEEvDpT0_,(.L_x_738 - _ZN6thrust24THRUST_300001_SM_1000_NS8cuda_cub4core6detail13_kernel_agentINS1_8__reduce11ReduceAgentINS0_12zip_iteratorIN4cuda3std3__45tupleIJNS0_10device_ptrIdEENS0_17counting_iteratorIlNS0_11use_defaultESF_SF_EEEEEEEPNSB_IJdlEEESJ_iNS1_9__extrema9arg_max_fIdl10comparatorEEEEJSI_SK_iSO_EEEvDpT0_)
        .other          _ZN6thrust24THRUST_300001_SM_1000_NS8cuda_cub4core6detail13_kernel_agentINS1_8__reduce11ReduceAgentINS0_12zip_iteratorIN4cuda3std3__45tupleIJNS0_10device_ptrIdEENS0_17counting_iteratorIlNS0_11use_defaultESF_SF_EEEEEEEPNSB_IJdlEEESJ_iNS1_9__extrema9arg_max_fIdl10comparatorEEEEJSI_SK_iSO_EEEvDpT0_,@"STO_CUDA_ENTRY STV_DEFAULT"
_ZN6thrust24THRUST_300001_SM_1000_NS8cuda_cub4core6detail13_kernel_agentINS1_8__reduce11ReduceAgentINS0_12zip_iteratorIN4cuda3std3__45tupleIJNS0_10device_ptrIdEENS0_17counting_iteratorIlNS0_11use_defaultESF_SF_EEEEEEEPNSB_IJdlEEESJ_iNS1_9__extrema9arg_max_fIdl10comparatorEEEEJSI_SK_iSO_EEEvDpT0_:
.text._ZN6thrust24THRUST_300001_SM_1000_NS8cuda_cub4core6detail13_kernel_agentINS1_8__reduce11ReduceAgentINS0_12zip_iteratorIN4cuda3std3__45tupleIJNS0_10device_ptrIdEENS0_17counting_iteratorIlNS0_11use_defaultESF_SF_EEEEEEEPNSB_IJdlEEESJ_iNS1_9__extrema9arg_max_fIdl10comparatorEEEEJSI_SK_iSO_EEEvDpT0_:
        /* <DEDUP_REMOVED lines=23> */
.L_x_586:
[----:B0-----:R-:W-:Y:S05]  /*0170*/  BSYNC.RECONVERGENT B1 ;  /* 0x0000000000017941 */ /* 0x001fea0003800200 */
.L_x_585:
        /* <DEDUP_REMOVED lines=19> */
.L_x_593:
        /* <DEDUP_REMOVED lines=31> */
.L_x_592:
[----:B------:R-:W-:Y:S05]  /*04a0*/  BSYNC.RECONVERGENT B3 ;  /* 0x0000000000037941 */ /* 0x000fea0003800200 */
.L_x_591:
[----:B------:R-:W-:Y:S01]  /*04b0*/  IADD3 R14, P0, PT, R14, 0x100, RZ ;  /* 0x000001000e0e7810 */ /* 0x000fe20007f1e0ff */
[----:B------:R-:W-:Y:S02]  /*04c0*/  VIADD R10, R10, 0x100 ;  /* 0x000001000a0a7836 */ /* 0x000fe40000000000 */
[----:B------:R-:W-:Y:S02]  /*04d0*/  IMAD.X R13, RZ, RZ, R13, P3 ;  /* 0x000000ffff0d7224 */ /* 0x000fe400018e060d */
[----:B------:R-:W-:Y:S01]  /*04e0*/  IMAD.X R15, RZ, RZ, R15, P0 ;  /* 0x000000ffff0f7224 */ /* 0x000fe200000e060f */
[----:B------:R-:W-:Y:S07]  /*04f0*/  @P2 BRA `(.L_x_593) ;  /* 0xfffffffc006c2947 */ /* 0x000fee000383ffff */
.L_x_590:
[----:B------:R-:W-:Y:S05]  /*0500*/  BSYNC.RECONVERGENT B2 ;  /* 0x0000000000027941 */ /* 0x000fea0003800200 */
.L_x_589:
[----:B------:R-:W-:-:S13]  /*0510*/  ISETP.GE.U32.AND P0, PT, R16, 0x300, PT ;  /* 0x000003001000780c */ /* 0x000fda0003f06070 */
[----:B------:R-:W-:Y:S05]  /*0520*/  @!P0 BRA `(.L_x_588) ;  /* 0x0000000400bc8947 */ /* 0x000fea0003800000 */
[----:B------:R-:W0:Y:S01]  /*0530*/  LDC.64 R4, c[0x0][0x380] ;  /* 0x0000e000ff047b82 */ /* 0x000e220000000a00 */
[----:B------:R-:W-:-:S07]  /*0540*/  VIADD R20, R10, 0x200 ;  /* 0x000002000a147836 */ /* 0x000fce0000000000 */
[----:B------:R-:W1:Y:S02]  /*0550*/  LDC.64 R6, c[0x0][0x388] ;  /* 0x0000e200ff067b82 */ /* 0x000e640000000a00 */
.L_x_602:
        /* <DEDUP_REMOVED lines=30> */
.L_x_595:
[----:B------:R-:W-:Y:S05]  /*0740*/  BSYNC.RECONVERGENT B2 ;  /* 0x0000000000027941 */ /* 0x000fea0003800200 */
.L_x_594:
[----:B-----5:R-:W-:Y:S01]  /*0750*/  DSETP.GEU.AND P0, PT, |R16|, |R14|, PT ;  /* 0x4000000e1000722a */ /* 0x020fe20003f0e200 */
[C---:B------:R-:W-:Y:S01]  /*0760*/  IADD3 R19, P1, PT, R23.reuse, R6, RZ ;  /* 0x0000000617137210 */ /* 0x040fe20007f3e0ff */
[----:B------:R-:W-:Y:S01]  /*0770*/  BSSY.RECONVERGENT B2, `(.L_x_596) ;  /* 0x0000015000027945 */ /* 0x000fe20003800200 */
[----:B------:R-:W-:Y:S02]  /*0780*/  IMAD.MOV.U32 R2, RZ, RZ, R14 ;  /* 0x000000ffff027224 */ /* 0x000fe400078e000e */
[----:B------:R-:W-:Y:S01]  /*0790*/  LEA.HI.X.SX32 R18, R23, R7, 0x1, P1 ;  /* 0x0000000717127211 */ /* 0x000fe200008f0eff */
[----:B------:R-:W-:Y:S02]  /*07a0*/  IMAD.MOV.U32 R9, RZ, RZ, R19 ;  /* 0x000000ffff097224 */ /* 0x000fe400078e0013 */
[----:B------:R-:W-:Y:S02]  /*07b0*/  IMAD.MOV.U32 R3, RZ, RZ, R15 ;  /* 0x000000ffff037224 */ /* 0x000fe400078e000f */
[----:B------:R-:W-:-:S04]  /*07c0*/  IMAD.MOV.U32 R8, RZ, RZ, R18 ;  /* 0x000000ffff087224 */ /* 0x000fc800078e0012 */
        /* <DEDUP_REMOVED lines=15> */
.L_x_597:
[----:B------:R-:W-:Y:S05]  /*08c0*/  BSYNC.RECONVERGENT B2 ;  /* 0x0000000000027941 */ /* 0x000fea0003800200 */
.L_x_596:
        /* <DEDUP_REMOVED lines=25> */
.L_x_599:
[----:B------:R-:W-:Y:S05]  /*0a60*/  BSYNC.RECONVERGENT B2 ;  /* 0x0000000000027941 */ /* 0x000fea0003800200 */
.L_x_598:
        /* <DEDUP_REMOVED lines=22> */
.L_x_601:
[----:B------:R-:W-:Y:S05]  /*0bd0*/  BSYNC.RECONVERGENT B2 ;  /* 0x0000000000027941 */ /* 0x000fea0003800200 */
.L_x_600:
[C---:B------:R-:W-:Y:S01]  /*0be0*/  VIADD R10, R20.reuse, 0x200 ;  /* 0x00000200140a7836 */ /* 0x040fe20000000000 */
[----:B------:R-:W-:-:S04]  /*0bf0*/  IADD3 R20, PT, PT, R20, 0x400, RZ ;  /* 0x0000040014147810 */ /* 0x000fc80007ffe0ff */
[----:B------:R-:W-:-:S13]  /*0c00*/  ISETP.GE.AND P0, PT, R10, UR5, PT ;  /* 0x000000050a007c0c */ /* 0x000fda000bf06270 */
[----:B------:R-:W-:Y:S05]  /*0c10*/  @!P0 BRA `(.L_x_602) ;  /* 0xfffffff800508947 */ /* 0x000fea000383ffff */
.L_x_588:
[----:B------:R-:W-:Y:S05]  /*0c20*/  BSYNC.RECONVERGENT B1 ;  /* 0x0000000000017941 */ /* 0x000fea0003800200 */
.L_x_587:
        /* <DEDUP_REMOVED lines=35> */
.L_x_605:
[----:B------:R-:W-:Y:S05]  /*0e60*/  BSYNC.RECONVERGENT B1 ;  /* 0x0000000000017941 */ /* 0x000fea0003800200 */
.L_x_604:
        /* <DEDUP_REMOVED lines=31> */
.L_x_607:
[----:B------:R-:W-:Y:S05]  /*1060*/  BSYNC.RECONVERGENT B1 ;  /* 0x0000000000017941 */ /* 0x000fea0003800200 */
.L_x_606:
        /* <DEDUP_REMOVED lines=31> */
.L_x_609:
[----:B------:R-:W-:Y:S05]  /*1260*/  BSYNC.RECONVERGENT B1 ;  /* 0x0000000000017941 */ /* 0x000fea0003800200 */
.L_x_608:
[----:B------:R-:W-:Y:S01]  /*1270*/  ISETP.GT.AND P0, PT, R10, 0x17, PT ;  /* 0x000000170a00780c */ /* 0x000fe20003f04270 */
[----:B-1----:R1:W1:Y:S01]  /*1280*/  SHFL.DOWN PT, R2, R4, 0x8, 0x1f ;  /* 0x09001f0004027f89 */ /* 0x00226200000e0000 */
[----:B------:R-:W-:Y:S01]  /*1290*/  BSSY.RECONVERGENT B1, `(.L_x_610) ;  /* 0x000001d000017945 */ /* 0x000fe20003800200 */
[----:B0-----:R-:W-:Y:S02]  /*12a0*/  IMAD.MOV.U32 R8, RZ, RZ, R11 ;  /* 0x000000ffff087224 */ /* 0x001fe400078e000b */
[----:B------:R0:W0:Y:S01]  /*12b0*/  SHFL.DOWN PT, R3, R5, 0x8, 0x1f ;  /* 0x09001f0005037f89 */ /* 0x00002200000e0000 */
[----:B------:R-:W-:Y:S02]  /*12c0*/  IMAD.MOV.U32 R9, RZ, RZ, R12 ;  /* 0x000000ffff097224 */ /* 0x000fe400078e000c */
[----:B------:R-:W-:Y:S01]  /*12d0*/  IMAD.MOV.U32 R6, RZ, RZ, R4 ;  /* 0x000000ffff067224 */ /* 0x000fe200078e0004 */
[----:B---3--:R3:W0:Y:S01]  /*12e0*/  SHFL.DOWN PT, R14, R11, 0x8, 0x1f ;  /* 0x09001f000b0e7f89 */ /* 0x00862200000e0000 */
[----:B--2---:R-:W-:-:S03]  /*12f0*/  IMAD.MOV.U32 R7, RZ, RZ, R5 ;  /* 0x000000ffff077224 */ /* 0x004fc600078e0005 */
[----:B----4-:R3:W2:Y:S01]  /*1300*/  SHFL.DOWN PT, R13, R12, 0x8, 0x1f ;  /* 0x09001f000c0d7f89 */ /* 0x0106a200000e0000 */
[----:B------:R-:W-:Y:S05]  /*1310*/  @P0 BRA `(.L_x_611) ;  /* 0x0000000000500947 */ /* 0x000fea0003800000 */
[----:B01----:R-:W-:Y:S01]  /*1320*/  DSETP.GEU.AND P0, PT, |R4|, |R2|, PT ;  /* 0x400000020400722a */ /* 0x003fe20003f0e200 */
[----:B------:R-:W-:Y:S01]  /*1330*/  IMAD.MOV.U32 R8, RZ, RZ, R14 ;  /* 0x000000ffff087224 */ /* 0x000fe200078e000e */
[----:B--2---:R-:W-:Y:S01]  /*1340*/  MOV R9, R13 ;  /* 0x0000000d00097202 */ /* 0x004fe20000000f00 */
        /* <DEDUP_REMOVED lines=17> */
.L_x_611:
[----:B------:R-:W-:Y:S05]  /*1460*/  BSYNC.RECONVERGENT B1 ;  /* 0x0000000000017941 */ /* 0x000fea0003800200 */
.L_x_610:
[----:B------:R-:W-:Y:S01]  /*1470*/  ISETP.GT.AND P0, PT, R10, 0xf, PT ;  /* 0x0000000f0a00780c */ /* 0x000fe20003f04270 */
[----:B-1----:R1:W4:Y:S01]  /*1480*/  SHFL.DOWN PT, R4, R6, 0x10, 0x1f ;  /* 0x0a001f0006047f89 */ /* 0x00232200000e0000 */
[----:B------:R-:W-:Y:S01]  /*1490*/  BSSY.RECONVERGENT B1, `(.L_x_612) ;  /* 0x000001d000017945 */ /* 0x000fe20003800200 */
[----:B0-----:R-:W-:Y:S02]  /*14a0*/  IMAD.MOV.U32 R14, RZ, RZ, R8 ;  /* 0x000000ffff0e7224 */ /* 0x001fe400078e0008 */
[----:B------:R1:W0:Y:S01]  /*14b0*/  SHFL.DOWN PT, R5, R7, 0x10, 0x1f ;  /* 0x0a001f0007057f89 */ /* 0x00022200000e0000 */
[----:B------:R-:W-:Y:S02]  /*14c0*/  IMAD.MOV.U32 R15, RZ, RZ, R9 ;  /* 0x000000ffff0f7224 */ /* 0x000fe400078e0009 */
[----:B------:R-:W-:Y:S01]  /*14d0*/  IMAD.MOV.U32 R2, RZ, RZ, R6 ;  /* 0x000000ffff027224 */ /* 0x000fe200078e0006 */
[----:B---3--:R1:W3:Y:S01]  /*14e0*/  SHFL.DOWN PT, R11, R8, 0x10, 0x1f ;  /* 0x0a001f00080b7f89 */ /* 0x0082e200000e0000 */
[----:B------:R-:W-:-:S03]  /*14f0*/  IMAD.MOV.U32 R3, RZ, RZ, R7 ;  /* 0x000000ffff037224 */ /* 0x000fc600078e0007 */
[----:B------:R1:W0:Y:S01]  /*1500*/  SHFL.DOWN PT, R12, R9, 0x10, 0x1f ;  /* 0x0a001f00090c7f89 */ /* 0x00022200000e0000 */
[----:B------:R-:W-:Y:S05]  /*1510*/  @P0 BRA `(.L_x_613) ;  /* 0x0000000000500947 */ /* 0x000fea0003800000 */
[----:B0---4-:R-:W-:Y:S01]  /*1520*/  DSETP.GEU.AND P0, PT, |R6|, |R4|, PT ;  /* 0x400000040600722a */ /* 0x011fe20003f0e200 */
[----:B---3--:R-:W-:Y:S02]  /*1530*/  IMAD.MOV.U32 R14, RZ, RZ, R11 ;  /* 0x000000ffff0e7224 */ /* 0x008fe400078e000b */
        /* <DEDUP_REMOVED lines=18> */
.L_x_613:
[----:B------:R-:W-:Y:S05]  /*1660*/  BSYNC.RECONVERGENT B1 ;  /* 0x0000000000017941 */ /* 0x000fea0003800200 */
.L_x_612:
[----:B------:R-:W-:Y:S01]  /*1670*/  ISETP.NE.AND P0, PT, R10, RZ, PT ;  /* 0x000000ff0a00720c */ /* 0x000fe20003f05270 */
[----:B------:R-:W-:-:S12]  /*1680*/  BSSY.RECONVERGENT B1, `(.L_x_614) ;  /* 0x000000a000017945 */ /* 0x000fd80003800200 */
[----:B------:R-:W-:Y:S05]  /*1690*/  @P0 BRA `(.L_x_615) ;  /* 0x0000000000200947 */ /* 0x000fea0003800000 */
[----:B-1----:R-:W1:Y:S01]  /*16a0*/  S2R R6, SR_CgaCtaId ;  /* 0x0000000000067919 */ /* 0x002e620000008800 */
[----:B0-----:R-:W-:Y:S02]  /*16b0*/  MOV R5, 0x400 ;  /* 0x0000040000057802 */ /* 0x001fe40000000f00 */
[----:B----4-:R-:W-:-:S04]  /*16c0*/  SHF.R.U32.HI R4, RZ, 0x1, R0 ;  /* 0x00000001ff047819 */ /* 0x010fc80000011600 */
[----:B------:R-:W-:Y:S02]  /*16d0*/  LOP3.LUT R4, R4, 0x1f0, RZ, 0xc0, !PT ;  /* 0x000001f004047812 */ /* 0x000fe400078ec0ff */
[----:B-1----:R-:W-:-:S05]  /*16e0*/  LEA R5, R6, R5, 0x18 ;  /* 0x0000000506057211 */ /* 0x002fca00078ec0ff */
[----:B------:R-:W-:-:S05]  /*16f0*/  IMAD.IADD R5, R4, 0x1, R5 ;  /* 0x0000000104057824 */ /* 0x000fca00078e0205 */
[----:B------:R0:W-:Y:S04]  /*1700*/  STS.64 [R5+0x10], R14 ;  /* 0x0000100e05007388 */ /* 0x0001e80000000a00 */
[----:B------:R0:W-:Y:S02]  /*1710*/  STS.64 [R5+0x8], R2 ;  /* 0x0000080205007388 */ /* 0x0001e40000000a00 */
.L_x_615:
[----:B------:R-:W-:Y:S05]  /*1720*/  BSYNC.RECONVERGENT B1 ;  /* 0x0000000000017941 */ /* 0x000fea0003800200 */
.L_x_614:
        /* <DEDUP_REMOVED lines=8> */
[----:B-1--4-:R-:W1:Y:S04]  /*17b0*/  LDS.128 R4, [R0+0x20] ;  /* 0x0000200000047984 */ /* 0x012e680000000c00 */
[----:B--2---:R2:W4:Y:S04]  /*17c0*/  LDS.64 R12, [R0+0x80] ;  /* 0x00008000000c7984 */ /* 0x0045280000000a00 */
[----:B---3--:R2:W3:Y:S01]  /*17d0*/  LDS.128 R8, [R0+0x30] ;  /* 0x0000300000087984 */ /* 0x0084e20000000c00 */
[----:B0-----:R-:W-:Y:S01]  /*17e0*/  DSETP.GEU.AND P0, PT, |R2|, |R16|, PT ;  /* 0x400000100200722a */ /* 0x001fe20003f0e200 */
[----:B------:R-:W-:Y:S01]  /*17f0*/  IMAD.MOV.U32 R24, RZ, RZ, R16 ;  /* 0x000000ffff187224 */ /* 0x000fe200078e0010 */
[----:B------:R-:W-:Y:S01]  /*1800*/  MOV R25, R17 ;  /* 0x0000001100197202 */ /* 0x000fe20000000f00 */
[----:B-1----:R-:W-:-:S02]  /*1810*/  IMAD.MOV.U32 R26, RZ, RZ, R4 ;  /* 0x000000ffff1a7224 */ /* 0x002fc400078e0004 */
[----:B------:R-:W-:-:S09]  /*1820*/  IMAD.MOV.U32 R27, RZ, RZ, R5 ;  /* 0x000000ffff1b7224 */ /* 0x000fd200078e0005 */
        /* <DEDUP_REMOVED lines=15> */
.L_x_618:
[----:B------:R-:W-:Y:S05]  /*1920*/  BSYNC.RECONVERGENT B1 ;  /* 0x0000000000017941 */ /* 0x000fea0003800200 */
.L_x_617:
        /* <DEDUP_REMOVED lines=23> */
.L_x_620:
[----:B------:R-:W-:Y:S05]  /*1aa0*/  BSYNC.RECONVERGENT B1 ;  /* 0x0000000000017941 */ /* 0x000fea0003800200 */
.L_x_619:
        /* <DEDUP_REMOVED lines=21> */
.L_x_622:
[----:B------:R-:W-:Y:S05]  /*1c00*/  BSYNC.RECONVERGENT B1 ;  /* 0x0000000000017941 */ /* 0x000fea0003800200 */
.L_x_621:
        /* <DEDUP_REMOVED lines=23> */
.L_x_624:
[----:B------:R-:W-:Y:S05]  /*1d80*/  BSYNC.RECONVERGENT B1 ;  /* 0x0000000000017941 */ /* 0x000fea0003800200 */
.L_x_623:
        /* <DEDUP_REMOVED lines=21> */
.L_x_626:
[----:B------:R-:W-:Y:S05]  /*1ee0*/  BSYNC.RECONVERGENT B1 ;  /* 0x0000000000017941 */ /* 0x000fea0003800200 */
.L_x_625:
[----:B------:R-:W-:Y:S01]  /*1ef0*/  DSETP.GEU.AND P0, PT, |R2|, |R10|, PT ;  /* 0x4000000a0200722a */ /* 0x000fe20003f0e200 */
[----:B------:R-:W-:Y:S01]  /*1f00*/  BSSY.RECONVERGENT B1, `(.L_x_627) ;  /* 0x0000014000017945 */ /* 0x000fe20003800200 */
[----:B------:R-:W-:Y:S01]  /*1f10*/  IMAD.MOV.U32 R8, RZ, RZ, R10 ;  /* 0x000000ffff087224 */ /* 0x000fe200078e000a */
[----:B---3--:R-:W-:Y:S01]  /*1f20*/  MOV R0, R5 ;  /* 0x0000000500007202 */ /* 0x008fe20000000f00 */
        /* <DEDUP_REMOVED lines=17> */
.L_x_628:
[----:B------:R-:W-:Y:S05]  /*2040*/  BSYNC.RECONVERGENT B1 ;  /* 0x0000000000017941 */ /* 0x000fea0003800200 */
.L_x_627:
        /* <DEDUP_REMOVED lines=21> */
.L_x_603:
        /* <DEDUP_REMOVED lines=9> */
[----:B------:R-:W-:Y:S02]  /*2230*/  VIADD R5, R5, UR6 ;  /* 0x0000000605057c36 */ /* 0x000fe40008000000 */
        /* <DEDUP_REMOVED lines=9> */
[----:B----4-:R-:W-:Y:S01]  /*22d0*/  IMAD.MOV.U32 R14, RZ, RZ, R12 ;  /* 0x000000ffff0e7224 */ /* 0x010fe200078e000c */
[----:B------:R-:W-:Y:S01]  /*22e0*/  MOV R6, R10 ;  /* 0x0000000a00067202 */ /* 0x000fe20000000f00 */
[----:B0-----:R-:W-:Y:S02]  /*22f0*/  IMAD.MOV.U32 R16, RZ, RZ, R13 ;  /* 0x000000ffff107224 */ /* 0x001fe400078e000d */
        /* <DEDUP_REMOVED lines=16> */
.L_x_630:
[----:B------:R-:W-:Y:S05]  /*2400*/  BSYNC.RECONVERGENT B1 ;  /* 0x0000000000017941 */ /* 0x000fea0003800200 */
.L_x_629:
        /* <DEDUP_REMOVED lines=32> */
.L_x_632:
[----:B------:R-:W-:Y:S05]  /*2610*/  BSYNC.RECONVERGENT B1 ;  /* 0x0000000000017941 */ /* 0x000fea0003800200 */
.L_x_631:
[----:B-1----:R-:W-:Y:S01]  /*2620*/  VIADD R2, R4, 0x4 ;  /* 0x0000000404027836 */ /* 0x002fe20000000000 */
[----:B------:R1:W4:Y:S01]  /*2630*/  SHFL.DOWN PT, R6, R8, 0x4, R5 ;  /* 0x0880000008067989 */ /* 0x00032200000e0005 */
[----:B------:R-:W-:Y:S01]  /*2640*/  BSSY.RECONVERGENT B1, `(.L_x_633) ;  /* 0x000001e000017945 */ /* 0x000fe20003800200 */
[----:B--2---:R-:W-:Y:S01]  /*2650*/  IMAD.MOV.U32 R14, RZ, RZ, R10 ;  /* 0x000000ffff0e7224 */ /* 0x004fe200078e000a */
[----:B------:R-:W-:Y:S01]  /*2660*/  MOV R16, R12 ;  /* 0x0000000c00107202 */ /* 0x000fe20000000f00 */
[----:B------:R1:W2:Y:S01]  /*2670*/  SHFL.DOWN PT, R7, R9, 0x4, R5 ;  /* 0x0880000009077989 */ /* 0x0002a200000e0005 */
[----:B------:R-:W-:Y:S01]  /*2680*/  ISETP.GT.AND P0, PT, R2, R5, PT ;  /* 0x000000050200720c */ /* 0x000fe20003f04270 */
[----:B------:R-:W-:Y:S02]  /*2690*/  IMAD.MOV.U32 R2, RZ, RZ, R8 ;  /* 0x000000ffff027224 */ /* 0x000fe400078e0008 */
[----:B---3--:R1:W3:Y:S01]  /*26a0*/  SHFL.DOWN PT, R11, R10, 0x4, R5 ;  /* 0x088000000a0b7989 */ /* 0x0082e200000e0005 */
[----:B------:R-:W-:-:S03]  /*26b0*/  IMAD.MOV.U32 R3, RZ, RZ, R9 ;  /* 0x000000ffff037224 */ /* 0x000fc600078e0009 */
[----:B0-----:R1:W0:Y:S06]  /*26c0*/  SHFL.DOWN PT, R13, R12, 0x4, R5 ;  /* 0x088000000c0d7989 */ /* 0x00122c00000e0005 */
        /* <DEDUP_REMOVED lines=21> */
.L_x_634:
[----:B------:R-:W-:Y:S05]  /*2820*/  BSYNC.RECONVERGENT B1 ;  /* 0x0000000000017941 */ /* 0x000fea0003800200 */
.L_x_633:
        /* <DEDUP_REMOVED lines=8> */
[----:B---3--:R3:W1:Y:S01]  /*28b0*/  SHFL.DOWN PT, R11, R14, 0x8, R5 ;  /* 0x090000000e0b7989 */ /* 0x00866200000e0005 */
[----:B--2---:R-:W-:-:S03]  /*28c0*/  IMAD.MOV.U32 R7, RZ, RZ, R3 ;  /* 0x000000ffff077224 */ /* 0x004fc600078e0003 */
[----:B0-----:R3:W0:Y:S04]  /*28d0*/  SHFL.DOWN PT, R13, R16, 0x8, R5 ;  /* 0x09000000100d7989 */ /* 0x00162800000e0005 */
        /* <DEDUP_REMOVED lines=21> */
.L_x_636:
[----:B------:R-:W-:Y:S05]  /*2a30*/  BSYNC.RECONVERGENT B1 ;  /* 0x0000000000017941 */ /* 0x000fea0003800200 */
.L_x_635:
[----:B-1----:R-:W-:Y:S01]  /*2a40*/  VIADD R2, R4, 0x10 ;  /* 0x0000001004027836 */ /* 0x002fe20000000000 */
[----:B----4-:R1:W2:Y:S01]  /*2a50*/  SHFL.DOWN PT, R8, R6, 0x10, R5 ;  /* 0x0a00000006087989 */ /* 0x0102a200000e0005 */
[----:B------:R-:W-:Y:S01]  /*2a60*/  BSSY.RECONVERGENT B1, `(.L_x_637) ;  /* 0x000001e000017945 */ /* 0x000fe20003800200 */
[----:B---3--:R-:W-:Y:S02]  /*2a70*/  IMAD.MOV.U32 R14, RZ, RZ, R10 ;  /* 0x000000ffff0e7224 */ /* 0x008fe400078e000a */
[----:B------:R-:W-:Y:S01]  /*2a80*/  ISETP.GT.AND P0, PT, R2, R5, PT ;  /* 0x000000050200720c */ /* 0x000fe20003f04270 */
[----:B------:R1:W3:Y:S01]  /*2a90*/  SHFL.DOWN PT, R9, R7, 0x10, R5 ;  /* 0x0a00000007097989 */ /* 0x0002e200000e0005 */
[----:B------:R-:W-:Y:S02]  /*2aa0*/  IMAD.MOV.U32 R15, RZ, RZ, R12 ;  /* 0x000000ffff0f7224 */ /* 0x000fe400078e000c */
[----:B------:R-:W-:Y:S01]  /*2ab0*/  IMAD.MOV.U32 R2, RZ, RZ, R6 ;  /* 0x000000ffff027224 */ /* 0x000fe200078e0006 */
[----:B------:R1:W4:Y:S01]  /*2ac0*/  SHFL.DOWN PT, R11, R10, 0x10, R5 ;  /* 0x0a0000000a0b7989 */ /* 0x00032200000e0005 */
        /* <DEDUP_REMOVED lines=23> */
.L_x_638:
[----:B------:R-:W-:Y:S05]  /*2c40*/  BSYNC.RECONVERGENT B1 ;  /* 0x0000000000017941 */ /* 0x000fea0003800200 */
.L_x_637:
        /* <DEDUP_REMOVED lines=11> */
.L_x_640:
[----:B------:R-:W-:Y:S05]  /*2d00*/  BSYNC.RECONVERGENT B1 ;  /* 0x0000000000017941 */ /* 0x000fea0003800200 */
.L_x_639:
[----:B------:R-:W-:Y:S01]  /*2d10*/  BAR.SYNC.DEFER_BLOCKING 0x0 ;  /* 0x0000000000007b1d */ /* 0x000fe20000010000 */
[----:B------:R-:W-:-:S13]  /*2d20*/  ISETP.NE.AND P1, PT, R0, RZ, PT ;  /* 0x000000ff0000720c */ /* 0x000fda0003f25270 */
[----:B------:R-:W-:Y:S05]  /*2d30*/  @P1 BRA `(.L_x_616) ;  /* 0x0000003400d41947 */ /* 0x000fea0003800000 */
[----:B------:R-:W-:Y:S01]  /*2d40*/  UISETP.GE.AND UP0, UPT, UR6, 0x21, UPT ;  /* 0x000000210600788c */ /* 0x000fe2000bf06270 */
[----:B----4-:R-:W-:Y:S02]  /*2d50*/  IMAD.MOV.U32 R11, RZ, RZ, R14 ;  /* 0x000000ffff0b7224 */ /* 0x010fe400078e000e */
[----:B--2---:R-:W-:Y:S02]  /*2d60*/  IMAD.MOV.U32 R8, RZ, RZ, R15 ;  /* 0x000000ffff087224 */ /* 0x004fe400078e000f */
        /* <DEDUP_REMOVED lines=8> */
[----:B0-----:R-:W0:Y:S01]  /*2df0*/  LDS.64 R12, [UR4+0x20] ;  /* 0x00002004ff0c7984 */ /* 0x001e220008000a00 */
[----:B-1----:R-:W-:Y:S01]  /*2e00*/  DSETP.GEU.AND P0, PT, |R2|, |R6|, PT ;  /* 0x400000060200722a */ /* 0x002fe20003f0e200 */
[----:B------:R-:W-:Y:S01]  /*2e10*/  MOV R4, R6 ;  /* 0x0000000600047202 */ /* 0x000fe20000000f00 */
[----:B------:R-:W-:Y:S02]  /*2e20*/  IMAD.MOV.U32 R5, RZ, RZ, R7 ;  /* 0x000000ffff057224 */ /* 0x000fe400078e0007 */
[----:B0-----:R-:W-:Y:S02]  /*2e30*/  IMAD.MOV.U32 R11, RZ, RZ, R12 ;  /* 0x000000ffff0b7224 */ /* 0x001fe400078e000c */
        /* <DEDUP_REMOVED lines=16> */
.L_x_642:
[----:B------:R-:W-:Y:S05]  /*2f40*/  BSYNC.RECONVERGENT B1 ;  /* 0x0000000000017941 */ /* 0x000fea0003800200 */
.L_x_641:
[----:B------:R-:W-:Y:S01]  /*2f50*/  UISETP.GE.AND UP0, UPT, UR6, 0x41, UPT ;  /* 0x000000410600788c */ /* 0x000fe2000bf06270 */
[----:B---3--:R-:W-:Y:S02]  /*2f60*/  IMAD.MOV.U32 R9, RZ, RZ, R11 ;  /* 0x000000ffff097224 */ /* 0x008fe400078e000b */
[----:B------:R-:W-:Y:S02]  /*2f70*/  IMAD.MOV.U32 R0, RZ, RZ, R8 ;  /* 0x000000ffff007224 */ /* 0x000fe400078e0008 */
[----:B------:R-:W-:Y:S02]  /*2f80*/  IMAD.MOV.U32 R2, RZ, RZ, R4 ;  /* 0x000000ffff027224 */ /* 0x000fe400078e0004 */
[----:B------:R-:W-:Y:S02]  /*2f90*/  IMAD.MOV.U32 R3, RZ, RZ, R5 ;  /* 0x000000ffff037224 */ /* 0x000fe400078e0005 */
        /* <DEDUP_REMOVED lines=8> */
[----:B------:R-:W-:Y:S02]  /*3020*/  IMAD.MOV.U32 R2, RZ, RZ, R6 ;  /* 0x000000ffff027224 */ /* 0x000fe400078e0006 */
[----:B------:R-:W-:Y:S02]  /*3030*/  IMAD.MOV.U32 R3, RZ, RZ, R7 ;  /* 0x000000ffff037224 */ /* 0x000fe400078e0007 */
[----:B0-----:R-:W-:-:S02]  /*3040*/  IMAD.MOV.U32 R9, RZ, RZ, R12 ;  /* 0x000000ffff097224 */ /* 0x001fc400078e000c */
        /* <DEDUP_REMOVED lines=16> */
.L_x_644:
[----:B------:R-:W-:Y:S05]  /*3150*/  BSYNC.RECONVERGENT B1 ;  /* 0x0000000000017941 */ /* 0x000fea0003800200 */
.L_x_643:
[----:B------:R-:W-:Y:S01]  /*3160*/  UISETP.GE.AND UP0, UPT, UR6, 0x61, UPT ;  /* 0x000000610600788c */ /* 0x000fe2000bf06270 */
[----:B------:R-:W-:Y:S01]  /*3170*/  IMAD.MOV.U32 R11, RZ, RZ, R9 ;  /* 0x000000ffff0b7224 */ /* 0x000fe200078e0009 */
[----:B------:R-:W-:Y:S01]  /*3180*/  MOV R8, R0 ;  /* 0x0000000000087202 */ /* 0x000fe20000000f00 */
[----:B------:R-:W-:Y:S02]  /*3190*/  IMAD.MOV.U32 R4, RZ, RZ, R2 ;  /* 0x000000ffff047224 */ /* 0x000fe400078e0002 */
[----:B------:R-:W-:-:S04]  /*31a0*/  IMAD.MOV.U32 R5, RZ, RZ, R3 ;  /* 0x000000ffff057224 */ /* 0x000fc800078e0003 */
        /* <DEDUP_REMOVED lines=27> */
.L_x_646:
[----:B------:R-:W-:Y:S05]  /*3360*/  BSYNC.RECONVERGENT B1 ;  /* 0x0000000000017941 */ /* 0x000fea0003800200 */
.L_x_645:
[----:B------:R-:W-:Y:S01]  /*3370*/  UISETP.GE.AND UP0, UPT, UR6, 0x81, UPT ;  /* 0x000000810600788c */ /* 0x000fe2000bf06270 */
[----:B------:R-:W-:Y:S02]  /*3380*/  IMAD.MOV.U32 R9, RZ, RZ, R11 ;  /* 0x000000ffff097224 */ /* 0x000fe400078e000b */
        /* <DEDUP_REMOVED lines=30> */
.L_x_648:
[----:B------:R-:W-:Y:S05]  /*3570*/  BSYNC.RECONVERGENT B1 ;  /* 0x0000000000017941 */ /* 0x000fea0003800200 */
.L_x_647:
        /* <DEDUP_REMOVED lines=32> */
.L_x_650:
[----:B------:R-:W-:Y:S05]  /*3780*/  BSYNC.RECONVERGENT B1 ;  /* 0x0000000000017941 */ /* 0x000fea0003800200 */
.L_x_649:
        /* <DEDUP_REMOVED lines=14> */
[----:B------:R-:W-:Y:S01]  /*3870*/  IMAD.MOV.U32 R7, RZ, RZ, R3 ;  /* 0x000000ffff077224 */ /* 0x000fe200078e0003 */
[----:B0-----:R-:W-:Y:S01]  /*3880*/  MOV R0, R13 ;  /* 0x0000000d00007202 */ /* 0x001fe20000000f00 */
        /* <DEDUP_REMOVED lines=16> */
.L_x_652:
[----:B------:R-:W-:Y:S05]  /*3990*/  BSYNC.RECONVERGENT B1 ;  /* 0x0000000000017941 */ /* 0x000fea0003800200 */
.L_x_651:
[----:B------:R-:W-:Y:S01]  /*39a0*/  UISETP.GE.AND UP0, UPT, UR6, 0xe1, UPT ;  /* 0x000000e10600788c */ /* 0x000fe2000bf06270 */
[----:B------:R-:W-:Y:S02]  /*39b0*/  IMAD.MOV.U32 R14, RZ, RZ, R9 ;  /* 0x000000ffff0e7224 */ /* 0x000fe400078e0009 */
[----:B------:R-:W-:Y:S02]  /*39c0*/  IMAD.MOV.U32 R15, RZ, RZ, R0 ;  /* 0x000000ffff0f7224 */ /* 0x000fe400078e0000 */
[----:B------:R-:W-:Y:S02]  /*39d0*/  IMAD.MOV.U32 R2, RZ, RZ, R6 ;  /* 0x000000ffff027224 */ /* 0x000fe400078e0006 */
[----:B------:R-:W-:Y:S02]  /*39e0*/  IMAD.MOV.U32 R3, RZ, RZ, R7 ;  /* 0x000000ffff037224 */ /* 0x000fe400078e0007 */
[----:B------:R-:W-:Y:S05]  /*39f0*/  BRA.U !UP0, `(.L_x_616) ;  /* 0x0000002908a47547 */ /* 0x000fea000b800000 */
[----:B------:R-:W1:Y:S01]  /*3a00*/  S2UR UR5, SR_CgaCtaId ;  /* 0x00000000000579c3 */ /* 0x000e620000008800 */
[----:B------:R-:W-:Y:S02]  /*3a10*/  UMOV UR4, 0x400 ;  /* 0x0000040000047882 */ /* 0x000fe40000000000 */
[----:B-1----:R-:W-:-:S09]  /*3a20*/  ULEA UR4, UR5, UR4, 0x18 ;  /* 0x0000000405047291 */ /* 0x002fd2000f8ec0ff */
[----:B------:R-:W1:Y:S04]  /*3a30*/  LDS.64 R4, [UR4+0x78] ;  /* 0x00007804ff047984 */ /* 0x000e680008000a00 */
[----:B------:R-:W2:Y:S01]  /*3a40*/  LDS.64 R10, [UR4+0x80] ;  /* 0x00008004ff0a7984 */ /* 0x000ea20008000a00 */
        /* <DEDUP_REMOVED lines=21> */
.L_x_584:
        /* <DEDUP_REMOVED lines=30> */
[----:B------:R-:W-:Y:S02]  /*3d80*/  ISETP.GE.U32.AND.EX P0, PT, RZ, RZ, PT, P0 ;  /* 0x000000ffff00720c */ /* 0x000fe40003f06100 */
[----:B------:R-:W-:-:S11]  /*3d90*/  IADD3.X R7, PT, PT, RZ, UR7, RZ, P1, !PT ;  /* 0x00000007ff077c10 */ /* 0x000fd60008ffe4ff */
[----:B------:R-:W-:-:S06]  /*3da0*/  DSETP.LT.OR P0, PT, |R8|, |R4|, !P0 ;  /* 0x400000040800722a */ /* 0x000fcc0004701600 */
[----:B------:R-:W-:Y:S02]  /*3db0*/  FSEL R8, R4, R8, P0 ;  /* 0x0000000804087208 */ /* 0x000fe40000000000 */
[----:B------:R-:W-:Y:S02]  /*3dc0*/  FSEL R9, R5, R9, P0 ;  /* 0x0000000905097208 */ /* 0x000fe40000000000 */
[----:B------:R-:W-:Y:S02]  /*3dd0*/  SEL R23, R6, R23, P0 ;  /* 0x0000001706177207 */ /* 0x000fe40000000000 */
[----:B------:R-:W-:-:S07]  /*3de0*/  SEL R24, R7, R24, P0 ;  /* 0x0000001807187207 */ /* 0x000fce0000000000 */
.L_x_654:
[----:B------:R-:W-:Y:S05]  /*3df0*/  BSYNC.RECONVERGENT B1 ;  /* 0x0000000000017941 */ /* 0x000fea0003800200 */
.L_x_653:
[----:B------:R-:W-:Y:S01]  /*3e00*/  UISETP.GE.U32.AND UP0, UPT, UR4, 0xa00, UPT ;  /* 0x00000a000400788c */ /* 0x000fe2000bf06070 */
[----:B------:R-:W-:-:S08]  /*3e10*/  IMAD.MOV.U32 R5, RZ, RZ, 0x500 ;  /* 0x00000500ff057424 */ /* 0x000fd000078e00ff */
[----:B------:R-:W-:Y:S05]  /*3e20*/  BRA.U !UP0, `(.L_x_655) ;  /* 0x00000005084c7547 */ /* 0x000fea000b800000 */
[----:B------:R-:W-:Y:S01]  /*3e30*/  IMAD.MOV.U32 R12, RZ, RZ, R8 ;  /* 0x000000ffff0c7224 */ /* 0x000fe200078e0008 */
[----:B------:R-:W0:Y:S01]  /*3e40*/  LDCU UR4, c[0x0][0x398] ;  /* 0x00007300ff0477ac */ /* 0x000e220008000800 */
[----:B------:R-:W-:Y:S02]  /*3e50*/  IMAD.MOV.U32 R13, RZ, RZ, R9 ;  /* 0x000000ffff0d7224 */ /* 0x000fe400078e0009 */
[----:B------:R-:W-:Y:S01]  /*3e60*/  IMAD.MOV.U32 R17, RZ, RZ, 0x500 ;  /* 0x00000500ff117424 */ /* 0x000fe200078e00ff */
[----:B------:R-:W1:Y:S01]  /*3e70*/  LDCU.64 UR6, c[0x0][0x388] ;  /* 0x00007100ff0677ac */ /* 0x000e620008000a00 */
[----:B------:R-:W-:-:S05]  /*3e80*/  NOP ;  /* 0x0000000000007918 */ /* 0x000fca0000000000 */
.L_x_656:
[----:B------:R-:W-:-:S05]  /*3e90*/  IMAD.WIDE.U32 R26, R17, 0x8, R2 ;  /* 0x00000008111a7825 */ /* 0x000fca00078e0002 */
[----:B------:R-:W2:Y:S04]  /*3ea0*/  LDG.E.64 R14, desc[UR8][R26.64] ;  /* 0x000000081a0e7981 */ /* 0x000ea8000c1e1b00 */
[----:B------:R-:W3:Y:S04]  /*3eb0*/  LDG.E.64 R4, desc[UR8][R26.64+0x800] ;  /* 0x000800081a047981 */ /* 0x000ee8000c1e1b00 */
[----:B------:R-:W4:Y:S04]  /*3ec0*/  LDG.E.64 R6, desc[UR8][R26.64+0x1000] ;  /* 0x001000081a067981 */ /* 0x000f28000c1e1b00 */
[----:B------:R-:W5:Y:S04]  /*3ed0*/  LDG.E.64 R10, desc[UR8][R26.64+0x1800] ;  /* 0x001800081a0a7981 */ /* 0x000f68000c1e1b00 */
[----:B------:R-:W5:Y:S01]  /*3ee0*/  LDG.E.64 R8, desc[UR8][R26.64+0x2000] ;  /* 0x002000081a087981 */ /* 0x000f62000c1e1b00 */
[----:B-1----:R-:W-:-:S04]  /*3ef0*/  IADD3 R18, P0, P1, R0, UR6, R17 ;  /* 0x0000000600127c10 */ /* 0x002fc8000f91e011 */
[----:B------:R-:W-:Y:S01]  /*3f00*/  IADD3.X R16, PT, PT, RZ, UR7, RZ, P0, P1 ;  /* 0x00000007ff107c10 */ /* 0x000fe200087e24ff */
[----:B------:R-:W-:Y:S01]  /*3f10*/  IMAD.MOV.U32 R20, RZ, RZ, R18 ;  /* 0x000000ffff147224 */ /* 0x000fe200078e0012 */
[----:B------:R-:W-:-:S03]  /*3f20*/  IADD3 R22, P3, PT, R18, 0x100, RZ ;  /* 0x0000010012167810 */ /* 0x000fc60007f7e0ff */
        /* <DEDUP_REMOVED lines=11> */
[----:B------:R-:W-:Y:S01]  /*3fe0*/  IMAD.X R24, RZ, RZ, R16, P3 ;  /* 0x000000ffff187224 */ /* 0x000fe200018e0610 */
[----:B------:R-:W-:-:S03]  /*3ff0*/  IADD3 R13, P3, PT, R18, 0x200, RZ ;  /* 0x00000200120d7810 */ /* 0x000fc60007f7e0ff */
[----:B---3--:R-:W-:-:S14]  /*4000*/  DSETP.GEU.AND P1, PT, |R14|, |R4|, PT ;  /* 0x400000040e00722a */ /* 0x008fdc0003f2e200 */
[----:B------:R-:W-:-:S04]  /*4010*/  @P1 ISETP.GE.U32.AND P0, PT, R20, R22, PT ;  /* 0x000000161400120c */ /* 0x000fc80003f06070 */
[----:B------:R-:W-:-:S13]  /*4020*/  @P1 ISETP.GE.AND.EX P0, PT, R19, R24, PT, P0 ;  /* 0x000000181300120c */ /* 0x000fda0003f06300 */
[----:B------:R-:W-:-:S06]  /*4030*/  @P1 DSETP.LT.OR P0, PT, |R4|, |R14|, !P0 ;  /* 0x4000000e0400122a */ /* 0x000fcc0004701600 */
[----:B------:R-:W-:Y:S01]  /*4040*/  @P1 FSEL R12, R14, R4, P0 ;  /* 0x000000040e0c1208 */ /* 0x000fe20000000000 */
[----:B------:R-:W-:Y:S01]  /*4050*/  IMAD.X R14, RZ, RZ, R16, P3 ;  /* 0x000000ffff0e7224 */ /* 0x000fe200018e0610 */
[----:B------:R-:W-:Y:S02]  /*4060*/  @P1 FSEL R15, R15, R5, P0 ;  /* 0x000000050f0f1208 */ /* 0x000fe40000000000 */
[----:B------:R-:W-:Y:S01]  /*4070*/  @P1 SEL R22, R20, R22, P0 ;  /* 0x0000001614161207 */ /* 0x000fe20000000000 */
[----:B------:R-:W-:Y:S01]  /*4080*/  @P1 IMAD.MOV.U32 R4, RZ, RZ, R12 ;  /* 0x000000ffff041224 */ /* 0x000fe200078e000c */
[----:B------:R-:W-:Y:S01]  /*4090*/  IADD3 R12, P3, PT, R18, 0x300, RZ ;  /* 0x00000300120c7810 */ /* 0x000fe20007f7e0ff */
[----:B------:R-:W-:Y:S02]  /*40a0*/  @P1 IMAD.MOV.U32 R5, RZ, RZ, R15 ;  /* 0x000000ffff051224 */ /* 0x000fe400078e000f */
[----:B------:R-:W-:Y:S01]  /*40b0*/  IMAD.MOV.U32 R15, RZ, RZ, R24 ;  /* 0x000000ffff0f7224 */ /* 0x000fe200078e0018 */
[----:B------:R-:W-:-:S03]  /*40c0*/  @P1 SEL R15, R19, R24, P0 ;  /* 0x00000018130f1207 */ /* 0x000fc60000000000 */
[----:B----4-:R-:W-:-:S14]  /*40d0*/  DSETP.GEU.AND P2, PT, |R4|, |R6|, PT ;  /* 0x400000060400722a */ /* 0x010fdc0003f4e200 */
[----:B------:R-:W-:-:S04]  /*40e0*/  @P2 ISETP.GE.U32.AND P0, PT, R22, R13, PT ;  /* 0x0000000d1600220c */ /* 0x000fc80003f06070 */
[----:B------:R-:W-:-:S13]  /*40f0*/  @P2 ISETP.GE.AND.EX P0, PT, R15, R14, PT, P0 ;  /* 0x0000000e0f00220c */ /* 0x000fda0003f06300 */
[----:B------:R-:W-:-:S06]  /*4100*/  @P2 DSETP.LT.OR P0, PT, |R6|, |R4|, !P0 ;  /* 0x400000040600222a */ /* 0x000fcc0004701600 */
[----:B------:R-:W-:Y:S02]  /*4110*/  @P2 FSEL R4, R4, R6, P0 ;  /* 0x0000000604042208 */ /* 0x000fe40000000000 */
[----:B------:R-:W-:Y:S02]  /*4120*/  @P2 FSEL R5, R5, R7, P0 ;  /* 0x0000000705052208 */ /* 0x000fe40000000000 */
[----:B------:R-:W-:Y:S01]  /*4130*/  @P2 SEL R14, R15, R14, P0 ;  /* 0x0000000e0f0e2207 */ /* 0x000fe20000000000 */
[----:B------:R-:W-:Y:S02]  /*4140*/  @P2 IMAD.MOV.U32 R6, RZ, RZ, R4 ;  /* 0x000000ffff062224 */ /* 0x000fe400078e0004 */
[----:B------:R-:W-:Y:S02]  /*4150*/  @P2 IMAD.MOV.U32 R7, RZ, RZ, R5 ;  /* 0x000000ffff072224 */ /* 0x000fe400078e0005 */
[----:B------:R-:W-:Y:S01]  /*4160*/  IMAD.MOV.U32 R5, RZ, RZ, R13 ;  /* 0x000000ffff057224 */ /* 0x000fe200078e000d */
[----:B------:R-:W-:Y:S01]  /*4170*/  @P2 SEL R5, R22, R13, P0 ;  /* 0x0000000d16052207 */ /* 0x000fe20000000000 */
        /* <DEDUP_REMOVED lines=13> */
[----:B------:R-:W-:-:S04]  /*4250*/  IADD3 R5, PT, PT, R17, 0xa00, RZ ;  /* 0x00000a0011057810 */ /* 0x000fc80007ffe0ff */
[----:B0-----:R-:W-:Y:S01]  /*4260*/  ISETP.GT.AND P1, PT, R5, UR4, PT ;  /* 0x0000000405007c0c */ /* 0x001fe2000bf24270 */
[----:B------:R-:W-:Y:S01]  /*4270*/  DSETP.GEU.AND P2, PT, |R10|, |R8|, PT ;  /* 0x400000080a00722a */ /* 0x000fe20003f4e200 */
[----:B------:R-:W-:-:S04]  /*4280*/  VIADD R5, R17, 0x500 ;  /* 0x0000050011057836 */ /* 0x000fc80000000000 */
[----:B------:R-:W-:-:S09]  /*4290*/  IMAD.MOV.U32 R17, RZ, RZ, R5 ;  /* 0x000000ffff117224 */ /* 0x000fd200078e0005 */
        /* <DEDUP_REMOVED lines=12> */
.L_x_655:
        /* <DEDUP_REMOVED lines=14> */
[----:B------:R-:W-:Y:S01]  /*4440*/  IMAD.IADD R7, R0, 0x1, R5 ;  /* 0x0000000100077824 */ /* 0x000fe200078e0205 */
[----:B------:R-:W-:-:S04]  /*4450*/  LEA.HI R4, R10, 0x1, RZ, 0x18 ;  /* 0x000000010a047811 */ /* 0x000fc800078fc0ff */
[C---:B------:R-:W-:Y:S02]  /*4460*/  IADD3 R14, P0, PT, R7.reuse, UR6, RZ ;  /* 0x00000006070e7c10 */ /* 0x040fe4000ff1e0ff */
[----:B------:R-:W-:Y:S01]  /*4470*/  LOP3.LUT R6, R4, 0x3, RZ, 0xc0, !PT ;  /* 0x0000000304067812 */ /* 0x000fe200078ec0ff */
[----:B------:R-:W-:Y:S02]  /*4480*/  IMAD.MOV.U32 R4, RZ, RZ, R0 ;  /* 0x000000ffff047224 */ /* 0x000fe400078e0000 */
[----:B------:R-:W-:Y:S02]  /*4490*/  IMAD.X R15, RZ, RZ, UR7, P0 ;  /* 0x00000007ff0f7e24 */ /* 0x000fe400080e06ff */
[----:B------:R-:W-:Y:S02]  /*44a0*/  IMAD.MOV R11, RZ, RZ, -R6 ;  /* 0x000000ffff0b7224 */ /* 0x000fe400078e0a06 */
[----:B0-----:R-:W-:-:S04]  /*44b0*/  IMAD.WIDE.U32 R2, R7, 0x8, R2 ;  /* 0x0000000807027825 */ /* 0x001fc800078e0002 */
[----:B------:R-:W-:Y:S02]  /*44c0*/  IMAD.MOV.U32 R12, RZ, RZ, R2 ;  /* 0x000000ffff0c7224 */ /* 0x000fe400078e0002 */
[----:B------:R-:W-:-:S07]  /*44d0*/  IMAD.MOV.U32 R13, RZ, RZ, R3 ;  /* 0x000000ffff0d7224 */ /* 0x000fce00078e0003 */
.L_x_663:
[----:B------:R-:W-:Y:S02]  /*44e0*/  IMAD.MOV.U32 R2, RZ, RZ, R12 ;  /* 0x000000ffff027224 */ /* 0x000fe400078e000c */
[----:B------:R-:W-:-:S06]  /*44f0*/  IMAD.MOV.U32 R3, RZ, RZ, R13 ;  /* 0x000000ffff037224 */ /* 0x000fcc00078e000d */
[----:B------:R-:W2:Y:S01]  /*4500*/  LDG.E.64 R2, desc[UR8][R2.64] ;  /* 0x0000000802027981 */ /* 0x000ea2000c1e1b00 */
[----:B------:R-:W-:Y:S01]  /*4510*/  VIADD R11, R11, 0x1 ;  /* 0x000000010b0b7836 */ /* 0x000fe20000000000 */
[----:B------:R-:W-:Y:S01]  /*4520*/  BSSY.RECONVERGENT B3, `(.L_x_661) ;  /* 0x000001b000037945 */ /* 0x000fe20003800200 */
[----:B------:R-:W-:Y:S01]  /*4530*/  IMAD.MOV.U32 R19, RZ, RZ, R23 ;  /* 0x000000ffff137224 */ /* 0x000fe200078e0017 */
[----:B------:R-:W-:Y:S01]  /*4540*/  MOV R7, R9 ;  /* 0x0000000900077202 */ /* 0x000fe20000000f00 */
[----:B------:R-:W-:Y:S01]  /*4550*/  IMAD.MOV.U32 R16, RZ, RZ, R24 ;  /* 0x000000ffff107224 */ /* 0x000fe200078e0018 */
[----:B------:R-:W-:Y:S01]  /*4560*/  ISETP.NE.AND P2, PT, R11, RZ, PT ;  /* 0x000000ff0b00720c */ /* 0x000fe20003f45270 */
[----:B------:R-:W-:Y:S01]  /*4570*/  IMAD.MOV.U32 R6, RZ, RZ, R8 ;  /* 0x000000ffff067224 */ /* 0x000fe200078e0008 */
[----:B------:R-:W-:Y:S01]  /*4580*/  IADD3 R12, P3, PT, R12, 0x800, RZ ;  /* 0x000008000c0c7810 */ /* 0x000fe20007f7e0ff */
[----:B------:R-:W-:Y:S02]  /*4590*/  IMAD.MOV.U32 R23, RZ, RZ, R14 ;  /* 0x000000ffff177224 */ /* 0x000fe400078e000e */
[----:B------:R-:W-:Y:S01]  /*45a0*/  IMAD.MOV.U32 R24, RZ, RZ, R15 ;  /* 0x000000ffff187224 */ /* 0x000fe200078e000f */
[----:B--2---:R-:W-:Y:S01]  /*45b0*/  DSETP.GEU.AND P0, PT, |R8|, |R2|, PT ;  /* 0x400000020800722a */ /* 0x004fe20003f0e200 */
[----:B------:R-:W-:-:S02]  /*45c0*/  IMAD.MOV.U32 R8, RZ, RZ, R2 ;  /* 0x000000ffff087224 */ /* 0x000fc400078e0002 */
        /* <DEDUP_REMOVED lines=16> */
.L_x_662:
[----:B------:R-:W-:Y:S05]  /*46d0*/  BSYNC.RECONVERGENT B3 ;  /* 0x0000000000037941 */ /* 0x000fea0003800200 */
.L_x_661:
[----:B------:R-:W-:Y:S01]  /*46e0*/  IADD3 R14, P0, PT, R14, 0x100, RZ ;  /* 0x000001000e0e7810 */ /* 0x000fe20007f1e0ff */
[----:B------:R-:W-:Y:S02]  /*46f0*/  VIADD R4, R4, 0x100 ;  /* 0x0000010004047836 */ /* 0x000fe40000000000 */
[----:B------:R-:W-:Y:S02]  /*4700*/  IMAD.X R13, RZ, RZ, R13, P3 ;  /* 0x000000ffff0d7224 */ /* 0x000fe400018e060d */
[----:B------:R-:W-:Y:S01]  /*4710*/  IMAD.X R15, RZ, RZ, R15, P0 ;  /* 0x000000ffff0f7224 */ /* 0x000fe200000e060f */
[----:B------:R-:W-:Y:S07]  /*4720*/  @P2 BRA `(.L_x_663) ;  /* 0xfffffffc006c2947 */ /* 0x000fee000383ffff */
.L_x_660:
[----:B------:R-:W-:Y:S05]  /*4730*/  BSYNC.RECONVERGENT B2 ;  /* 0x0000000000027941 */ /* 0x000fea0003800200 */
.L_x_659:
[----:B------:R-:W-:-:S13]  /*4740*/  ISETP.GE.U32.AND P0, PT, R10, 0x300, PT ;  /* 0x000003000a00780c */ /* 0x000fda0003f06070 */
[----:B------:R-:W-:Y:S05]  /*4750*/  @!P0 BRA `(.L_x_658) ;  /* 0x0000000400fc8947 */ /* 0x000fea0003800000 */
[----:B------:R-:W0:Y:S01]  /*4760*/  LDCU.128 UR12, c[0x0][0x380] ;  /* 0x00007000ff0c77ac */ /* 0x000e220008000c00 */
[----:B------:R-:W1:Y:S01]  /*4770*/  LDC.64 R20, c[0x0][0x380] ;  /* 0x0000e000ff147b82 */ /* 0x000e620000000a00 */
[C---:B------:R-:W-:Y:S01]  /*4780*/  IADD3 R7, P1, PT, R4.reuse, R5, RZ ;  /* 0x0000000504077210 */ /* 0x040fe20007f3e0ff */
[C---:B------:R-:W-:Y:S02]  /*4790*/  IMAD.IADD R16, R4.reuse, 0x1, R5 ;  /* 0x0000000104107824 */ /* 0x040fe400078e0205 */
[----:B------:R-:W-:Y:S02]  /*47a0*/  VIADD R22, R4, 0x200 ;  /* 0x0000020004167836 */ /* 0x000fe40000000000 */
[----:B------:R-:W-:Y:S02]  /*47b0*/  IMAD.X R10, RZ, RZ, RZ, P1 ;  /* 0x000000ffff0a7224 */ /* 0x000fe400008e06ff */
[----:B------:R-:W2:Y:S01]  /*47c0*/  LDC.64 R2, c[0x0][0x388] ;  /* 0x0000e200ff027b82 */ /* 0x000ea20000000a00 */
[----:B0-----:R-:W-:-:S02]  /*47d0*/  LEA R6, P2, R7, UR12, 0x3 ;  /* 0x0000000c07067c11 */ /* 0x001fc4000f8418ff */
[----:B------:R-:W-:Y:S02]  /*47e0*/  IADD3 R18, P0, PT, R16, UR14, RZ ;  /* 0x0000000e10127c10 */ /* 0x000fe4000ff1e0ff */
[----:B------:R-:W-:Y:S02]  /*47f0*/  IADD3 R6, P1, PT, R6, 0x1800, RZ ;  /* 0x0000180006067810 */ /* 0x000fe40007f3e0ff */
[----:B------:R-:W-:Y:S01]  /*4800*/  LEA.HI.X R5, R7, UR13, R10, 0x3, P2 ;  /* 0x0000000d07057c11 */ /* 0x000fe200090f1c0a */
[----:B-1----:R-:W-:-:S04]  /*4810*/  IMAD.WIDE.U32 R20, R16, 0x8, R20 ;  /* 0x0000000810147825 */ /* 0x002fc800078e0014 */
[----:B------:R-:W-:Y:S02]  /*4820*/  IMAD.X R19, RZ, RZ, UR15, P0 ;  /* 0x0000000fff137e24 */ /* 0x000fe400080e06ff */
[----:B------:R-:W-:-:S07]  /*4830*/  IMAD.X R5, RZ, RZ, R5, P1 ;  /* 0x000000ffff057224 */ /* 0x000fce00008e0605 */
.L_x_672:
[----:B------:R-:W3:Y:S01]  /*4840*/  LDG.E.64 R14, desc[UR8][R20.64] ;  /* 0x00000008140e7981 */ /* 0x000ee2000c1e1b00 */
[----:B------:R-:W-:-:S05]  /*4850*/  IMAD.MOV.U32 R4, RZ, RZ, R6 ;  /* 0x000000ffff047224 */ /* 0x000fca00078e0006 */
[----:B------:R0:W5:Y:S04]  /*4860*/  LDG.E.64 R10, desc[UR8][R4.64+-0x1000] ;  /* 0xfff00008040a7981 */ /* 0x000168000c1e1b00 */
[----:B------:R0:W5:Y:S01]  /*4870*/  LDG.E.64 R6, desc[UR8][R4.64+-0x800] ;  /* 0xfff8000804067981 */ /* 0x000162000c1e1b00 */
[----:B------:R-:W-:Y:S01]  /*4880*/  BSSY.RECONVERGENT B2, `(.L_x_664) ;  /* 0x0000015000027945 */ /* 0x000fe20003800200 */
[----:B------:R-:W-:Y:S02]  /*4890*/  IMAD.MOV.U32 R26, RZ, RZ, R18 ;  /* 0x000000ffff1a7224 */ /* 0x000fe400078e0012 */
[----:B------:R-:W-:Y:S01]  /*48a0*/  IMAD.MOV.U32 R25, RZ, RZ, R19 ;  /* 0x000000ffff197224 */ /* 0x000fe200078e0013 */
[----:B---3--:R-:W-:Y:S01]  /*48b0*/  DSETP.GEU.AND P0, PT, |R8|, |R14|, PT ;  /* 0x4000000e0800722a */ /* 0x008fe20003f0e200 */
[----:B------:R-:W-:Y:S01]  /*48c0*/  MOV R12, R14 ;  /* 0x0000000e000c7202 */ /* 0x000fe20000000f00 */
[----:B------:R-:W-:-:S12]  /*48d0*/  IMAD.MOV.U32 R13, RZ, RZ, R15 ;  /* 0x000000ffff0d7224 */ /* 0x000fd800078e000f */
        /* <DEDUP_REMOVED lines=15> */
.L_x_665:
[----:B------:R-:W-:Y:S05]  /*49d0*/  BSYNC.RECONVERGENT B2 ;  /* 0x0000000000027941 */ /* 0x000fea0003800200 */
.L_x_664:
[----:B-----5:R-:W-:Y:S01]  /*49e0*/  DSETP.GEU.AND P0, PT, |R12|, |R10|, PT ;  /* 0x4000000a0c00722a */ /* 0x020fe20003f0e200 */
[----:B------:R-:W-:Y:S01]  /*49f0*/  VIADD R9, R16, 0x100 ;  /* 0x0000010010097836 */ /* 0x000fe20000000000 */
[----:B------:R-:W-:Y:S01]  /*4a00*/  BSSY.RECONVERGENT B2, `(.L_x_666) ;  /* 0x0000016000027945 */ /* 0x000fe20003800200 */
[----:B------:R-:W-:-:S03]  /*4a10*/  IMAD.MOV.U32 R8, RZ, RZ, R10 ;  /* 0x000000ffff087224 */ /* 0x000fc600078e000a */
[----:B--2---:R-:W-:Y:S01]  /*4a20*/  IADD3 R23, P1, PT, R9, R2, RZ ;  /* 0x0000000209177210 */ /* 0x004fe20007f3e0ff */
[----:B------:R-:W-:-:S04]  /*4a30*/  IMAD.MOV.U32 R9, RZ, RZ, R11 ;  /* 0x000000ffff097224 */ /* 0x000fc800078e000b */
[----:B------:R-:W-:Y:S02]  /*4a40*/  IMAD.X R24, RZ, RZ, R3, P1 ;  /* 0x000000ffff187224 */ /* 0x000fe400008e0603 */
[----:B------:R-:W-:Y:S02]  /*4a50*/  IMAD.MOV.U32 R15, RZ, RZ, R23 ;  /* 0x000000ffff0f7224 */ /* 0x000fe400078e0017 */
[----:B------:R-:W-:Y:S01]  /*4a60*/  IMAD.MOV.U32 R14, RZ, RZ, R24 ;  /* 0x000000ffff0e7224 */ /* 0x000fe200078e0018 */
        /* <DEDUP_REMOVED lines=15> */
.L_x_667:
[----:B------:R-:W-:Y:S05]  /*4b60*/  BSYNC.RECONVERGENT B2 ;  /* 0x0000000000027941 */ /* 0x000fea0003800200 */
.L_x_666:
[----:B------:R0:W5:Y:S01]  /*4b70*/  LDG.E.64 R10, desc[UR8][R4.64] ;  /* 0x00000008040a7981 */ /* 0x000162000c1e1b00 */
[----:B------:R-:W-:Y:S01]  /*4b80*/  DSETP.GEU.AND P0, PT, |R8|, |R6|, PT ;  /* 0x400000060800722a */ /* 0x000fe20003f0e200 */
[----:B------:R-:W-:Y:S01]  /*4b90*/  VIADD R13, R16, 0x200 ;  /* 0x00000200100d7836 */ /* 0x000fe20000000000 */
[----:B------:R-:W-:Y:S01]  /*4ba0*/  BSSY.RECONVERGENT B2, `(.L_x_668) ;  /* 0x0000016000027945 */ /* 0x000fe20003800200 */
[----:B------:R-:W-:-:S03]  /*4bb0*/  MOV R12, R6 ;  /* 0x00000006000c7202 */ /* 0x000fc60000000f00 */
[----:B------:R-:W-:Y:S01]  /*4bc0*/  IADD3 R24, P1, PT, R13, R2, RZ ;  /* 0x000000020d187210 */ /* 0x000fe20007f3e0ff */
[----:B------:R-:W-:-:S04]  /*4bd0*/  IMAD.MOV.U32 R13, RZ, RZ, R7 ;  /* 0x000000ffff0d7224 */ /* 0x000fc800078e0007 */
[----:B------:R-:W-:Y:S02]  /*4be0*/  IMAD.X R23, RZ, RZ, R3, P1 ;  /* 0x000000ffff177224 */ /* 0x000fe400008e0603 */
        /* <DEDUP_REMOVED lines=17> */
.L_x_669:
[----:B------:R-:W-:Y:S05]  /*4d00*/  BSYNC.RECONVERGENT B2 ;  /* 0x0000000000027941 */ /* 0x000fea0003800200 */
.L_x_668:
[----:B-----5:R-:W-:Y:S01]  /*4d10*/  DSETP.GEU.AND P0, PT, |R12|, |R10|, PT ;  /* 0x4000000a0c00722a */ /* 0x020fe20003f0e200 */
[----:B------:R-:W-:Y:S01]  /*4d20*/  VIADD R7, R16, 0x300 ;  /* 0x0000030010077836 */ /* 0x000fe20000000000 */
[----:B------:R-:W-:Y:S01]  /*4d30*/  BSSY.RECONVERGENT B2, `(.L_x_670) ;  /* 0x0000016000027945 */ /* 0x000fe20003800200 */
[----:B------:R-:W-:Y:S02]  /*4d40*/  IMAD.MOV.U32 R8, RZ, RZ, R10 ;  /* 0x000000ffff087224 */ /* 0x000fe400078e000a */
[----:B------:R-:W-:Y:S01]  /*4d50*/  IMAD.MOV.U32 R9, RZ, RZ, R11 ;  /* 0x000000ffff097224 */ /* 0x000fe200078e000b */
[----:B------:R-:W-:-:S05]  /*4d60*/  IADD3 R7, P1, PT, R7, R2, RZ ;  /* 0x0000000207077210 */ /* 0x000fca0007f3e0ff */
        /* <DEDUP_REMOVED lines=18> */
.L_x_671:
[----:B------:R-:W-:Y:S05]  /*4e90*/  BSYNC.RECONVERGENT B2 ;  /* 0x0000000000027941 */ /* 0x000fea0003800200 */
.L_x_670:
[----:B------:R-:W-:Y:S01]  /*4ea0*/  VIADD R10, R22, 0x200 ;  /* 0x00000200160a7836 */ /* 0x000fe20000000000 */
[----:B------:R-:W-:Y:S01]  /*4eb0*/  IADD3 R6, P2, PT, R4, 0x2000, RZ ;  /* 0x0000200004067810 */ /* 0x000fe20007f5e0ff */
[----:B------:R-:W-:Y:S01]  /*4ec0*/  VIADD R22, R22, 0x400 ;  /* 0x0000040016167836 */ /* 0x000fe20000000000 */
[----:B------:R-:W-:Y:S01]  /*4ed0*/  IADD3 R18, P1, PT, R18, 0x400, RZ ;  /* 0x0000040012127810 */ /* 0x000fe20007f3e0ff */
[----:B------:R-:W-:Y:S01]  /*4ee0*/  VIADD R16, R16, 0x400 ;  /* 0x0000040010107836 */ /* 0x000fe20000000000 */
[----:B------:R-:W-:Y:S01]  /*4ef0*/  ISETP.GE.AND P0, PT, R10, R17, PT ;  /* 0x000000110a00720c */ /* 0x000fe20003f06270 */
[----:B------:R-:W-:Y:S01]  /*4f00*/  IMAD.X R5, RZ, RZ, R5, P2 ;  /* 0x000000ffff057224 */ /* 0x000fe200010e0605 */
[----:B------:R-:W-:Y:S02]  /*4f10*/  IADD3 R20, P2, PT, R20, 0x2000, RZ ;  /* 0x0000200014147810 */ /* 0x000fe40007f5e0ff */
[----:B------:R-:W-:-:S03]  /*4f20*/  IADD3.X R19, PT, PT, RZ, R19, RZ, P1, !PT ;  /* 0x00000013ff137210 */ /* 0x000fc60000ffe4ff */
[----:B------:R-:W-:-:S06]  /*4f30*/  IMAD.X R21, RZ, RZ, R21, P2 ;  /* 0x000000ffff157224 */ /* 0x000fcc00010e0615 */
[----:B------:R-:W-:Y:S05]  /*4f40*/  @!P0 BRA `(.L_x_672) ;  /* 0xfffffff8003c8947 */ /* 0x000fea000383ffff */
.L_x_658:
[----:B------:R-:W-:Y:S05]  /*4f50*/  BSYNC.RECONVERGENT B1 ;  /* 0x0000000000017941 */ /* 0x000fea0003800200 */
.L_x_657:
        /* <DEDUP_REMOVED lines=32> */
.L_x_674:
[----:B------:R-:W-:Y:S05]  /*5160*/  BSYNC.RECONVERGENT B1 ;  /* 0x0000000000017941 */ /* 0x000fea0003800200 */
.L_x_673:
        /* <DEDUP_REMOVED lines=31> */
.L_x_676:
[----:B------:R-:W-:Y:S05]  /*5360*/  BSYNC.RECONVERGENT B1 ;  /* 0x0000000000017941 */ /* 0x000fea0003800200 */
.L_x_675:
        /* <DEDUP_REMOVED lines=31> */
.L_x_678:
[----:B------:R-:W-:Y:S05]  /*5560*/  BSYNC.RECONVERGENT B1 ;  /* 0x0000000000017941 */ /* 0x000fea0003800200 */
.L_x_677:
[----:B------:R-:W-:Y:S01]  /*5570*/  ISETP.GT.AND P0, PT, R10, 0x17, PT ;  /* 0x000000170a00780c */ /* 0x000fe20003f04270 */
[----:B-1----:R1:W1:Y:S01]  /*5580*/  SHFL.DOWN PT, R6, R2, 0x8, 0x1f ;  /* 0x09001f0002067f89 */ /* 0x00226200000e0000 */
[----:B------:R-:W-:Y:S01]  /*5590*/  BSSY.RECONVERGENT B1, `(.L_x_679) ;  /* 0x000001d000017945 */ /* 0x000fe20003800200 */
[----:B0-----:R-:W-:Y:S01]  /*55a0*/  IMAD.MOV.U32 R8, RZ, RZ, R11 ;  /* 0x000000ffff087224 */ /* 0x001fe200078e000b */
[----:B------:R-:W-:Y:S01]  /*55b0*/  MOV R4, R2 ;  /* 0x0000000200047202 */ /* 0x000fe20000000f00 */
[----:B--2---:R0:W2:Y:S01]  /*55c0*/  SHFL.DOWN PT, R7, R3, 0x8, 0x1f ;  /* 0x09001f0003077f89 */ /* 0x0040a200000e0000 */
[----:B------:R-:W-:Y:S02]  /*55d0*/  IMAD.MOV.U32 R9, RZ, RZ, R12 ;  /* 0x000000ffff097224 */ /* 0x000fe400078e000c */
[----:B------:R-:W-:Y:S01]  /*55e0*/  IMAD.MOV.U32 R5, RZ, RZ, R3 ;  /* 0x000000ffff057224 */ /* 0x000fe200078e0003 */
[----:B---3--:R0:W3:Y:S04]  /*55f0*/  SHFL.DOWN PT, R14, R11, 0x8, 0x1f ;  /* 0x09001f000b0e7f89 */ /* 0x0080e800000e0000 */
        /* <DEDUP_REMOVED lines=22> */
.L_x_680:
[----:B------:R-:W-:Y:S05]  /*5760*/  BSYNC.RECONVERGENT B1 ;  /* 0x0000000000017941 */ /* 0x000fea0003800200 */
.L_x_679:
        /* <DEDUP_REMOVED lines=31> */
.L_x_682:
[----:B------:R-:W-:Y:S05]  /*5960*/  BSYNC.RECONVERGENT B1 ;  /* 0x0000000000017941 */ /* 0x000fea0003800200 */
.L_x_681:
        /* <DEDUP_REMOVED lines=11> */
.L_x_684:
[----:B------:R-:W-:Y:S05]  /*5a20*/  BSYNC.RECONVERGENT B1 ;  /* 0x0000000000017941 */ /* 0x000fea0003800200 */
.L_x_683:
        /* <DEDUP_REMOVED lines=31> */
.L_x_686:
[----:B------:R-:W-:Y:S05]  /*5c20*/  BSYNC.RECONVERGENT B1 ;  /* 0x0000000000017941 */ /* 0x000fea0003800200 */
.L_x_685:
        /* <DEDUP_REMOVED lines=23> */
.L_x_688:
[----:B------:R-:W-:Y:S05]  /*5da0*/  BSYNC.RECONVERGENT B1 ;  /* 0x0000000000017941 */ /* 0x000fea0003800200 */
.L_x_687:
[----:B------:R-:W-:Y:S01]  /*5db0*/  DSETP.GEU.AND P0, PT, |R4|, |R10|, PT ;  /* 0x4000000a0400722a */ /* 0x000fe20003f0e200 */
[----:B------:R-:W-:Y:S01]  /*5dc0*/  BSSY.RECONVERGENT B1, `(.L_x_689) ;  /* 0x0000014000017945 */ /* 0x000fe20003800200 */
[----:B------:R-:W-:Y:S01]  /*5dd0*/  IMAD.MOV.U32 R2, RZ, RZ, R10 ;  /* 0x000000ffff027224 */ /* 0x000fe200078e000a */
[----:B------:R-:W-:Y:S01]  /*5de0*/  MOV R3, R11 ;  /* 0x0000000b00037202 */ /* 0x000fe20000000f00 */
        /* <DEDUP_REMOVED lines=17> */
.L_x_690:
[----:B------:R-:W-:Y:S05]  /*5f00*/  BSYNC.RECONVERGENT B1 ;  /* 0x0000000000017941 */ /* 0x000fea0003800200 */
.L_x_689:
        /* <DEDUP_REMOVED lines=23> */
.L_x_692:
[----:B------:R-:W-:Y:S05]  /*6080*/  BSYNC.RECONVERGENT B1 ;  /* 0x0000000000017941 */ /* 0x000fea0003800200 */
.L_x_691:
        /* <DEDUP_REMOVED lines=21> */
.L_x_694:
[----:B------:R-:W-:Y:S05]  /*61e0*/  BSYNC.RECONVERGENT B1 ;  /* 0x0000000000017941 */ /* 0x000fea0003800200 */
.L_x_693:
        /* <DEDUP_REMOVED lines=21> */
.L_x_696:
[----:B------:R-:W-:Y:S05]  /*6340*/  BSYNC.RECONVERGENT B1 ;  /* 0x0000000000017941 */ /* 0x000fea0003800200 */
.L_x_695:
        /* <DEDUP_REMOVED lines=20> */
.L_x_616:
[----:B------:R-:W-:Y:S05]  /*6490*/  BSYNC.RECONVERGENT B0 ;  /* 0x0000000000007941 */ /* 0x000fea0003800200 */
.L_x_583:
[----:B------:R-:W-:Y:S05]  /*64a0*/  @P1 EXIT ;  /* 0x000000000000194d */ /* 0x000fea0003800000 */
[----:B012-4-:R-:W0:Y:S02]  /*64b0*/  LDC.64 R4, c[0x0][0x390] ;  /* 0x0000e400ff047b82 */ /* 0x017e240000000a00 */
[----:B0-----:R-:W-:Y:S04]  /*64c0*/  STG.E.64 desc[UR8][R4.64], R2 ;  /* 0x0000000204007986 */ /* 0x001fe8000c101b08 */
[----:B------:R-:W-:Y:S01]  /*64d0*/  STG.E.64 desc[UR8][R4.64+0x8], R14 ;  /* 0x0000080e04007986 */ /* 0x000fe2000c101b08 */
[----:B------:R-:W-:Y:S05]  /*64e0*/  EXIT ;  /* 0x000000000000794d */ /* 0x000fea0003800000 */
.L_x_697:
        /* <DEDUP_REMOVED lines=9> */
.L_x_738:


//--------------------- .text._Z11kernel_swapPdiiiii --------------------------
	.section	.text._Z11kernel_swapPdiiiii,"ax",@progbits
	.align	128
        .global         _Z11kernel_swapPdiiiii
        .type           _Z11kernel_swapPdiiiii,@function
        .size           _Z11kernel_swapPdiiiii,(.L_x_739 - _Z11kernel_swapPdiiiii)
        .other          _Z11kernel_swapPdiiiii,@"STO_CUDA_ENTRY STV_DEFAULT"
_Z11kernel_swapPdiiiii:
.text._Z11kernel_swapPdiiiii:
[----:B------:R-:W-:Y:S01]  /*0000*/  LDC R1, c[0x0][0x37c] ;  /* 0x0000df00ff017b82 */ /* 0x000fe20000000800 */
[----:B------:R-:W0:Y:S01]  /*0010*/  S2R R0, SR_CTAID.X ;  /* 0x0000000000007919 */ /* 0x000e220000002500 */
[----:B------:R-:W0:Y:S01]  /*0020*/  LDCU UR4, c[0x0][0x360] ;  /* 0x00006c00ff0477ac */ /* 0x000e220008000800 */
[----:B------:R-:W0:Y:S01]  /*0030*/  S2R R3, SR_TID.X ;  /* 0x0000000000037919 */ /* 0x000e220000002100 */
[----:B------:R-:W1:Y:S01]  /*0040*/  LDCU UR6, c[0x0][0x390] ;  /* 0x00007200ff0677ac */ /* 0x000e620008000800 */
[----:B------:R-:W2:Y:S01]  /*0050*/  LDCU UR8, c[0x0][0x38c] ;  /* 0x00007180ff0877ac */ /* 0x000ea20008000800 */
[----:B------:R-:W3:Y:S01]  /*0060*/  LDCU UR5, c[0x0][0x370] ;  /* 0x00006e00ff0577ac */ /* 0x000ee20008000800 */
[----:B0-----:R-:W-:Y:S01]  /*0070*/  IMAD R0, R0, UR4, R3 ;  /* 0x0000000400007c24 */ /* 0x001fe2000f8e0203 */
[----:B---3--:R-:W-:-:S04]  /*0080*/  UIMAD UR4, UR4, UR5, URZ ;  /* 0x00000005040472a4 */ /* 0x008fc8000f8e02ff */
[----:B-1----:R-:W-:-:S04]  /*0090*/  IADD3 R5, PT, PT, R0, UR6, RZ ;  /* 0x0000000600057c10 */ /* 0x002fc8000fffe0ff */
[----:B--2---:R-:W-:-:S13]  /*00a0*/  ISETP.GE.AND P0, PT, R5, UR8, PT ;  /* 0x0000000805007c0c */ /* 0x004fda000bf06270 */
[----:B------:R-:W-:Y:S05]  /*00b0*/  @P0 EXIT ;  /* 0x000000000000094d */ /* 0x000fea0003800000 */
[----:B------:R-:W0:Y:S01]  /*00c0*/  I2F.U32.RP R4, UR4 ;  /* 0x0000000400047d06 */ /* 0x000e220008209000 */
[----:B------:R-:W-:Y:S01]  /*00d0*/  IADD3 R0, PT, PT, R5, UR4, RZ ;  /* 0x0000000405007c10 */ /* 0x000fe2000fffe0ff */
[----:B------:R-:W1:Y:S01]  /*00e0*/  LDCU UR10, c[0x0][0x388] ;  /* 0x00007100ff0a77ac */ /* 0x000e620008000800 */
[----:B------:R-:W-:Y:S01]  /*00f0*/  IADD3 R9, PT, PT, RZ, -UR4, RZ ;  /* 0x80000004ff097c10 */ /* 0x000fe2000fffe0ff */
[----:B------:R-:W-:Y:S01]  /*0100*/  BSSY.RECONVERGENT B0, `(.L_x_698) ;  /* 0x0000033000007945 */ /* 0x000fe20003800200 */
[C---:B------:R-:W-:Y:S01]  /*0110*/  ISETP.GE.AND P0, PT, R0.reuse, UR8, PT ;  /* 0x0000000800007c0c */ /* 0x040fe2000bf06270 */
[----:B------:R-:W2:Y:S01]  /*0120*/  LDCU.64 UR6, c[0x0][0x358] ;  /* 0x00006b00ff0677ac */ /* 0x000ea20008000a00 */
[----:B------:R-:W-:Y:S02]  /*0130*/  VIMNMX R7, PT, PT, R0, UR8, !PT ;  /* 0x0000000800077c48 */ /* 0x000fe4000ffe0100 */
[----:B------:R-:W-:Y:S02]  /*0140*/  SEL R6, RZ, 0x1, P0 ;  /* 0x00000001ff067807 */ /* 0x000fe40000000000 */
[----:B------:R-:W-:-:S02]  /*0150*/  ISETP.NE.U32.AND P2, PT, RZ, UR4, PT ;  /* 0x00000004ff007c0c */ /* 0x000fc4000bf45070 */
[----:B------:R-:W-:Y:S01]  /*0160*/  IADD3 R7, PT, PT, R7, -R0, -R6 ;  /* 0x8000000007077210 */ /* 0x000fe20007ffe806 */
[----:B0-----:R-:W0:Y:S02]  /*0170*/  MUFU.RCP R4, R4 ;  /* 0x0000000400047308 */ /* 0x001e240000001000 */
[----:B0-----:R-:W-:-:S06]  /*0180*/  IADD3 R2, PT, PT, R4, 0xffffffe, RZ ;  /* 0x0ffffffe04027810 */ /* 0x001fcc0007ffe0ff */
[----:B------:R0:W3:Y:S02]  /*0190*/  F2I.FTZ.U32.TRUNC.NTZ R3, R2 ;  /* 0x0000000200037305 */ /* 0x0000e4000021f000 */
[----:B0-----:R-:W-:Y:S02]  /*01a0*/  HFMA2 R2, -RZ, RZ, 0, 0 ;  /* 0x00000000ff027431 */ /* 0x001fe400000001ff */
[----:B---3--:R-:W-:-:S04]  /*01b0*/  IMAD R9, R9, R3, RZ ;  /* 0x0000000309097224 */ /* 0x008fc800078e02ff */
[----:B------:R-:W-:Y:S02]  /*01c0*/  IMAD.HI.U32 R4, R3, R9, R2 ;  /* 0x0000000903047227 */ /* 0x000fe400078e0002 */
[----:B------:R-:W0:Y:S04]  /*01d0*/  LDC.64 R2, c[0x0][0x380] ;  /* 0x0000e000ff027b82 */ /* 0x000e280000000a00 */
[----:B------:R-:W-:-:S04]  /*01e0*/  IMAD.HI.U32 R9, R4, R7, RZ ;  /* 0x0000000704097227 */ /* 0x000fc800078e00ff */
[----:B------:R-:W-:Y:S01]  /*01f0*/  IMAD.MOV R0, RZ, RZ, -R9 ;  /* 0x000000ffff007224 */ /* 0x000fe200078e0a09 */
[----:B------:R-:W3:Y:S03]  /*0200*/  LDC R4, c[0x0][0x398] ;  /* 0x0000e600ff047b82 */ /* 0x000ee60000000800 */
[----:B------:R-:W-:-:S05]  /*0210*/  IMAD R7, R0, UR4, R7 ;  /* 0x0000000400077c24 */ /* 0x000fca000f8e0207 */
[----:B------:R-:W-:Y:S01]  /*0220*/  ISETP.GE.U32.AND P0, PT, R7, UR4, PT ;  /* 0x0000000407007c0c */ /* 0x000fe2000bf06070 */
[----:B------:R-:W4:-:S12]  /*0230*/  LDC R0, c[0x0][0x394] ;  /* 0x0000e500ff007b82 */ /* 0x000f180000000800 */
[----:B------:R-:W-:Y:S02]  /*0240*/  @P0 IADD3 R7, PT, PT, R7, -UR4, RZ ;  /* 0x8000000407070c10 */ /* 0x000fe4000fffe0ff */
[----:B------:R-:W-:Y:S02]  /*0250*/  @P0 IADD3 R9, PT, PT, R9, 0x1, RZ ;  /* 0x0000000109090810 */ /* 0x000fe40007ffe0ff */
[----:B------:R-:W-:-:S13]  /*0260*/  ISETP.GE.U32.AND P1, PT, R7, UR4, PT ;  /* 0x0000000407007c0c */ /* 0x000fda000bf26070 */
[----:B------:R-:W-:Y:S02]  /*0270*/  @P1 IADD3 R9, PT, PT, R9, 0x1, RZ ;  /* 0x0000000109091810 */ /* 0x000fe40007ffe0ff */
[----:B------:R-:W-:-:S05]  /*0280*/  @!P2 LOP3.LUT R9, RZ, UR4, RZ, 0x33, !PT ;  /* 0x00000004ff09ac12 */ /* 0x000fca000f8e33ff */
[----:B------:R-:W-:-:S05]  /*0290*/  IMAD.IADD R8, R6, 0x1, R9 ;  /* 0x0000000106087824 */ /* 0x000fca00078e0209 */
[C---:B------:R-:W-:Y:S02]  /*02a0*/  LOP3.LUT R6, R8.reuse, 0x3, RZ, 0xc0, !PT ;  /* 0x0000000308067812 */ /* 0x040fe400078ec0ff */
[----:B------:R-:W-:Y:S02]  /*02b0*/  ISETP.GE.U32.AND P1, PT, R8, 0x3, PT ;  /* 0x000000030800780c */ /* 0x000fe40003f26070 */
[----:B------:R-:W-:-:S13]  /*02c0*/  ISETP.NE.AND P0, PT, R6, 0x3, PT ;  /* 0x000000030600780c */ /* 0x000fda0003f05270 */
[----:B01234-:R-:W-:Y:S05]  /*02d0*/  @!P0 BRA `(.L_x_699) ;  /* 0x0000000000548947 */ /* 0x01ffea0003800000 */
[----:B------:R-:W0:Y:S01]  /*02e0*/  LDC R18, c[0x0][0x388] ;  /* 0x0000e200ff127b82 */ /* 0x000e220000000800 */
[----:B------:R-:W0:Y:S01]  /*02f0*/  LDCU UR5, c[0x0][0x398] ;  /* 0x00007300ff0577ac */ /* 0x000e220008000800 */
[----:B------:R-:W-:Y:S01]  /*0300*/  IADD3 R8, PT, PT, R8, 0x1, RZ ;  /* 0x0000000108087810 */ /* 0x000fe20007ffe0ff */
[----:B------:R-:W1:Y:S03]  /*0310*/  LDCU UR9, c[0x0][0x394] ;  /* 0x00007280ff0977ac */ /* 0x000e660008000800 */
[----:B------:R-:W-:Y:S02]  /*0320*/  LOP3.LUT R8, R8, 0x3, RZ, 0xc0, !PT ;  /* 0x0000000308087812 */ /* 0x000fe400078ec0ff */
[----:B------:R-:W2:Y:S02]  /*0330*/  LDC.64 R6, c[0x0][0x380] ;  /* 0x0000e000ff067b82 */ /* 0x000ea40000000a00 */
[----:B------:R-:W-:Y:S01]  /*0340*/  IADD3 R16, PT, PT, -R8, RZ, RZ ;  /* 0x000000ff08107210 */ /* 0x000fe20007ffe1ff */
[----:B0-----:R-:W-:-:S02]  /*0350*/  IMAD R17, R5, R18, UR5 ;  /* 0x0000000505117e24 */ /* 0x001fc4000f8e0212 */
[----:B-1----:R-:W-:-:S07]  /*0360*/  IMAD R19, R5, R18, UR9 ;  /* 0x0000000905137e24 */ /* 0x002fce000f8e0212 */
.L_x_700:
[----:B0-2---:R-:W-:-:S04]  /*0370*/  IMAD.WIDE R12, R17, 0x8, R6 ;  /* 0x00000008110c7825 */ /* 0x005fc800078e0206 */
[----:B------:R-:W-:Y:S01]  /*0380*/  IMAD.WIDE R8, R19, 0x8, R6 ;  /* 0x0000000813087825 */ /* 0x000fe200078e0206 */
[----:B------:R-:W2:Y:S04]  /*0390*/  LDG.E.64 R14, desc[UR6][R12.64] ;  /* 0x000000060c0e7981 */ /* 0x000ea8000c1e1b00 */
[----:B------:R-:W3:Y:S01]  /*03a0*/  LDG.E.64 R10, desc[UR6][R8.64] ;  /* 0x00000006080a7981 */ /* 0x000ee2000c1e1b00 */
[----:B------:R-:W-:Y:S01]  /*03b0*/  IADD3 R16, PT, PT, R16, 0x1, RZ ;  /* 0x0000000110107810 */ /* 0x000fe20007ffe0ff */
[----:B------:R-:W-:Y:S02]  /*03c0*/  VIADD R5, R5, UR4 ;  /* 0x0000000405057c36 */ /* 0x000fe40008000000 */
[----:B------:R-:W-:Y:S01]  /*03d0*/  IMAD R17, R18, UR4, R17 ;  /* 0x0000000412117c24 */ /* 0x000fe2000f8e0211 */
[----:B------:R-:W-:Y:S01]  /*03e0*/  ISETP.NE.AND P0, PT, R16, RZ, PT ;  /* 0x000000ff1000720c */ /* 0x000fe20003f05270 */
[----:B------:R-:W-:Y:S01]  /*03f0*/  IMAD R19, R18, UR4, R19 ;  /* 0x0000000412137c24 */ /* 0x000fe2000f8e0213 */
[----:B--2---:R0:W-:Y:S04]  /*0400*/  STG.E.64 desc[UR6][R8.64], R14 ;  /* 0x0000000e08007986 */ /* 0x0041e8000c101b06 */
[----:B---3--:R0:W-:Y:S07]  /*0410*/  STG.E.64 desc[UR6][R12.64], R10 ;  /* 0x0000000a0c007986 */ /* 0x0081ee000c101b06 */
[----:B------:R-:W-:Y:S05]  /*0420*/  @P0 BRA `(.L_x_700) ;  /* 0xfffffffc00d00947 */ /* 0x000fea000383ffff */
.L_x_699:
[----:B------:R-:W-:Y:S05]  /*0430*/  BSYNC.RECONVERGENT B0 ;  /* 0x0000000000007941 */ /* 0x000fea0003800200 */
.L_x_698:
[----:B------:R-:W-:Y:S05]  /*0440*/  @!P1 EXIT ;  /* 0x000000000000994d */ /* 0x000fea0003800000 */
.L_x_701:
[C---:B-1----:R-:W-:Y:S02]  /*0450*/  IMAD R19, R5.reuse, UR10, R4 ;  /* 0x0000000a05137c24 */ /* 0x042fe4000f8e0204 */
[----:B0-----:R-:W-:Y:S02]  /*0460*/  IMAD R15, R5, UR10, R0 ;  /* 0x0000000a050f7c24 */ /* 0x001fe4000f8e0200 */
[----:B------:R-:W-:-:S04]  /*0470*/  IMAD.WIDE R18, R19, 0x8, R2 ;  /* 0x0000000813127825 */ /* 0x000fc800078e0202 */
[----:B------:R-:W-:Y:S01]  /*0480*/  IMAD.WIDE R14, R15, 0x8, R2 ;  /* 0x000000080f0e7825 */ /* 0x000fe200078e0202 */
[----:B------:R-:W2:Y:S04]  /*0490*/  LDG.E.64 R20, desc[UR6][R18.64] ;  /* 0x0000000612147981 */ /* 0x000ea8000c1e1b00 */
[----:B------:R-:W3:Y:S01]  /*04a0*/  LDG.E.64 R16, desc[UR6][R14.64] ;  /* 0x000000060e107981 */ /* 0x000ee2000c1e1b00 */
[----:B------:R-:W-:-:S05]  /*04b0*/  IADD3 R5, PT, PT, R5, UR4, RZ ;  /* 0x0000000405057c10 */ /* 0x000fca000fffe0ff */
[C---:B------:R-:W-:Y:S02]  /*04c0*/  IMAD R7, R5.reuse, UR10, R4 ;  /* 0x0000000a05077c24 */ /* 0x040fe4000f8e0204 */
[----:B------:R-:W-:Y:S02]  /*04d0*/  IMAD R9, R5, UR10, R0 ;  /* 0x0000000a05097c24 */ /* 0x000fe4000f8e0200 */
[----:B------:R-:W-:-:S04]  /*04e0*/  IMAD.WIDE R6, R7, 0x8, R2 ;  /* 0x0000000807067825 */ /* 0x000fc800078e0202 */
[----:B------:R-:W-:Y:S01]  /*04f0*/  IMAD.WIDE R8, R9, 0x8, R2 ;  /* 0x0000000809087825 */ /* 0x000fe200078e0202 */
[----:B--2---:R0:W-:Y:S04]  /*0500*/  STG.E.64 desc[UR6][R14.64], R20 ;  /* 0x000000140e007986 */ /* 0x0041e8000c101b06 */
[----:B---3--:R1:W-:Y:S04]  /*0510*/  STG.E.64 desc[UR6][R18.64], R16 ;  /* 0x0000001012007986 */ /* 0x0083e8000c101b06 */
        /* <DEDUP_REMOVED lines=9> */
[----:B0-----:R-:W4:Y:S04]  /*05b0*/  LDG.E.64 R20, desc[UR6][R10.64] ;  /* 0x000000060a147981 */ /* 0x001f28000c1e1b00 */
[----:B------:R-:W5:Y:S01]  /*05c0*/  LDG.E.64 R14, desc[UR6][R12.64] ;  /* 0x000000060c0e7981 */ /* 0x000f62000c1e1b00 */
[----:B------:R-:W-:-:S05]  /*05d0*/  IADD3 R5, PT, PT, R5, UR4, RZ ;  /* 0x0000000405057c10 */ /* 0x000fca000fffe0ff */
[C---:B-1----:R-:W-:Y:S02]  /*05e0*/  IMAD R19, R5.reuse, UR10, R4 ;  /* 0x0000000a05137c24 */ /* 0x042fe4000f8e0204 */
[----:B------:R-:W-:Y:S02]  /*05f0*/  IMAD R17, R5, UR10, R0 ;  /* 0x0000000a05117c24 */ /* 0x000fe4000f8e0200 */
[----:B------:R-:W-:-:S04]  /*0600*/  IMAD.WIDE R18, R19, 0x8, R2 ;  /* 0x0000000813127825 */ /* 0x000fc800078e0202 */
[----:B------:R-:W-:Y:S01]  /*0610*/  IMAD.WIDE R16, R17, 0x8, R2 ;  /* 0x0000000811107825 */ /* 0x000fe200078e0202 */
[----:B----4-:R1:W-:Y:S04]  /*0620*/  STG.E.64 desc[UR6][R12.64], R20 ;  /* 0x000000140c007986 */ /* 0x0103e8000c101b06 */
[----:B-----5:R1:W-:Y:S04]  /*0630*/  STG.E.64 desc[UR6][R10.64], R14 ;  /* 0x0000000e0a007986 */ /* 0x0203e8000c101b06 */
[----:B--2---:R-:W2:Y:S04]  /*0640*/  LDG.E.64 R8, desc[UR6][R18.64] ;  /* 0x0000000612087981 */ /* 0x004ea8000c1e1b00 */
[----:B---3--:R-:W3:Y:S01]  /*0650*/  LDG.E.64 R6, desc[UR6][R16.64] ;  /* 0x0000000610067981 */ /* 0x008ee2000c1e1b00 */
[----:B------:R-:W-:-:S04]  /*0660*/  IADD3 R5, PT, PT, R5, UR4, RZ ;  /* 0x0000000405057c10 */ /* 0x000fc8000fffe0ff */
[----:B------:R-:W-:Y:S01]  /*0670*/  ISETP.GE.AND P0, PT, R5, UR8, PT ;  /* 0x0000000805007c0c */ /* 0x000fe2000bf06270 */
[----:B--2---:R1:W-:Y:S04]  /*0680*/  STG.E.64 desc[UR6][R16.64], R8 ;  /* 0x0000000810007986 */ /* 0x0043e8000c101b06 */
[----:B---3--:R1:W-:Y:S08]  /*0690*/  STG.E.64 desc[UR6][R18.64], R6 ;  /* 0x0000000612007986 */ /* 0x0083f0000c101b06 */
[----:B------:R-:W-:Y:S05]  /*06a0*/  @!P0 BRA `(.L_x_701) ;  /* 0xfffffffc00688947 */ /* 0x000fea000383ffff */
[----:B------:R-:W-:Y:S05]  /*06b0*/  EXIT ;  /* 0x000000000000794d */ /* 0x000fea0003800000 */
.L_x_702:
        /* <DEDUP_REMOVED lines=12> */
.L_x_739:


//--------------------- .text._Z15kernel_gaussianPdiiii --------------------------
	.section	.text._Z15kernel_gaussianPdiiii,"ax",@progbits
	.align	128
        .global         _Z15kernel_gaussianPdiiii
        .type           _Z15kernel_gaussianPdiiii,@function
        .size           _Z15kernel_gaussianPdiiii,(.L_x_729 - _Z15kernel_gaussianPdiiii)
        .other          _Z15kernel_gaussianPdiiii,@"STO_CUDA_ENTRY STV_DEFAULT"
_Z15kernel_gaussianPdiiii:
.text._Z15kernel_gaussianPdiiii:
[----:B------:R-:W-:Y:S01]  /*0000*/  LDC R1, c[0x0][0x37c] ;  /* 0x0000df00ff017b82 */ /* 0x000fe20000000800 */
[----:B------:R-:W0:Y:S01]  /*0010*/  S2R R6, SR_CTAID.Y ;  /* 0x0000000000067919 */ /* 0x000e220000002600 */
[----:B------:R-:W1:Y:S01]  /*0020*/  LDCU UR4, c[0x0][0x360] ;  /* 0x00006c00ff0477ac */ /* 0x000e620008000800 */
[----:B------:R-:W0:Y:S01]  /*0030*/  S2R R3, SR_TID.Y ;  /* 0x0000000000037919 */ /* 0x000e220000002200 */
[----:B------:R-:W0:Y:S04]  /*0040*/  LDCU UR5, c[0x0][0x364] ;  /* 0x00006c80ff0577ac */ /* 0x000e280008000800 */
[----:B------:R-:W2:Y:S01]  /*0050*/  LDC R0, c[0x0][0x370] ;  /* 0x0000dc00ff007b82 */ /* 0x000ea20000000800 */
[----:B------:R-:W3:Y:S01]  /*0060*/  LDCU UR8, c[0x0][0x394] ;  /* 0x00007280ff0877ac */ /* 0x000ee20008000800 */
[----:B------:R-:W4:Y:S01]  /*0070*/  LDCU UR6, c[0x0][0x38c] ;  /* 0x00007180ff0677ac */ /* 0x000f220008000800 */
[----:B0-----:R-:W-:-:S05]  /*0080*/  IMAD R6, R6, UR5, R3 ;  /* 0x0000000506067c24 */ /* 0x001fca000f8e0203 */
[----:B---3--:R-:W-:-:S04]  /*0090*/  IADD3.X R6, PT, PT, R6, UR8, RZ, PT, !PT ;  /* 0x0000000806067c10 */ /* 0x008fc8000bffe4ff */
[----:B----4-:R-:W-:-:S13]  /*00a0*/  ISETP.GE.AND P0, PT, R6, UR6, PT ;  /* 0x0000000606007c0c */ /* 0x010fda000bf06270 */
[----:B-12---:R-:W-:Y:S05]  /*00b0*/  @P0 EXIT ;  /* 0x000000000000094d */ /* 0x006fea0003800000 */
[----:B------:R-:W0:Y:S01]  /*00c0*/  S2R R9, SR_CTAID.X ;  /* 0x0000000000097919 */ /* 0x000e220000002500 */
[----:B------:R-:W-:Y:S01]  /*00d0*/  IMAD R10, R0, UR4, RZ ;  /* 0x00000004000a7c24 */ /* 0x000fe2000f8e02ff */
[----:B------:R-:W1:Y:S01]  /*00e0*/  LDC R11, c[0x0][0x390] ;  /* 0x0000e400ff0b7b82 */ /* 0x000e620000000800 */
[----:B------:R-:W2:Y:S01]  /*00f0*/  LDCU.64 UR6, c[0x0][0x358] ;  /* 0x00006b00ff0677ac */ /* 0x000ea20008000a00 */
[----:B------:R-:W1:Y:S01]  /*0100*/  S2R R12, SR_TID.X ;  /* 0x00000000000c7919 */ /* 0x000e620000002100 */
[----:B------:R-:W3:Y:S01]  /*0110*/  I2F.U32.RP R7, R10 ;  /* 0x0000000a00077306 */ /* 0x000ee20000209000 */
[----:B------:R-:W-:Y:S01]  /*0120*/  ISETP.NE.U32.AND P3, PT, R10, RZ, PT ;  /* 0x000000ff0a00720c */ /* 0x000fe20003f65070 */
[----:B------:R-:W4:Y:S03]  /*0130*/  LDCU UR9, c[0x0][0x388] ;  /* 0x00007100ff0977ac */ /* 0x000f260008000800 */
[----:B------:R-:W5:Y:S08]  /*0140*/  LDC R13, c[0x0][0x388] ;  /* 0x0000e200ff0d7b82 */ /* 0x000f700000000800 */
[----:B------:R-:W2:Y:S01]  /*0150*/  LDC.64 R18, c[0x0][0x380] ;  /* 0x0000e000ff127b82 */ /* 0x000ea20000000a00 */
[----:B---3--:R-:W3:Y:S01]  /*0160*/  MUFU.RCP R7, R7 ;  /* 0x0000000700077308 */ /* 0x008ee20000001000 */
[----:B0-----:R-:W-:-:S04]  /*0170*/  IMAD.IADD R3, R0, 0x1, R9 ;  /* 0x0000000100037824 */ /* 0x001fc800078e0209 */
[----:B------:R-:W-:Y:S02]  /*0180*/  IMAD R3, R3, UR4, RZ ;  /* 0x0000000403037c24 */ /* 0x000fe4000f8e02ff */
[----:B-1----:R-:W-:Y:S02]  /*0190*/  IMAD.IADD R0, R12, 0x1, R11 ;  /* 0x000000010c007824 */ /* 0x002fe400078e020b */
[----:B---3--:R-:W-:Y:S01]  /*01a0*/  VIADD R8, R7, 0xffffffe ;  /* 0x0ffffffe07087836 */ /* 0x008fe20000000000 */
[----:B------:R-:W-:Y:S01]  /*01b0*/  LOP3.LUT R4, RZ, R3, RZ, 0x33, !PT ;  /* 0x00000003ff047212 */ /* 0x000fe200078e33ff */
[----:B------:R-:W-:Y:S01]  /*01c0*/  IMAD.MOV R7, RZ, RZ, -R10 ;  /* 0x000000ffff077224 */ /* 0x000fe200078e0a0a */
[----:B------:R-:W-:Y:S01]  /*01d0*/  IADD3 R2, PT, PT, R0, 0x1, R3 ;  /* 0x0000000100027810 */ /* 0x000fe20007ffe003 */
[----:B------:R-:W-:Y:S01]  /*01e0*/  IMAD R9, R9, UR4, R12 ;  /* 0x0000000409097c24 */ /* 0x000fe2000f8e020c */
[----:B------:R0:W1:Y:S02]  /*01f0*/  F2I.FTZ.U32.TRUNC.NTZ R3, R8 ;  /* 0x0000000800037305 */ /* 0x000064000021f000 */
[----:B-----5:R-:W-:Y:S01]  /*0200*/  VIMNMX R5, PT, PT, R2, R13, !PT ;  /* 0x0000000d02057248 */ /* 0x020fe20007fe0100 */
[----:B------:R-:W-:Y:S01]  /*0210*/  IMAD.MOV.U32 R2, RZ, RZ, RZ ;  /* 0x000000ffff027224 */ /* 0x000fe200078e00ff */
[----:B------:R-:W-:-:S02]  /*0220*/  IADD3 R9, PT, PT, R9, 0x1, RZ ;  /* 0x0000000109097810 */ /* 0x000fc40007ffe0ff */
[----:B------:R-:W-:-:S03]  /*0230*/  IADD3 R4, PT, PT, -R0, R5, R4 ;  /* 0x0000000500047210 */ /* 0x000fc60007ffe104 */
[----:B0-----:R-:W-:Y:S01]  /*0240*/  IMAD.IADD R8, R9, 0x1, R11 ;  /* 0x0000000109087824 */ /* 0x001fe200078e020b */
[C---:B------:R-:W-:Y:S01]  /*0250*/  ISETP.NE.AND P0, PT, R4.reuse, RZ, PT ;  /* 0x000000ff0400720c */ /* 0x040fe20003f05270 */
[----:B------:R-:W-:Y:S02]  /*0260*/  VIADD R5, R4, 0xffffffff ;  /* 0xffffffff04057836 */ /* 0x000fe40000000000 */
[----:B-1----:R-:W-:-:S04]  /*0270*/  IMAD R7, R7, R3, RZ ;  /* 0x0000000307077224 */ /* 0x002fc800078e02ff */
[----:B------:R-:W-:-:S06]  /*0280*/  IMAD.HI.U32 R2, R3, R7, R2 ;  /* 0x0000000703027227 */ /* 0x000fcc00078e0002 */
[----:B------:R-:W-:Y:S02]  /*0290*/  @!P0 IMAD.MOV R5, RZ, RZ, R4 ;  /* 0x000000ffff058224 */ /* 0x000fe400078e0204 */
[----:B------:R-:W-:Y:S01]  /*02a0*/  IMAD R3, R13, UR8, R11 ;  /* 0x000000080d037c24 */ /* 0x000fe2000f8e020b */
[----:B------:R-:W0:Y:S01]  /*02b0*/  LDCU UR8, c[0x0][0x394] ;  /* 0x00007280ff0877ac */ /* 0x000e220008000800 */
[----:B------:R-:W-:-:S04]  /*02c0*/  IMAD.HI.U32 R2, R2, R5, RZ ;  /* 0x0000000502027227 */ /* 0x000fc800078e00ff */
[----:B------:R-:W-:Y:S02]  /*02d0*/  IMAD.MOV R0, RZ, RZ, -R2 ;  /* 0x000000ffff007224 */ /* 0x000fe400078e0a02 */
[----:B--2---:R-:W-:-:S04]  /*02e0*/  IMAD.WIDE R18, R3, 0x8, R18 ;  /* 0x0000000803127825 */ /* 0x004fc800078e0212 */
[C---:B------:R-:W-:Y:S02]  /*02f0*/  IMAD R5, R10.reuse, R0, R5 ;  /* 0x000000000a057224 */ /* 0x040fe400078e0205 */
[----:B------:R-:W-:Y:S02]  /*0300*/  IMAD.IADD R7, R10, 0x1, R8 ;  /* 0x000000010a077824 */ /* 0x000fe400078e0208 */
[----:B------:R-:W-:Y:S01]  /*0310*/  IMAD.WIDE R16, R9, 0x8, R18 ;  /* 0x0000000809107825 */ /* 0x000fe200078e0212 */
[----:B------:R-:W-:-:S03]  /*0320*/  ISETP.GE.U32.AND P1, PT, R5, R10, PT ;  /* 0x0000000a0500720c */ /* 0x000fc60003f26070 */
[----:B------:R-:W-:-:S10]  /*0330*/  IMAD.IADD R4, R10, 0x1, R7 ;  /* 0x000000010a047824 */ /* 0x000fd400078e0207 */
[----:B------:R-:W-:Y:S02]  /*0340*/  @P1 IMAD.IADD R5, R5, 0x1, -R10 ;  /* 0x0000000105051824 */ /* 0x000fe400078e0a0a */
[----:B------:R-:W-:-:S03]  /*0350*/  @P1 VIADD R2, R2, 0x1 ;  /* 0x0000000102021836 */ /* 0x000fc60000000000 */
[----:B------:R-:W-:Y:S02]  /*0360*/  ISETP.GE.U32.AND P2, PT, R5, R10, PT ;  /* 0x0000000a0500720c */ /* 0x000fe40003f46070 */
[----:B------:R-:W-:-:S11]  /*0370*/  SEL R5, RZ, 0x1, !P0 ;  /* 0x00000001ff057807 */ /* 0x000fd60004000000 */
[----:B------:R-:W-:Y:S01]  /*0380*/  @P2 VIADD R2, R2, 0x1 ;  /* 0x0000000102022836 */ /* 0x000fe20000000000 */
[----:B------:R-:W-:-:S05]  /*0390*/  @!P3 LOP3.LUT R2, RZ, R10, RZ, 0x33, !PT ;  /* 0x0000000aff02b212 */ /* 0x000fca00078e33ff */
[----:B0---4-:R-:W-:-:S07]  /*03a0*/  IMAD.IADD R5, R5, 0x1, R2 ;  /* 0x0000000105057824 */ /* 0x011fce00078e0202 */
.L_x_722:
[----:B0-----:R-:W0:Y:S01]  /*03b0*/  LDC R11, c[0x0][0x388] ;  /* 0x0000e200ff0b7b82 */ /* 0x001e220000000800 */
[----:B------:R-:W-:Y:S01]  /*03c0*/  BSSY.RECONVERGENT B0, `(.L_x_703) ;  /* 0x00000da000007945 */ /* 0x000fe20003800200 */
[----:B0-----:R-:W-:-:S13]  /*03d0*/  ISETP.GE.AND P0, PT, R8, R11, PT ;  /* 0x0000000b0800720c */ /* 0x001fda0003f06270 */
[----:B-123--:R-:W-:Y:S05]  /*03e0*/  @P0 BRA `(.L_x_704) ;  /* 0x0000000c005c0947 */ /* 0x00efea0003800000 */
[----:B------:R-:W0:Y:S01]  /*03f0*/  LDC.64 R14, c[0x0][0x380] ;  /* 0x0000e000ff0e7b82 */ /* 0x000e220000000a00 */
[----:B------:R-:W1:Y:S01]  /*0400*/  LDCU UR4, c[0x0][0x390] ;  /* 0x00007200ff0477ac */ /* 0x000e620008000800 */
[----:B------:R-:W-:Y:S01]  /*0410*/  LOP3.LUT R30, R5, 0x3, RZ, 0xc0, !PT ;  /* 0x00000003051e7812 */ /* 0x000fe200078ec0ff */
[----:B------:R-:W-:Y:S01]  /*0420*/  BSSY.RECONVERGENT B1, `(.L_x_705) ;  /* 0x000005d000017945 */ /* 0x000fe20003800200 */
[----:B------:R-:W-:Y:S02]  /*0430*/  IMAD.MOV.U32 R3, RZ, RZ, R8 ;  /* 0x000000ffff037224 */ /* 0x000fe400078e0008 */
[----:B------:R-:W-:Y:S01]  /*0440*/  ISETP.NE.AND P0, PT, R30, 0x3, PT ;  /* 0x000000031e00780c */ /* 0x000fe20003f05270 */
[----:B-1----:R-:W-:-:S04]  /*0450*/  IMAD R11, R6, R11, UR4 ;  /* 0x00000004060b7e24 */ /* 0x002fc8000f8e020b */
[----:B0-----:R-:W-:-:S08]  /*0460*/  IMAD.WIDE R14, R11, 0x8, R14 ;  /* 0x000000080b0e7825 */ /* 0x001fd000078e020e */
[----:B------:R-:W-:Y:S05]  /*0470*/  @!P0 BRA `(.L_x_706) ;  /* 0x00000004005c8947 */ /* 0x000fea0003800000 */
[----:B------:R-:W2:Y:S04]  /*0480*/  LDG.E.64 R24, desc[UR6][R18.64] ;  /* 0x0000000612187981 */ /* 0x000ea8000c1e1b00 */
[----:B------:R-:W3:Y:S04]  /*0490*/  LDG.E.64 R2, desc[UR6][R14.64] ;  /* 0x000000060e027981 */ /* 0x000ee8000c1e1b00 */
[----:B------:R-:W3:Y:S01]  /*04a0*/  LDG.E.64 R12, desc[UR6][R16.64] ;  /* 0x00000006100c7981 */ /* 0x000ee2000c1e1b00 */
[----:B------:R-:W-:Y:S01]  /*04b0*/  IMAD.MOV.U32 R20, RZ, RZ, 0x1 ;  /* 0x00000001ff147424 */ /* 0x000fe200078e00ff */
[----:B------:R-:W-:Y:S01]  /*04c0*/  BSSY.RECONVERGENT B2, `(.L_x_707) ;  /* 0x0000011000027945 */ /* 0x000fe20003800200 */
[----:B--2---:R-:W0:Y:S04]  /*04d0*/  MUFU.RCP64H R21, R25 ;  /* 0x0000001900157308 */ /* 0x004e280000001800 */
[----:B0-----:R-:W-:-:S08]  /*04e0*/  DFMA R22, -R24, R20, 1 ;  /* 0x3ff000001816742b */ /* 0x001fd00000000114 */
[----:B------:R-:W-:-:S08]  /*04f0*/  DFMA R22, R22, R22, R22 ;  /* 0x000000161616722b */ /* 0x000fd00000000016 */
[----:B------:R-:W-:Y:S02]  /*0500*/  DFMA R22, R20, R22, R20 ;  /* 0x000000161416722b */ /* 0x000fe40000000014 */
[----:B---3--:R-:W-:-:S06]  /*0510*/  DMUL R20, R2, R12 ;  /* 0x0000000c02147228 */ /* 0x008fcc0000000000 */
[----:B------:R-:W-:-:S04]  /*0520*/  DFMA R26, -R24, R22, 1 ;  /* 0x3ff00000181a742b */ /* 0x000fc80000000116 */
[----:B------:R-:W-:-:S04]  /*0530*/  FSETP.GEU.AND P1, PT, |R21|, 6.5827683646048100446e-37, PT ;  /* 0x036000001500780b */ /* 0x000fc80003f2e200 */
[----:B------:R-:W-:-:S08]  /*0540*/  DFMA R26, R22, R26, R22 ;  /* 0x0000001a161a722b */ /* 0x000fd00000000016 */
[----:B------:R-:W-:-:S08]  /*0550*/  DMUL R36, R20, R26 ;  /* 0x0000001a14247228 */ /* 0x000fd00000000000 */
[----:B------:R-:W-:-:S08]  /*0560*/  DFMA R2, -R24, R36, R20 ;  /* 0x000000241802722b */ /* 0x000fd00000000114 */
[----:B------:R-:W-:-:S10]  /*0570*/  DFMA R36, R26, R2, R36 ;  /* 0x000000021a24722b */ /* 0x000fd40000000024 */
[----:B------:R-:W-:-:S05]  /*0580*/  FFMA R0, RZ, R25, R37 ;  /* 0x00000019ff007223 */ /* 0x000fca0000000025 */
[----:B------:R-:W-:-:S13]  /*0590*/  FSETP.GT.AND P0, PT, |R0|, 1.469367938527859385e-39, PT ;  /* 0x001000000000780b */ /* 0x000fda0003f04200 */
[----:B------:R-:W-:Y:S05]  /*05a0*/  @P0 BRA P1, `(.L_x_708) ;  /* 0x0000000000080947 */ /* 0x000fea0000800000 */
[----:B------:R-:W-:-:S07]  /*05b0*/  MOV R28, 0x5d0 ;  /* 0x000005d0001c7802 */ /* 0x000fce0000000f00 */
[----:B------:R-:W-:Y:S05]  /*05c0*/  CALL.REL.NOINC `($__internal_0_$__cuda_sm20_div_rn_f64_full) ;  /* 0x0000000c00007944 */ /* 0x000fea0003c00000 */
.L_x_708:
[----:B------:R-:W-:Y:S05]  /*05d0*/  BSYNC.RECONVERGENT B2 ;  /* 0x0000000000027941 */ /* 0x000fea0003800200 */
.L_x_707:
[----:B------:R-:W-:-:S05]  /*05e0*/  IMAD.WIDE R26, R9, 0x8, R14 ;  /* 0x00000008091a7825 */ /* 0x000fca00078e020e */
[----:B------:R-:W2:Y:S01]  /*05f0*/  LDG.E.64 R2, desc[UR6][R26.64] ;  /* 0x000000061a027981 */ /* 0x000ea2000c1e1b00 */
[----:B------:R-:W-:Y:S01]  /*0600*/  ISETP.NE.AND P0, PT, R30, RZ, PT ;  /* 0x000000ff1e00720c */ /* 0x000fe20003f05270 */
[----:B--2---:R-:W-:Y:S01]  /*0610*/  DADD R36, R2, -R36 ;  /* 0x0000000002247229 */ /* 0x004fe20000000824 */
[----:B------:R-:W-:-:S06]  /*0620*/  IMAD.MOV.U32 R3, RZ, RZ, R7 ;  /* 0x000000ffff037224 */ /* 0x000fcc00078e0007 */
[----:B------:R0:W-:Y:S05]  /*0630*/  STG.E.64 desc[UR6][R26.64], R36 ;  /* 0x000000241a007986 */ /* 0x0001ea000c101b06 */
[----:B------:R-:W-:Y:S05]  /*0640*/  @!P0 BRA `(.L_x_706) ;  /* 0x0000000000e88947 */ /* 0x000fea0003800000 */
[----:B------:R-:W2:Y:S01]  /*0650*/  LDG.E.64 R24, desc[UR6][R18.64] ;  /* 0x0000000612187981 */ /* 0x000ea2000c1e1b00 */
[----:B------:R-:W-:-:S03]  /*0660*/  IMAD.WIDE R12, R10, 0x8, R16 ;  /* 0x000000080a0c7825 */ /* 0x000fc600078e0210 */
[----:B------:R-:W3:Y:S04]  /*0670*/  LDG.E.64 R28, desc[UR6][R14.64] ;  /* 0x000000060e1c7981 */ /* 0x000ee8000c1e1b00 */
[----:B------:R-:W3:Y:S01]  /*0680*/  LDG.E.64 R20, desc[UR6][R12.64] ;  /* 0x000000060c147981 */ /* 0x000ee2000c1e1b00 */
[----:B------:R-:W-:Y:S01]  /*0690*/  MOV R2, 0x1 ;  /* 0x0000000100027802 */ /* 0x000fe20000000f00 */
[----:B------:R-:W-:Y:S01]  /*06a0*/  BSSY.RECONVERGENT B2, `(.L_x_709) ;  /* 0x0000011000027945 */ /* 0x000fe20003800200 */
[----:B--2---:R-:W1:Y:S01]  /*06b0*/  MUFU.RCP64H R3, R25 ;  /* 0x0000001900037308 */ /* 0x004e620000001800 */
[----:B---3--:R-:W-:-:S03]  /*06c0*/  DMUL R20, R28, R20 ;  /* 0x000000141c147228 */ /* 0x008fc60000000000 */
[----:B-1----:R-:W-:-:S07]  /*06d0*/  DFMA R22, -R24, R2, 1 ;  /* 0x3ff000001816742b */ /* 0x002fce0000000102 */
[----:B------:R-:W-:Y:S01]  /*06e0*/  FSETP.GEU.AND P1, PT, |R21|, 6.5827683646048100446e-37, PT ;  /* 0x036000001500780b */ /* 0x000fe20003f2e200 */
[----:B------:R-:W-:-:S08]  /*06f0*/  DFMA R22, R22, R22, R22 ;  /* 0x000000161616722b */ /* 0x000fd00000000016 */
[----:B------:R-:W-:-:S08]  /*0700*/  DFMA R2, R2, R22, R2 ;  /* 0x000000160202722b */ /* 0x000fd00000000002 */
[----:B------:R-:W-:-:S08]  /*0710*/  DFMA R22, -R24, R2, 1 ;  /* 0x3ff000001816742b */ /* 0x000fd00000000102 */
[----:B------:R-:W-:-:S08]  /*0720*/  DFMA R22, R2, R22, R2 ;  /* 0x000000160216722b */ /* 0x000fd00000000002 */
[----:B0-----:R-:W-:-:S08]  /*0730*/  DMUL R36, R20, R22 ;  /* 0x0000001614247228 */ /* 0x001fd00000000000 */
[----:B------:R-:W-:-:S08]  /*0740*/  DFMA R2, -R24, R36, R20 ;  /* 0x000000241802722b */ /* 0x000fd00000000114 */
[----:B------:R-:W-:-:S10]  /*0750*/  DFMA R36, R22, R2, R36 ;  /* 0x000000021624722b */ /* 0x000fd40000000024 */
[----:B------:R-:W-:-:S05]  /*0760*/  FFMA R0, RZ, R25, R37 ;  /* 0x00000019ff007223 */ /* 0x000fca0000000025 */
[----:B------:R-:W-:-:S13]  /*0770*/  FSETP.GT.AND P0, PT, |R0|, 1.469367938527859385e-39, PT ;  /* 0x001000000000780b */ /* 0x000fda0003f04200 */
[----:B------:R-:W-:Y:S05]  /*0780*/  @P0 BRA P1, `(.L_x_710) ;  /* 0x0000000000080947 */ /* 0x000fea0000800000 */
[----:B------:R-:W-:-:S07]  /*0790*/  MOV R28, 0x7b0 ;  /* 0x000007b0001c7802 */ /* 0x000fce0000000f00 */
[----:B------:R-:W-:Y:S05]  /*07a0*/  CALL.REL.NOINC `($__internal_0_$__cuda_sm20_div_rn_f64_full) ;  /* 0x0000000800887944 */ /* 0x000fea0003c00000 */
.L_x_710:
[----:B------:R-:W-:Y:S05]  /*07b0*/  BSYNC.RECONVERGENT B2 ;  /* 0x0000000000027941 */ /* 0x000fea0003800200 */
.L_x_709:
[----:B------:R-:W-:-:S05]  /*07c0*/  IMAD.WIDE R26, R10, 0x8, R26 ;  /* 0x000000080a1a7825 */ /* 0x000fca00078e021a */
[----:B------:R-:W2:Y:S01]  /*07d0*/  LDG.E.64 R2, desc[UR6][R26.64] ;  /* 0x000000061a027981 */ /* 0x000ea2000c1e1b00 */
[----:B------:R-:W-:Y:S01]  /*07e0*/  ISETP.NE.AND P0, PT, R30, 0x1, PT ;  /* 0x000000011e00780c */ /* 0x000fe20003f05270 */
        /* <DEDUP_REMOVED lines=18> */
[----:B-1----:R-:W-:-:S08]  /*0910*/  DMUL R36, R20, R28 ;  /* 0x0000001c14247228 */ /* 0x002fd00000000000 */
[----:B------:R-:W-:-:S08]  /*0920*/  DFMA R2, -R24, R36, R20 ;  /* 0x000000241802722b */ /* 0x000fd00000000114 */
[----:B------:R-:W-:Y:S01]  /*0930*/  DFMA R36, R28, R2, R36 ;  /* 0x000000021c24722b */ /* 0x000fe20000000024 */
[----:B------:R-:W-:-:S09]  /*0940*/  IMAD.IADD R3, R10, 0x1, R4 ;  /* 0x000000010a037824 */ /* 0x000fd200078e0204 */
[----:B------:R-:W-:-:S05]  /*0950*/  FFMA R0, RZ, R25, R37 ;  /* 0x00000019ff007223 */ /* 0x000fca0000000025 */
[----:B------:R-:W-:-:S13]  /*0960*/  FSETP.GT.AND P0, PT, |R0|, 1.469367938527859385e-39, PT ;  /* 0x001000000000780b */ /* 0x000fda0003f04200 */
[----:B------:R-:W-:Y:S05]  /*0970*/  @P0 BRA P1, `(.L_x_712) ;  /* 0x0000000000080947 */ /* 0x000fea0000800000 */
[----:B------:R-:W-:-:S07]  /*0980*/  MOV R28, 0x9a0 ;  /* 0x000009a0001c7802 */ /* 0x000fce0000000f00 */
[----:B------:R-:W-:Y:S05]  /*0990*/  CALL.REL.NOINC `($__internal_0_$__cuda_sm20_div_rn_f64_full) ;  /* 0x00000008000c7944 */ /* 0x000fea0003c00000 */
.L_x_712:
[----:B------:R-:W-:Y:S05]  /*09a0*/  BSYNC.RECONVERGENT B2 ;  /* 0x0000000000027941 */ /* 0x000fea0003800200 */
.L_x_711:
[----:B------:R-:W-:-:S05]  /*09b0*/  IMAD.WIDE R26, R10, 0x8, R26 ;  /* 0x000000080a1a7825 */ /* 0x000fca00078e021a */
[----:B------:R-:W2:Y:S02]  /*09c0*/  LDG.E.64 R12, desc[UR6][R26.64] ;  /* 0x000000061a0c7981 */ /* 0x000ea4000c1e1b00 */
[----:B--2---:R-:W-:-:S07]  /*09d0*/  DADD R12, R12, -R36 ;  /* 0x000000000c0c7229 */ /* 0x004fce0000000824 */
[----:B------:R2:W-:Y:S04]  /*09e0*/  STG.E.64 desc[UR6][R26.64], R12 ;  /* 0x0000000c1a007986 */ /* 0x0005e8000c101b06 */
.L_x_706:
[----:B------:R-:W-:Y:S05]  /*09f0*/  BSYNC.RECONVERGENT B1 ;  /* 0x0000000000017941 */ /* 0x000fea0003800200 */
.L_x_705:
[----:B------:R-:W-:-:S13]  /*0a00*/  ISETP.GE.U32.AND P0, PT, R5, 0x3, PT ;  /* 0x000000030500780c */ /* 0x000fda0003f06070 */
[----:B------:R-:W-:Y:S05]  /*0a10*/  @!P0 BRA `(.L_x_704) ;  /* 0x0000000400d08947 */ /* 0x000fea0003800000 */
.L_x_721:
[----:B---3--:R-:W3:Y:S01]  /*0a20*/  LDG.E.64 R24, desc[UR6][R18.64] ;  /* 0x0000000612187981 */ /* 0x008ee2000c1e1b00 */
[----:B------:R-:W4:Y:S03]  /*0a30*/  LDC R0, c[0x0][0x388] ;  /* 0x0000e200ff007b82 */ /* 0x000f260000000800 */
[----:B------:R-:W5:Y:S05]  /*0a40*/  LDG.E.64 R22, desc[UR6][R14.64] ;  /* 0x000000060e167981 */ /* 0x000f6a000c1e1b00 */
[----:B--2---:R-:W2:Y:S01]  /*0a50*/  LDC.64 R12, c[0x0][0x380] ;  /* 0x0000e000ff0c7b82 */ /* 0x004ea20000000a00 */
[----:B----4-:R-:W-:-:S04]  /*0a60*/  IMAD R11, R0, UR8, R3 ;  /* 0x00000008000b7c24 */ /* 0x010fc8000f8e0203 */
[----:B--2---:R-:W-:-:S05]  /*0a70*/  IMAD.WIDE R12, R11, 0x8, R12 ;  /* 0x000000080b0c7825 */ /* 0x004fca00078e020c */
[----:B------:R-:W5:Y:S01]  /*0a80*/  LDG.E.64 R20, desc[UR6][R12.64] ;  /* 0x000000060c147981 */ /* 0x000f62000c1e1b00 */
[----:B01----:R-:W-:Y:S01]  /*0a90*/  IMAD.MOV.U32 R26, RZ, RZ, 0x1 ;  /* 0x00000001ff1a7424 */ /* 0x003fe200078e00ff */
[----:B------:R-:W-:Y:S01]  /*0aa0*/  BSSY.RECONVERGENT B1, `(.L_x_713) ;  /* 0x0000011000017945 */ /* 0x000fe20003800200 */
[----:B---3--:R-:W0:Y:S04]  /*0ab0*/  MUFU.RCP64H R27, R25 ;  /* 0x00000019001b7308 */ /* 0x008e280000001800 */
[----:B0-----:R-:W-:-:S08]  /*0ac0*/  DFMA R28, -R24, R26, 1 ;  /* 0x3ff00000181c742b */ /* 0x001fd0000000011a */
[----:B------:R-:W-:-:S08]  /*0ad0*/  DFMA R28, R28, R28, R28 ;  /* 0x0000001c1c1c722b */ /* 0x000fd0000000001c */
[----:B------:R-:W-:-:S08]  /*0ae0*/  DFMA R28, R26, R28, R26 ;  /* 0x0000001c1a1c722b */ /* 0x000fd0000000001a */
[----:B------:R-:W-:Y:S02]  /*0af0*/  DFMA R26, -R24, R28, 1 ;  /* 0x3ff00000181a742b */ /* 0x000fe4000000011c */
[----:B-----5:R-:W-:-:S06]  /*0b00*/  DMUL R20, R22, R20 ;  /* 0x0000001416147228 */ /* 0x020fcc0000000000 */
[----:B------:R-:W-:-:S08]  /*0b10*/  DFMA R26, R28, R26, R28 ;  /* 0x0000001a1c1a722b */ /* 0x000fd0000000001c */
[----:B------:R-:W-:-:S08]  /*0b20*/  DMUL R36, R20, R26 ;  /* 0x0000001a14247228 */ /* 0x000fd00000000000 */
[----:B------:R-:W-:-:S08]  /*0b30*/  DFMA R22, -R24, R36, R20 ;  /* 0x000000241816722b */ /* 0x000fd00000000114 */
[----:B------:R-:W-:Y:S01]  /*0b40*/  DFMA R36, R26, R22, R36 ;  /* 0x000000161a24722b */ /* 0x000fe20000000024 */
[----:B------:R-:W-:-:S09]  /*0b50*/  FSETP.GEU.AND P1, PT, |R21|, 6.5827683646048100446e-37, PT ;  /* 0x036000001500780b */ /* 0x000fd20003f2e200 */
[----:B------:R-:W-:-:S05]  /*0b60*/  FFMA R0, RZ, R25, R37 ;  /* 0x00000019ff007223 */ /* 0x000fca0000000025 */
[----:B------:R-:W-:-:S13]  /*0b70*/  FSETP.GT.AND P0, PT, |R0|, 1.469367938527859385e-39, PT ;  /* 0x001000000000780b */ /* 0x000fda0003f04200 */
[----:B------:R-:W-:Y:S05]  /*0b80*/  @P0 BRA P1, `(.L_x_714) ;  /* 0x0000000000080947 */ /* 0x000fea0000800000 */
[----:B------:R-:W-:-:S07]  /*0b90*/  MOV R28, 0xbb0 ;  /* 0x00000bb0001c7802 */ /* 0x000fce0000000f00 */
[----:B------:R-:W-:Y:S05]  /*0ba0*/  CALL.REL.NOINC `($__internal_0_$__cuda_sm20_div_rn_f64_full) ;  /* 0x0000000400887944 */ /* 0x000fea0003c00000 */
.L_x_714:
[----:B------:R-:W-:Y:S05]  /*0bb0*/  BSYNC.RECONVERGENT B1 ;  /* 0x0000000000017941 */ /* 0x000fea0003800200 */
.L_x_713:
[----:B------:R-:W0:Y:S01]  /*0bc0*/  LDC.64 R26, c[0x0][0x380] ;  /* 0x0000e000ff1a7b82 */ /* 0x000e220000000a00 */
[----:B------:R-:W-:-:S04]  /*0bd0*/  IMAD R11, R6, UR9, R3 ;  /* 0x00000009060b7c24 */ /* 0x000fc8000f8e0203 */
[----:B0-----:R-:W-:-:S05]  /*0be0*/  IMAD.WIDE R26, R11, 0x8, R26 ;  /* 0x000000080b1a7825 */ /* 0x001fca00078e021a */
[----:B------:R-:W2:Y:S01]  /*0bf0*/  LDG.E.64 R20, desc[UR6][R26.64] ;  /* 0x000000061a147981 */ /* 0x000ea2000c1e1b00 */
[----:B------:R-:W-:Y:S01]  /*0c00*/  IMAD.WIDE R12, R10, 0x8, R12 ;  /* 0x000000080a0c7825 */ /* 0x000fe200078e020c */
[----:B--2---:R-:W-:-:S07]  /*0c10*/  DADD R36, R20, -R36 ;  /* 0x0000000014247229 */ /* 0x004fce0000000824 */
[----:B------:R0:W-:Y:S04]  /*0c20*/  STG.E.64 desc[UR6][R26.64], R36 ;  /* 0x000000241a007986 */ /* 0x0001e8000c101b06 */
[----:B------:R-:W2:Y:S04]  /*0c30*/  LDG.E.64 R24, desc[UR6][R18.64] ;  /* 0x0000000612187981 */ /* 0x000ea8000c1e1b00 */
[----:B------:R-:W3:Y:S04]  /*0c40*/  LDG.E.64 R30, desc[UR6][R14.64] ;  /* 0x000000060e1e7981 */ /* 0x000ee8000c1e1b00 */
[----:B------:R-:W3:Y:S01]  /*0c50*/  LDG.E.64 R20, desc[UR6][R12.64] ;  /* 0x000000060c147981 */ /* 0x000ee2000c1e1b00 */
[----:B------:R-:W-:Y:S01]  /*0c60*/  IMAD.MOV.U32 R22, RZ, RZ, 0x1 ;  /* 0x00000001ff167424 */ /* 0x000fe200078e00ff */
        /* <DEDUP_REMOVED lines=17> */
.L_x_716:
[----:B------:R-:W-:Y:S05]  /*0d80*/  BSYNC.RECONVERGENT B1 ;  /* 0x0000000000017941 */ /* 0x000fea0003800200 */
.L_x_715:
[----:B------:R-:W-:-:S05]  /*0d90*/  IMAD.WIDE R26, R10, 0x8, R26 ;  /* 0x000000080a1a7825 */ /* 0x000fca00078e021a */
        /* <DEDUP_REMOVED lines=25> */
.L_x_718:
[----:B------:R-:W-:Y:S05]  /*0f30*/  BSYNC.RECONVERGENT B1 ;  /* 0x0000000000017941 */ /* 0x000fea0003800200 */
.L_x_717:
        /* <DEDUP_REMOVED lines=26> */
.L_x_720:
[----:B------:R-:W-:Y:S05]  /*10e0*/  BSYNC.RECONVERGENT B1 ;  /* 0x0000000000017941 */ /* 0x000fea0003800200 */
.L_x_719:
[----:B------:R-:W-:-:S05]  /*10f0*/  IMAD.WIDE R26, R10, 0x8, R26 ;  /* 0x000000080a1a7825 */ /* 0x000fca00078e021a */
[----:B------:R-:W2:Y:S01]  /*1100*/  LDG.E.64 R12, desc[UR6][R26.64] ;  /* 0x000000061a0c7981 */ /* 0x000ea2000c1e1b00 */
[----:B------:R-:W-:-:S05]  /*1110*/  IMAD R3, R10, 0x4, R3 ;  /* 0x000000040a037824 */ /* 0x000fca00078e0203 */
[----:B------:R-:W-:Y:S01]  /*1120*/  ISETP.GE.AND P0, PT, R3, UR9, PT ;  /* 0x0000000903007c0c */ /* 0x000fe2000bf06270 */
[----:B--2---:R-:W-:-:S07]  /*1130*/  DADD R12, R12, -R36 ;  /* 0x000000000c0c7229 */ /* 0x004fce0000000824 */
[----:B------:R3:W-:Y:S05]  /*1140*/  STG.E.64 desc[UR6][R26.64], R12 ;  /* 0x0000000c1a007986 */ /* 0x0007ea000c101b06 */
[----:B------:R-:W-:Y:S05]  /*1150*/  @!P0 BRA `(.L_x_721) ;  /* 0xfffffff800308947 */ /* 0x000fea000383ffff */
.L_x_704:
[----:B------:R-:W-:Y:S05]  /*1160*/  BSYNC.RECONVERGENT B0 ;  /* 0x0000000000007941 */ /* 0x000fea0003800200 */
.L_x_703:
[----:B------:R-:W4:Y:S01]  /*1170*/  LDC R3, c[0x0][0x374] ;  /* 0x0000dd00ff037b82 */ /* 0x000f220000000800 */
[----:B------:R-:W5:Y:S01]  /*1180*/  LDCU UR4, c[0x0][0x38c] ;  /* 0x00007180ff0477ac */ /* 0x000f620008000800 */
[----:B----4-:R-:W-:-:S05]  /*1190*/  IMAD R6, R3, UR5, R6 ;  /* 0x0000000503067c24 */ /* 0x010fca000f8e0206 */
[----:B-----5:R-:W-:-:S13]  /*11a0*/  ISETP.GE.AND P0, PT, R6, UR4, PT ;  /* 0x0000000406007c0c */ /* 0x020fda000bf06270 */
[----:B------:R-:W-:Y:S05]  /*11b0*/  @!P0 BRA `(.L_x_722) ;  /* 0xfffffff0007c8947 */ /* 0x000fea000383ffff */
[----:B------:R-:W-:Y:S05]  /*11c0*/  EXIT ;  /* 0x000000000000794d */ /* 0x000fea0003800000 */
        .weak           $__internal_0_$__cuda_sm20_div_rn_f64_full
        .type           $__internal_0_$__cuda_sm20_div_rn_f64_full,@function
        .size           $__internal_0_$__cuda_sm20_div_rn_f64_full,(.L_x_729 - $__internal_0_$__cuda_sm20_div_rn_f64_full)
$__internal_0_$__cuda_sm20_div_rn_f64_full:
[----:B------:R-:W-:Y:S01]  /*11d0*/  FSETP.GEU.AND P2, PT, |R21|, 1.469367938527859385e-39, PT ;  /* 0x001000001500780b */ /* 0x000fe20003f4e200 */
[----:B------:R-:W-:Y:S01]  /*11e0*/  IMAD.MOV.U32 R0, RZ, RZ, 0x1ca00000 ;  /* 0x1ca00000ff007424 */ /* 0x000fe200078e00ff */
[C---:B------:R-:W-:Y:S01]  /*11f0*/  FSETP.GEU.AND P0, PT, |R25|.reuse, 1.469367938527859385e-39, PT ;  /* 0x001000001900780b */ /* 0x040fe20003f0e200 */
[----:B------:R-:W-:Y:S01]  /*1200*/  IMAD.MOV.U32 R32, RZ, RZ, R20 ;  /* 0x000000ffff207224 */ /* 0x000fe200078e0014 */
[----:B------:R-:W-:Y:S01]  /*1210*/  LOP3.LUT R22, R25, 0x800fffff, RZ, 0xc0, !PT ;  /* 0x800fffff19167812 */ /* 0x000fe200078ec0ff */
[----:B------:R-:W-:Y:S01]  /*1220*/  IMAD.MOV.U32 R34, RZ, RZ, 0x1 ;  /* 0x00000001ff227424 */ /* 0x000fe200078e00ff */
[----:B------:R-:W-:Y:S01]  /*1230*/  LOP3.LUT R2, R21, 0x7ff00000, RZ, 0xc0, !PT ;  /* 0x7ff0000015027812 */ /* 0x000fe200078ec0ff */
[----:B------:R-:W-:Y:S01]  /*1240*/  BSSY.RECONVERGENT B3, `(.L_x_723) ;  /* 0x0000051000037945 */ /* 0x000fe20003800200 */
[----:B------:R-:W-:Y:S02]  /*1250*/  LOP3.LUT R23, R22, 0x3ff00000, RZ, 0xfc, !PT ;  /* 0x3ff0000016177812 */ /* 0x000fe400078efcff */
[----:B------:R-:W-:-:S02]  /*1260*/  MOV R22, R24 ;  /* 0x0000001800167202 */ /* 0x000fc40000000f00 */
[C---:B------:R-:W-:Y:S01]  /*1270*/  LOP3.LUT R11, R25.reuse, 0x7ff00000, RZ, 0xc0, !PT ;  /* 0x7ff00000190b7812 */ /* 0x040fe200078ec0ff */
[----:B------:R-:W-:Y:S01]  /*1280*/  @!P2 IMAD.MOV.U32 R36, RZ, RZ, RZ ;  /* 0x000000ffff24a224 */ /* 0x000fe200078e00ff */
[----:B------:R-:W-:Y:S01]  /*1290*/  @!P2 LOP3.LUT R29, R25, 0x7ff00000, RZ, 0xc0, !PT ;  /* 0x7ff00000191da812 */ /* 0x000fe200078ec0ff */
[----:B------:R-:W-:Y:S01]  /*12a0*/  @!P0 DMUL R22, R24, 8.98846567431157953865e+307 ;  /* 0x7fe0000018168828 */ /* 0x000fe20000000000 */
[C---:B------:R-:W-:Y:S02]  /*12b0*/  ISETP.GE.U32.AND P1, PT, R2.reuse, R11, PT ;  /* 0x0000000b0200720c */ /* 0x040fe40003f26070 */
[----:B------:R-:W-:Y:S02]  /*12c0*/  @!P2 ISETP.GE.U32.AND P3, PT, R2, R29, PT ;  /* 0x0000001d0200a20c */ /* 0x000fe40003f66070 */
[C---:B------:R-:W-:Y:S01]  /*12d0*/  SEL R29, R0.reuse, 0x63400000, !P1 ;  /* 0x63400000001d7807 */ /* 0x040fe20004800000 */
[----:B------:R-:W0:Y:S01]  /*12e0*/  MUFU.RCP64H R35, R23 ;  /* 0x0000001700237308 */ /* 0x000e220000001800 */
[----:B------:R-:W-:-:S02]  /*12f0*/  @!P2 SEL R31, R0, 0x63400000, !P3 ;  /* 0x63400000001fa807 */ /* 0x000fc40005800000 */
[--C-:B------:R-:W-:Y:S01]  /*1300*/  LOP3.LUT R33, R29, 0x800fffff, R21.reuse, 0xf8, !PT ;  /* 0x800fffff1d217812 */ /* 0x100fe200078ef815 */
[----:B------:R-:W-:Y:S01]  /*1310*/  IMAD.MOV.U32 R29, RZ, RZ, R2 ;  /* 0x000000ffff1d7224 */ /* 0x000fe200078e0002 */
[----:B------:R-:W-:Y:S02]  /*1320*/  @!P2 LOP3.LUT R31, R31, 0x80000000, R21, 0xf8, !PT ;  /* 0x800000001f1fa812 */ /* 0x000fe400078ef815 */
[----:B------:R-:W-:Y:S02]  /*1330*/  @!P0 LOP3.LUT R11, R23, 0x7ff00000, RZ, 0xc0, !PT ;  /* 0x7ff00000170b8812 */ /* 0x000fe400078ec0ff */
[----:B------:R-:W-:-:S06]  /*1340*/  @!P2 LOP3.LUT R37, R31, 0x100000, RZ, 0xfc, !PT ;  /* 0x001000001f25a812 */ /* 0x000fcc00078efcff */
[----:B------:R-:W-:Y:S02]  /*1350*/  @!P2 DFMA R32, R32, 2, -R36 ;  /* 0x400000002020a82b */ /* 0x000fe40000000824 */
[----:B0-----:R-:W-:-:S08]  /*1360*/  DFMA R36, R34, -R22, 1 ;  /* 0x3ff000002224742b */ /* 0x001fd00000000816 */
[----:B------:R-:W-:Y:S01]  /*1370*/  DFMA R36, R36, R36, R36 ;  /* 0x000000242424722b */ /* 0x000fe20000000024 */
[----:B------:R-:W-:-:S05]  /*1380*/  @!P2 LOP3.LUT R29, R33, 0x7ff00000, RZ, 0xc0, !PT ;  /* 0x7ff00000211da812 */ /* 0x000fca00078ec0ff */
[----:B------:R-:W-:Y:S02]  /*1390*/  VIADD R31, R29, 0xffffffff ;  /* 0xffffffff1d1f7836 */ /* 0x000fe40000000000 */
[----:B------:R-:W-:-:S03]  /*13a0*/  DFMA R34, R34, R36, R34 ;  /* 0x000000242222722b */ /* 0x000fc60000000022 */
[----:B------:R-:W-:Y:S01]  /*13b0*/  ISETP.GT.U32.AND P0, PT, R31, 0x7feffffe, PT ;  /* 0x7feffffe1f00780c */ /* 0x000fe20003f04070 */
[----:B------:R-:W-:-:S04]  /*13c0*/  VIADD R31, R11, 0xffffffff ;  /* 0xffffffff0b1f7836 */ /* 0x000fc80000000000 */
[----:B------:R-:W-:Y:S01]  /*13d0*/  DFMA R38, R34, -R22, 1 ;  /* 0x3ff000002226742b */ /* 0x000fe20000000816 */
[----:B------:R-:W-:-:S07]  /*13e0*/  ISETP.GT.U32.OR P0, PT, R31, 0x7feffffe, P0 ;  /* 0x7feffffe1f00780c */ /* 0x000fce0000704470 */
[----:B------:R-:W-:-:S08]  /*13f0*/  DFMA R38, R34, R38, R34 ;  /* 0x000000262226722b */ /* 0x000fd00000000022 */
[----:B------:R-:W-:-:S08]  /*1400*/  DMUL R36, R38, R32 ;  /* 0x0000002026247228 */ /* 0x000fd00000000000 */
[----:B------:R-:W-:-:S08]  /*1410*/  DFMA R34, R36, -R22, R32 ;  /* 0x800000162422722b */ /* 0x000fd00000000020 */
[----:B------:R-:W-:Y:S01]  /*1420*/  DFMA R34, R38, R34, R36 ;  /* 0x000000222622722b */ /* 0x000fe20000000024 */
[----:B------:R-:W-:Y:S10]  /*1430*/  @P0 BRA `(.L_x_724) ;  /* 0x0000000000700947 */ /* 0x000ff40003800000 */
[----:B------:R-:W-:-:S04]  /*1440*/  LOP3.LUT R11, R25, 0x7ff00000, RZ, 0xc0, !PT ;  /* 0x7ff00000190b7812 */ /* 0x000fc800078ec0ff */
[CC--:B------:R-:W-:Y:S02]  /*1450*/  VIADDMNMX R20, R2.reuse, -R11.reuse, 0xb9600000, !PT ;  /* 0xb960000002147446 */ /* 0x0c0fe4000780090b */
[----:B------:R-:W-:Y:S02]  /*1460*/  ISETP.GE.U32.AND P0, PT, R2, R11, PT ;  /* 0x0000000b0200720c */ /* 0x000fe40003f06070 */
[----:B------:R-:W-:Y:S02]  /*1470*/  VIMNMX R20, PT, PT, R20, 0x46a00000, PT ;  /* 0x46a0000014147848 */ /* 0x000fe40003fe0100 */
[----:B------:R-:W-:-:S04]  /*1480*/  SEL R11, R0, 0x63400000, !P0 ;  /* 0x63400000000b7807 */ /* 0x000fc80004000000 */
[----:B------:R-:W-:Y:S01]  /*1490*/  IADD3 R11, PT, PT, -R11, R20, RZ ;  /* 0x000000140b0b7210 */ /* 0x000fe20007ffe1ff */
[----:B------:R-:W-:-:S04]  /*14a0*/  IMAD.MOV.U32 R20, RZ, RZ, RZ ;  /* 0x000000ffff147224 */ /* 0x000fc800078e00ff */
[----:B------:R-:W-:-:S06]  /*14b0*/  VIADD R21, R11, 0x7fe00000 ;  /* 0x7fe000000b157836 */ /* 0x000fcc0000000000 */
[----:B------:R-:W-:-:S10]  /*14c0*/  DMUL R36, R34, R20 ;  /* 0x0000001422247228 */ /* 0x000fd40000000000 */
[----:B------:R-:W-:-:S13]  /*14d0*/  FSETP.GTU.AND P0, PT, |R37|, 1.469367938527859385e-39, PT ;  /* 0x001000002500780b */ /* 0x000fda0003f0c200 */
[----:B------:R-:W-:Y:S05]  /*14e0*/  @P0 BRA `(.L_x_725) ;  /* 0x0000000000980947 */ /* 0x000fea0003800000 */
[----:B------:R-:W-:-:S06]  /*14f0*/  DFMA R22, R34, -R22, R32 ;  /* 0x800000162216722b */ /* 0x000fcc0000000020 */
[----:B------:R-:W-:-:S04]  /*1500*/  IMAD.MOV.U32 R22, RZ, RZ, RZ ;  /* 0x000000ffff167224 */ /* 0x000fc800078e00ff */
[C---:B------:R-:W-:Y:S02]  /*1510*/  FSETP.NEU.AND P0, PT, R23.reuse, RZ, PT ;  /* 0x000000ff1700720b */ /* 0x040fe40003f0d000 */
[----:B------:R-:W-:-:S04]  /*1520*/  LOP3.LUT R24, R23, 0x80000000, R25, 0x48, !PT ;  /* 0x8000000017187812 */ /* 0x000fc800078e4819 */
[----:B------:R-:W-:-:S07]  /*1530*/  LOP3.LUT R23, R24, R21, RZ, 0xfc, !PT ;  /* 0x0000001518177212 */ /* 0x000fce00078efcff */
[----:B------:R-:W-:Y:S05]  /*1540*/  @!P0 BRA `(.L_x_725) ;  /* 0x0000000000808947 */ /* 0x000fea0003800000 */
[----:B------:R-:W-:Y:S01]  /*1550*/  IMAD.MOV R21, RZ, RZ, -R11 ;  /* 0x000000ffff157224 */ /* 0x000fe200078e0a0b */
[----:B------:R-:W-:Y:S01]  /*1560*/  IADD3 R11, PT, PT, -R11, -0x43300000, RZ ;  /* 0xbcd000000b0b7810 */ /* 0x000fe20007ffe1ff */
[----:B------:R-:W-:-:S06]  /*1570*/  IMAD.MOV.U32 R20, RZ, RZ, RZ ;  /* 0x000000ffff147224 */ /* 0x000fcc00078e00ff */
[----:B------:R-:W-:Y:S02]  /*1580*/  DFMA R20, R36, -R20, R34 ;  /* 0x800000142414722b */ /* 0x000fe40000000022 */
[----:B------:R-:W-:-:S08]  /*1590*/  DMUL.RP R34, R34, R22 ;  /* 0x0000001622227228 */ /* 0x000fd00000008000 */
[----:B------:R-:W-:Y:S02]  /*15a0*/  FSETP.NEU.AND P0, PT, |R21|, R11, PT ;  /* 0x0000000b1500720b */ /* 0x000fe40003f0d200 */
[----:B------:R-:W-:Y:S02]  /*15b0*/  LOP3.LUT R24, R35, R24, RZ, 0x3c, !PT ;  /* 0x0000001823187212 */ /* 0x000fe400078e3cff */
[----:B------:R-:W-:Y:S02]  /*15c0*/  FSEL R0, R34, R36, !P0 ;  /* 0x0000002422007208 */ /* 0x000fe40004000000 */
[----:B------:R-:W-:-:S03]  /*15d0*/  FSEL R37, R24, R37, !P0 ;  /* 0x0000002518257208 */ /* 0x000fc60004000000 */
[----:B------:R-:W-:Y:S01]  /*15e0*/  IMAD.MOV.U32 R36, RZ, RZ, R0 ;  /* 0x000000ffff247224 */ /* 0x000fe200078e0000 */
[----:B------:R-:W-:Y:S06]  /*15f0*/  BRA `(.L_x_725) ;  /* 0x0000000000547947 */ /* 0x000fec0003800000 */
.L_x_724:
[----:B------:R-:W-:-:S14]  /*1600*/  DSETP.NAN.AND P0, PT, R20, R20, PT ;  /* 0x000000141400722a */ /* 0x000fdc0003f08000 */
[----:B------:R-:W-:Y:S05]  /*1610*/  @P0 BRA `(.L_x_726) ;  /* 0x0000000000440947 */ /* 0x000fea0003800000 */
[----:B------:R-:W-:-:S14]  /*1620*/  DSETP.NAN.AND P0, PT, R24, R24, PT ;  /* 0x000000181800722a */ /* 0x000fdc0003f08000 */
[----:B------:R-:W-:Y:S05]  /*1630*/  @P0 BRA `(.L_x_727) ;  /* 0x0000000000300947 */ /* 0x000fea0003800000 */
[----:B------:R-:W-:Y:S01]  /*1640*/  ISETP.NE.AND P0, PT, R29, R11, PT ;  /* 0x0000000b1d00720c */ /* 0x000fe20003f05270 */
[----:B------:R-:W-:Y:S01]  /*1650*/  IMAD.MOV.U32 R36, RZ, RZ, 0x0 ;  /* 0x00000000ff247424 */ /* 0x000fe200078e00ff */
[----:B------:R-:W-:-:S11]  /*1660*/  MOV R37, 0xfff80000 ;  /* 0xfff8000000257802 */ /* 0x000fd60000000f00 */
[----:B------:R-:W-:Y:S05]  /*1670*/  @!P0 BRA `(.L_x_725) ;  /* 0x0000000000348947 */ /* 0x000fea0003800000 */
[----:B------:R-:W-:Y:S02]  /*1680*/  ISETP.NE.AND P0, PT, R29, 0x7ff00000, PT ;  /* 0x7ff000001d00780c */ /* 0x000fe40003f05270 */
[----:B------:R-:W-:Y:S02]  /*1690*/  LOP3.LUT R37, R21, 0x80000000, R25, 0x48, !PT ;  /* 0x8000000015257812 */ /* 0x000fe400078e4819 */
[----:B------:R-:W-:-:S13]  /*16a0*/  ISETP.EQ.OR P0, PT, R11, RZ, !P0 ;  /* 0x000000ff0b00720c */ /* 0x000fda0004702670 */
[----:B------:R-:W-:Y:S01]  /*16b0*/  @P0 LOP3.LUT R0, R37, 0x7ff00000, RZ, 0xfc, !PT ;  /* 0x7ff0000025000812 */ /* 0x000fe200078efcff */
[----:B------:R-:W-:Y:S02]  /*16c0*/  @!P0 IMAD.MOV.U32 R36, RZ, RZ, RZ ;  /* 0x000000ffff248224 */ /* 0x000fe400078e00ff */
[----:B------:R-:W-:Y:S02]  /*16d0*/  @P0 IMAD.MOV.U32 R36, RZ, RZ, RZ ;  /* 0x000000ffff240224 */ /* 0x000fe400078e00ff */
[----:B------:R-:W-:Y:S01]  /*16e0*/  @P0 IMAD.MOV.U32 R37, RZ, RZ, R0 ;  /* 0x000000ffff250224 */ /* 0x000fe200078e0000 */
[----:B------:R-:W-:Y:S06]  /*16f0*/  BRA `(.L_x_725) ;  /* 0x0000000000147947 */ /* 0x000fec0003800000 */
.L_x_727:
[----:B------:R-:W-:Y:S01]  /*1700*/  LOP3.LUT R37, R25, 0x80000, RZ, 0xfc, !PT ;  /* 0x0008000019257812 */ /* 0x000fe200078efcff */
[----:B------:R-:W-:Y:S01]  /*1710*/  IMAD.MOV.U32 R36, RZ, RZ, R24 ;  /* 0x000000ffff247224 */ /* 0x000fe200078e0018 */
[----:B------:R-:W-:Y:S06]  /*1720*/  BRA `(.L_x_725) ;  /* 0x0000000000087947 */ /* 0x000fec0003800000 */
.L_x_726:
[----:B------:R-:W-:Y:S01]  /*1730*/  LOP3.LUT R37, R21, 0x80000, RZ, 0xfc, !PT ;  /* 0x0008000015257812 */ /* 0x000fe200078efcff */
[----:B------:R-:W-:-:S07]  /*1740*/  IMAD.MOV.U32 R36, RZ, RZ, R20 ;  /* 0x000000ffff247224 */ /* 0x000fce00078e0014 */
.L_x_725:
[----:B------:R-:W-:Y:S05]  /*1750*/  BSYNC.RECONVERGENT B3 ;  /* 0x0000000000037941 */ /* 0x000fea0003800200 */
.L_x_723:
[----:B------:R-:W-:-:S04]  /*1760*/  IMAD.MOV.U32 R29, RZ, RZ, 0x0 ;  /* 0x00000000ff1d7424 */ /* 0x000fc800078e00ff */
[----:B------:R-:W-:Y:S05]  /*1770*/  RET.REL.NODEC R28 `(_Z15kernel_gaussianPdiiii) ;  /* 0xffffffe81c207950 */ /* 0x000fea0003c3ffff */
.L_x_728:
        /* <DEDUP_REMOVED lines=16> */
.L_x_729:


//--------------------- .nv.shared._ZN3cub18CUB_300001_SM_10006detail11EmptyKernelIvEEvv --------------------------
	.section	.nv.shared._ZN3cub18CUB_300001_SM_10006detail11EmptyKernelIvEEvv,"aw",@nobits
	.sectionflags	@""
	.align	16
	.zero		1024


//--------------------- .nv.shared.reserved.0     --------------------------
	.section	.nv.shared.reserved.0,"aw",@nobits
	.weak		__nv_reservedSMEM_offset_0_alias
	.size		__nv_reservedSMEM_offset_0_alias, 0, 64
	.other		__nv_reservedSMEM_offset_0_alias,@"STO_CUDA_RESERVED_SHARED STV_DEFAULT"
__nv_reservedSMEM_offset_0_alias:
	.zero		0
	.zero		64


//--------------------- .nv.global                --------------------------
	.section	.nv.global,"aw",@nobits
.nv.global:
	.type		_ZN34_INTERNAL_60a6c5fb_4_k_cu_6aab792d6thrust24THRUST_300001_SM_1000_NS12placeholders2_8E,@object
	.size		_ZN34_INTERNAL_60a6c5fb_4_k_cu_6aab792d6thrust24THRUST_300001_SM_1000_NS12placeholders2_8E,(_ZN34_INTERNAL_60a6c5fb_4_k_cu_6aab792d4cuda3std3__436_GLOBAL__N__60a6c5fb_4_k_cu_6aab792d6ignoreE - _ZN34_INTERNAL_60a6c5fb_4_k_cu_6aab792d6thrust24THRUST_300001_SM_1000_NS12placeholders2_8E)
_ZN34_INTERNAL_60a6c5fb_4_k_cu_6aab792d6thrust24THRUST_300001_SM_1000_NS12placeholders2_8E:
	.zero		1
	.type		_ZN34_INTERNAL_60a6c5fb_4_k_cu_6aab792d4cuda3std3__436_GLOBAL__N__60a6c5fb_4_k_cu_6aab792d6ignoreE,@object
	.size		_ZN34_INTERNAL_60a6c5fb_4_k_cu_6aab792d4cuda3std3__436_GLOBAL__N__60a6c5fb_4_k_cu_6aab792d6ignoreE,(_ZN34_INTERNAL_60a6c5fb_4_k_cu_6aab792d4cuda3std6ranges3__45__cpo4dataE - _ZN34_INTERNAL_60a6c5fb_4_k_cu_6aab792d4cuda3std3__436_GLOBAL__N__60a6c5fb_4_k_cu_6aab792d6ignoreE)
_ZN34_INTERNAL_60a6c5fb_4_k_cu_6aab792d4cuda3std3__436_GLOBAL__N__60a6c5fb_4_k_cu_6aab792d6ignoreE:
	.zero		1
	.type		_ZN34_INTERNAL_60a6c5fb_4_k_cu_6aab792d4cuda3std6ranges3__45__cpo4dataE,@object
	.size		_ZN34_INTERNAL_60a6c5fb_4_k_cu_6aab792d4cuda3std6ranges3__45__cpo4dataE,(_ZN34_INTERNAL_60a6c5fb_4_k_cu_6aab792d6thrust24THRUST_300001_SM_1000_NS6system3cpp3parE - _ZN34_INTERNAL_60a6c5fb_4_k_cu_6aab792d4cuda3std6ranges3__45__cpo4dataE)
_ZN34_INTERNAL_60a6c5fb_4_k_cu_6aab792d4cuda3std6ranges3__45__cpo4dataE:
	.zero		1
	.type		_ZN34_INTERNAL_60a6c5fb_4_k_cu_6aab792d6thrust24THRUST_300001_SM_1000_NS6system3cpp3parE,@object
	.size		_ZN34_INTERNAL_60a6c5fb_4_k_cu_6aab792d6thrust24THRUST_300001_SM_1000_NS6system3cpp3parE,(_ZN34_INTERNAL_60a6c5fb_4_k_cu_6aab792d4cuda3std3__45__cpo5beginE - _ZN34_INTERNAL_60a6c5fb_4_k_cu_6aab792d6thrust24THRUST_300001_SM_1000_NS6system3cpp3parE)
_ZN34_INTERNAL_60a6c5fb_4_k_cu_6aab792d6thrust24THRUST_300001_SM_1000_NS6system3cpp3parE:
	.zero		1
	.type		_ZN34_INTERNAL_60a6c5fb_4_k_cu_6aab792d4cuda3std3__45__cpo5beginE,@object
	.size		_ZN34_INTERNAL_60a6c5fb_4_k_cu_6aab792d4cuda3std3__45__cpo5beginE,(_ZN34_INTERNAL_60a6c5fb_4_k_cu_6aab792d4cuda3std6ranges3__45__cpo5beginE - _ZN34_INTERNAL_60a6c5fb_4_k_cu_6aab792d4cuda3std3__45__cpo5beginE)
_ZN34_INTERNAL_60a6c5fb_4_k_cu_6aab792d4cuda3std3__45__cpo5beginE:
	.zero		1
	.type		_ZN34_INTERNAL_60a6c5fb_4_k_cu_6aab792d4cuda3std6ranges3__45__cpo5beginE,@object
	.size		_ZN34_INTERNAL_60a6c5fb_4_k_cu_6aab792d4cuda3std6ranges3__45__cpo5beginE,(_ZN34_INTERNAL_60a6c5fb_4_k_cu_6aab792d6thrust24THRUST_300001_SM_1000_NS6deviceE - _ZN34_INTERNAL_60a6c5fb_4_k_cu_6aab792d4cuda3std6ranges3__45__cpo5beginE)
_ZN34_INTERNAL_60a6c5fb_4_k_cu_6aab792d4cuda3std6ranges3__45__cpo5beginE:
	.zero		1
	.type		_ZN34_INTERNAL_60a6c5fb_4_k_cu_6aab792d6thrust24THRUST_300001_SM_1000_NS6deviceE,@object
	.size		_ZN34_INTERNAL_60a6c5fb_4_k_cu_6aab792d6thrust24THRUST_300001_SM_1000_NS6deviceE,(_ZN34_INTERNAL_60a6c5fb_4_k_cu_6aab792d4cuda3std3__47nulloptE - _ZN34_INTERNAL_60a6c5fb_4_k_cu_6aab792d6thrust24THRUST_300001_SM_1000_NS6deviceE)
_ZN34_INTERNAL_60a6c5fb_4_k_cu_6aab792d6thrust24THRUST_300001_SM_1000_NS6deviceE:
	.zero		1
	.type		_ZN34_INTERNAL_60a6c5fb_4_k_cu_6aab792d4cuda3std3__47nulloptE,@object
	.size		_ZN34_INTERNAL_60a6c5fb_4_k_cu_6aab792d4cuda3std3__47nulloptE,(_ZN34_INTERNAL_60a6c5fb_4_k_cu_6aab792d4cuda3std6ranges3__45__cpo8distanceE - _ZN34_INTERNAL_60a6c5fb_4_k_cu_6aab792d4cuda3std3__47nulloptE)
_ZN34_INTERNAL_60a6c5fb_4_k_cu_6aab792d4cuda3std3__47nulloptE:
	.zero		1
	.type		_ZN34_INTERNAL_60a6c5fb_4_k_cu_6aab792d4cuda3std6ranges3__45__cpo8distanceE,@object
	.size		_ZN34_INTERNAL_60a6c5fb_4_k_cu_6aab792d4cuda3std6ranges3__45__cpo8distanceE,(_ZN34_INTERNAL_60a6c5fb_4_k_cu_6aab792d6thrust24THRUST_300001_SM_1000_NS12placeholders2_4E - _ZN34_INTERNAL_60a6c5fb_4_k_cu_6aab792d4cuda3std6ranges3__45__cpo8distanceE)
_ZN34_INTERNAL_60a6c5fb_4_k_cu_6aab792d4cuda3std6ranges3__45__cpo8distanceE:
	.zero		1
	.type		_ZN34_INTERNAL_60a6c5fb_4_k_cu_6aab792d6thrust24THRUST_300001_SM_1000_NS12placeholders2_4E,@object
	.size		_ZN34_INTERNAL_60a6c5fb_4_k_cu_6aab792d6thrust24THRUST_300001_SM_1000_NS12placeholders2_4E,(_ZN34_INTERNAL_60a6c5fb_4_k_cu_6aab792d4cuda3std3__45__cpo6rbeginE - _ZN34_INTERNAL_60a6c5fb_4_k_cu_6aab792d6thrust24THRUST_300001_SM_1000_NS12placeholders2_4E)
_ZN34_INTERNAL_60a6c5fb_4_k_cu_6aab792d6thrust24THRUST_300001_SM_1000_NS12placeholders2_4E:
	.zero		1
	.type		_ZN34_INTERNAL_60a6c5fb_4_k_cu_6aab792d4cuda3std3__45__cpo6rbeginE,@object
	.size		_ZN34_INTERNAL_60a6c5fb_4_k_cu_6aab792d4cuda3std3__45__cpo6rbeginE,(_ZN34_INTERNAL_60a6c5fb_4_k_cu_6aab792d4cuda3std6ranges3__45__cpo7advanceE - _ZN34_INTERNAL_60a6c5fb_4_k_cu_6aab792d4cuda3std3__45__cpo6rbeginE)
_ZN34_INTERNAL_60a6c5fb_4_k_cu_6aab792d4cuda3std3__45__cpo6rbeginE:
	.zero		1
	.type		_ZN34_INTERNAL_60a6c5fb_4_k_cu_6aab792d4cuda3std6ranges3__45__cpo7advanceE,@object
	.size		_ZN34_INTERNAL_60a6c5fb_4_k_cu_6aab792d4cuda3std6ranges3__45__cpo7advanceE,(_ZN34_INTERNAL_60a6c5fb_4_k_cu_6aab792d6thrust24THRUST_300001_SM_1000_NS12placeholders3_10E - _ZN34_INTERNAL_60a6c5fb_4_k_cu_6aab792d4cuda3std6ranges3__45__cpo7advanceE)
_ZN34_INTERNAL_60a6c5fb_4_k_cu_6aab792d4cuda3std6ranges3__45__cpo7advanceE:
	.zero		1
	.type		_ZN34_INTERNAL_60a6c5fb_4_k_cu_6aab792d6thrust24THRUST_300001_SM_1000_NS12placeholders3_10E,@object
	.size		_ZN34_INTERNAL_60a6c5fb_4_k_cu_6aab792d6thrust24THRUST_300001_SM_1000_NS12placeholders3_10E,(_ZN34_INTERNAL_60a6c5fb_4_k_cu_6aab792d4cuda3std3__48in_placeE - _ZN34_INTERNAL_60a6c5fb_4_k_cu_6aab792d6thrust24THRUST_300001_SM_1000_NS12placeholders3_10E)
_ZN34_INTERNAL_60a6c5fb_4_k_cu_6aab792d6thrust24THRUST_300001_SM_1000_NS12placeholders3_10E:
	.zero		1
	.type		_ZN34_INTERNAL_60a6c5fb_4_k_cu_6aab792d4cuda3std3__48in_placeE,@object
	.size		_ZN34_INTERNAL_60a6c5fb_4_k_cu_6aab792d4cuda3std3__48in_placeE,(_ZN34_INTERNAL_60a6c5fb_4_k_cu_6aab792d4cuda3std6ranges3__45__cpo4sizeE - _ZN34_INTERNAL_60a6c5fb_4_k_cu_6aab792d4cuda3std3__48in_placeE)
_ZN34_INTERNAL_60a6c5fb_4_k_cu_6aab792d4cuda3std3__48in_placeE:
	.zero		1
	.type		_ZN34_INTERNAL_60a6c5fb_4_k_cu_6aab792d4cuda3std6ranges3__45__cpo4sizeE,@object
	.size		_ZN34_INTERNAL_60a6c5fb_4_k_cu_6aab792d4cuda3std6ranges3__45__cpo4sizeE,(_ZN34_INTERNAL_60a6c5fb_4_k_cu_6aab792d6thrust24THRUST_300001_SM_1000_NS12placeholders2_2E - _ZN34_INTERNAL_60a6c5fb_4_k_cu_6aab792d4cuda3std6ranges3__45__cpo4sizeE)
_ZN34_INTERNAL_60a6c5fb_4_k_cu_6aab792d4cuda3std6ranges3__45__cpo4sizeE:
	.zero		1
	.type		_ZN34_INTERNAL_60a6c5fb_4_k_cu_6aab792d6thrust24THRUST_300001_SM_1000_NS12placeholders2_2E,@object
	.size		_ZN34_INTERNAL_60a6c5fb_4_k_cu_6aab792d6thrust24THRUST_300001_SM_1000_NS12placeholders2_2E,(_ZN34_INTERNAL_60a6c5fb_4_k_cu_6aab792d4cuda3std3__45__cpo6cbeginE - _ZN34_INTERNAL_60a6c5fb_4_k_cu_6aab792d6thrust24THRUST_300001_SM_1000_NS12placeholders2_2E)
_ZN34_INTERNAL_60a6c5fb_4_k_cu_6aab792d6thrust24THRUST_300001_SM_1000_NS12placeholders2_2E:
	.zero		1
	.type		_ZN34_INTERNAL_60a6c5fb_4_k_cu_6aab792d4cuda3std3__45__cpo6cbeginE,@object
	.size		_ZN34_INTERNAL_60a6c5fb_4_k_cu_6aab792d4cuda3std3__45__cpo6cbeginE,(_ZN34_INTERNAL_60a6c5fb_4_k_cu_6aab792d4cuda3std6ranges3__45__cpo6cbeginE - _ZN34_INTERNAL_60a6c5fb_4_k_cu_6aab792d4cuda3std3__45__cpo6cbeginE)
_ZN34_INTERNAL_60a6c5fb_4_k_cu_6aab792d4cuda3std3__45__cpo6cbeginE:
	.zero		1
	.type		_ZN34_INTERNAL_60a6c5fb_4_k_cu_6aab792d4cuda3std6ranges3__45__cpo6cbeginE,@object
	.size		_ZN34_INTERNAL_60a6c5fb_4_k_cu_6aab792d4cuda3std6ranges3__45__cpo6cbeginE,(_ZN34_INTERNAL_60a6c5fb_4_k_cu_6aab792d6thrust24THRUST_300001_SM_1000_NS12placeholders2_6E - _ZN34_INTERNAL_60a6c5fb_4_k_cu_6aab792d4cuda3std6ranges3__45__cpo6cbeginE)
_ZN34_INTERNAL_60a6c5fb_4_k_cu_6aab792d4cuda3std6ranges3__45__cpo6cbeginE:
	.zero		1
	.type		_ZN34_INTERNAL_60a6c5fb_4_k_cu_6aab792d6thrust24THRUST_300001_SM_1000_NS12placeholders2_6E,@object
	.size		_ZN34_INTERNAL_60a6c5fb_4_k_cu_6aab792d6thrust24THRUST_300001_SM_1000_NS12placeholders2_6E,(_ZN34_INTERNAL_60a6c5fb_4_k_cu_6aab792d4cuda3std3__45__cpo7crbeginE - _ZN34_INTERNAL_60a6c5fb_4_k_cu_6aab792d6thrust24THRUST_300001_SM_1000_NS12placeholders2_6E)
_ZN34_INTERNAL_60a6c5fb_4_k_cu_6aab792d6thrust24THRUST_300001_SM_1000_NS12placeholders2_6E:
	.zero		1
	.type		_ZN34_INTERNAL_60a6c5fb_4_k_cu_6aab792d4cuda3std3__45__cpo7crbeginE,@object
	.size		_ZN34_INTERNAL_60a6c5fb_4_k_cu_6aab792d4cuda3std3__45__cpo7crbeginE,(_ZN34_INTERNAL_60a6c5fb_4_k_cu_6aab792d4cuda3std6ranges3__45__cpo4nextE - _ZN34_INTERNAL_60a6c5fb_4_k_cu_6aab792d4cuda3std3__45__cpo7crbeginE)
_ZN34_INTERNAL_60a6c5fb_4_k_cu_6aab792d4cuda3std3__45__cpo7crbeginE:
	.zero		1
	.type		_ZN34_INTERNAL_60a6c5fb_4_k_cu_6aab792d4cuda3std6ranges3__45__cpo4nextE,@object
	.size		_ZN34_INTERNAL_60a6c5fb_4_k_cu_6aab792d4cuda3std6ranges3__45__cpo4nextE,(_ZN34_INTERNAL_60a6c5fb_4_k_cu_6aab792d4cuda3std6ranges3__45__cpo4swapE - _ZN34_INTERNAL_60a6c5fb_4_k_cu_6aab792d4cuda3std6ranges3__45__cpo4nextE)
_ZN34_INTERNAL_60a6c5fb_4_k_cu_6aab792d4cuda3std6ranges3__45__cpo4nextE:
	.zero		1
	.type		_ZN34_INTERNAL_60a6c5fb_4_k_cu_6aab792d4cuda3std6ranges3__45__cpo4swapE,@object
	.size		_ZN34_INTERNAL_60a6c5fb_4_k_cu_6aab792d4cuda3std6ranges3__45__cpo4swapE,(_ZN34_INTERNAL_60a6c5fb_4_k_cu_6aab792d6thrust24THRUST_300001_SM_1000_NS8cuda_cub10par_nosyncE - _ZN34_INTERNAL_60a6c5fb_4_k_cu_6aab792d4cuda3std6ranges3__45__cpo4swapE)
_ZN34_INTERNAL_60a6c5fb_4_k_cu_6aab792d4cuda3std6ranges3__45__cpo4swapE:
	.zero		1
	.type		_ZN34_INTERNAL_60a6c5fb_4_k_cu_6aab792d6thrust24THRUST_300001_SM_1000_NS8cuda_cub10par_nosyncE,@object
	.size		_ZN34_INTERNAL_60a6c5fb_4_k_cu_6aab792d6thrust24THRUST_300001_SM_1000_NS8cuda_cub10par_nosyncE,(_ZN34_INTERNAL_60a6c5fb_4_k_cu_6aab792d6thrust24THRUST_300001_SM_1000_NS3seqE - _ZN34_INTERNAL_60a6c5fb_4_k_cu_6aab792d6thrust24THRUST_300001_SM_1000_NS8cuda_cub10par_nosyncE)
_ZN34_INTERNAL_60a6c5fb_4_k_cu_6aab792d6thrust24THRUST_300001_SM_1000_NS8cuda_cub10par_nosyncE:
	.zero		1
	.type		_ZN34_INTERNAL_60a6c5fb_4_k_cu_6aab792d6thrust24THRUST_300001_SM_1000_NS3seqE,@object
	.size		_ZN34_INTERNAL_60a6c5fb_4_k_cu_6aab792d6thrust24THRUST_300001_SM_1000_NS3seqE,(_ZN34_INTERNAL_60a6c5fb_4_k_cu_6aab792d4cuda3std3__420unreachable_sentinelE - _ZN34_INTERNAL_60a6c5fb_4_k_cu_6aab792d6thrust24THRUST_300001_SM_1000_NS3seqE)
_ZN34_INTERNAL_60a6c5fb_4_k_cu_6aab792d6thrust24THRUST_300001_SM_1000_NS3seqE:
	.zero		1
	.type		_ZN34_INTERNAL_60a6c5fb_4_k_cu_6aab792d4cuda3std3__420unreachable_sentinelE,@object
	.size		_ZN34_INTERNAL_60a6c5fb_4_k_cu_6aab792d4cuda3std3__420unreachable_sentinelE,(_ZN34_INTERNAL_60a6c5fb_4_k_cu_6aab792d4cuda3std6ranges3__45__cpo5ssizeE - _ZN34_INTERNAL_60a6c5fb_4_k_cu_6aab792d4cuda3std3__420unreachable_sentinelE)
_ZN34_INTERNAL_60a6c5fb_4_k_cu_6aab792d4cuda3std3__420unreachable_sentinelE:
	.zero		1
	.type		_ZN34_INTERNAL_60a6c5fb_4_k_cu_6aab792d4cuda3std6ranges3__45__cpo5ssizeE,@object
	.size		_ZN34_INTERNAL_60a6c5fb_4_k_cu_6aab792d4cuda3std6ranges3__45__cpo5ssizeE,(_ZN34_INTERNAL_60a6c5fb_4_k_cu_6aab792d6thrust24THRUST_300001_SM_1000_NS12placeholders2_3E - _ZN34_INTERNAL_60a6c5fb_4_k_cu_6aab792d4cuda3std6ranges3__45__cpo5ssizeE)
_ZN34_INTERNAL_60a6c5fb_4_k_cu_6aab792d4cuda3std6ranges3__45__cpo5ssizeE:
	.zero		1
	.type		_ZN34_INTERNAL_60a6c5fb_4_k_cu_6aab792d6thrust24THRUST_300001_SM_1000_NS12placeholders2_3E,@object
	.size		_ZN34_INTERNAL_60a6c5fb_4_k_cu_6aab792d6thrust24THRUST_300001_SM_1000_NS12placeholders2_3E,(_ZN34_INTERNAL_60a6c5fb_4_k_cu_6aab792d4cuda3std3__45__cpo4cendE - _ZN34_INTERNAL_60a6c5fb_4_k_cu_6aab792d6thrust24THRUST_300001_SM_1000_NS12placeholders2_3E)
_ZN34_INTERNAL_60a6c5fb_4_k_cu_6aab792d6thrust24THRUST_300001_SM_1000_NS12placeholders2_3E:
	.zero		1
	.type		_ZN34_INTERNAL_60a6c5fb_4_k_cu_6aab792d4cuda3std3__45__cpo4cendE,@object
	.size		_ZN34_INTERNAL_60a6c5fb_4_k_cu_6aab792d4cuda3std3__45__cpo4cendE,(_ZN34_INTERNAL_60a6c5fb_4_k_cu_6aab792d4cuda3std6ranges3__45__cpo4cendE - _ZN34_INTERNAL_60a6c5fb_4_k_cu_6aab792d4cuda3std3__45__cpo4cendE)
_ZN34_INTERNAL_60a6c5fb_4_k_cu_6aab792d4cuda3std3__45__cpo4cendE:
	.zero		1
	.type		_ZN34_INTERNAL_60a6c5fb_4_k_cu_6aab792d4cuda3std6ranges3__45__cpo4cendE,@object
	.size		_ZN34_INTERNAL_60a6c5fb_4_k_cu_6aab792d4cuda3std6ranges3__45__cpo4cendE,(_ZN34_INTERNAL_60a6c5fb_4_k_cu_6aab792d6thrust24THRUST_300001_SM_1000_NS12placeholders2_7E - _ZN34_INTERNAL_60a6c5fb_4_k_cu_6aab792d4cuda3std6ranges3__45__cpo4cendE)
_ZN34_INTERNAL_60a6c5fb_4_k_cu_6aab792d4cuda3std6ranges3__45__cpo4cendE:
	.zero		1
	.type		_ZN34_INTERNAL_60a6c5fb_4_k_cu_6aab792d6thrust24THRUST_300001_SM_1000_NS12placeholders2_7E,@object
	.size		_ZN34_INTERNAL_60a6c5fb_4_k_cu_6aab792d6thrust24THRUST_300001_SM_1000_NS12placeholders2_7E,(_ZN34_INTERNAL_60a6c5fb_4_k_cu_6aab792d4cuda3std3__45__cpo5crendE - _ZN34_INTERNAL_60a6c5fb_4_k_cu_6aab792d6thrust24THRUST_300001_SM_1000_NS12placeholders2_7E)
_ZN34_INTERNAL_60a6c5fb_4_k_cu_6aab792d6thrust24THRUST_300001_SM_1000_NS12placeholders2_7E:
	.zero		1
	.type		_ZN34_INTERNAL_60a6c5fb_4_k_cu_6aab792d4cuda3std3__45__cpo5crendE,@object
	.size		_ZN34_INTERNAL_60a6c5fb_4_k_cu_6aab792d4cuda3std3__45__cpo5crendE,(_ZN34_INTERNAL_60a6c5fb_4_k_cu_6aab792d4cuda3std6ranges3__45__cpo4prevE - _ZN34_INTERNAL_60a6c5fb_4_k_cu_6aab792d4cuda3std3__45__cpo5crendE)
_ZN34_INTERNAL_60a6c5fb_4_k_cu_6aab792d4cuda3std3__45__cpo5crendE:
	.zero		1
	.type		_ZN34_INTERNAL_60a6c5fb_4_k_cu_6aab792d4cuda3std6ranges3__45__cpo4prevE,@object
	.size		_ZN34_INTERNAL_60a6c5fb_4_k_cu_6aab792d4cuda3std6ranges3__45__cpo4prevE,(_ZN34_INTERNAL_60a6c5fb_4_k_cu_6aab792d4cuda3std6ranges3__45__cpo9iter_moveE - _ZN34_INTERNAL_60a6c5fb_4_k_cu_6aab792d4cuda3std6ranges3__45__cpo4prevE)
_ZN34_INTERNAL_60a6c5fb_4_k_cu_6aab792d4cuda3std6ranges3__45__cpo4prevE:
	.zero		1
	.type		_ZN34_INTERNAL_60a6c5fb_4_k_cu_6aab792d4cuda3std6ranges3__45__cpo9iter_moveE,@object
	.size		_ZN34_INTERNAL_60a6c5fb_4_k_cu_6aab792d4cuda3std6ranges3__45__cpo9iter_moveE,(_ZN34_INTERNAL_60a6c5fb_4_k_cu_6aab792d6thrust24THRUST_300001_SM_1000_NS6system6detail10sequential3seqE - _ZN34_INTERNAL_60a6c5fb_4_k_cu_6aab792d4cuda3std6ranges3__45__cpo9iter_moveE)
_ZN34_INTERNAL_60a6c5fb_4_k_cu_6aab792d4cuda3std6ranges3__45__cpo9iter_moveE:
	.zero		1
	.type		_ZN34_INTERNAL_60a6c5fb_4_k_cu_6aab792d6thrust24THRUST_300001_SM_1000_NS6system6detail10sequential3seqE,@object
	.size		_ZN34_INTERNAL_60a6c5fb_4_k_cu_6aab792d6thrust24THRUST_300001_SM_1000_NS6system6detail10sequential3seqE,(_ZN34_INTERNAL_60a6c5fb_4_k_cu_6aab792d6thrust24THRUST_300001_SM_1000_NS12placeholders2_9E - _ZN34_INTERNAL_60a6c5fb_4_k_cu_6aab792d6thrust24THRUST_300001_SM_1000_NS6system6detail10sequential3seqE)
_ZN34_INTERNAL_60a6c5fb_4_k_cu_6aab792d6thrust24THRUST_300001_SM_1000_NS6system6detail10sequential3seqE:
	.zero		1
	.type		_ZN34_INTERNAL_60a6c5fb_4_k_cu_6aab792d6thrust24THRUST_300001_SM_1000_NS12placeholders2_9E,@object
	.size		_ZN34_INTERNAL_60a6c5fb_4_k_cu_6aab792d6thrust24THRUST_300001_SM_1000_NS12placeholders2_9E,(_ZN34_INTERNAL_60a6c5fb_4_k_cu_6aab792d4cuda3std3__419piecewise_constructE - _ZN34_INTERNAL_60a6c5fb_4_k_cu_6aab792d6thrust24THRUST_300001_SM_1000_NS12placeholders2_9E)
_ZN34_INTERNAL_60a6c5fb_4_k_cu_6aab792d6thrust24THRUST_300001_SM_1000_NS12placeholders2_9E:
	.zero		1
	.type		_ZN34_INTERNAL_60a6c5fb_4_k_cu_6aab792d4cuda3std3__419piecewise_constructE,@object
	.size		_ZN34_INTERNAL_60a6c5fb_4_k_cu_6aab792d4cuda3std3__419piecewise_constructE,(_ZN34_INTERNAL_60a6c5fb_4_k_cu_6aab792d4cuda3std6ranges3__45__cpo5cdataE - _ZN34_INTERNAL_60a6c5fb_4_k_cu_6aab792d4cuda3std3__419piecewise_constructE)
_ZN34_INTERNAL_60a6c5fb_4_k_cu_6aab792d4cuda3std3__419piecewise_constructE:
	.zero		1
	.type		_ZN34_INTERNAL_60a6c5fb_4_k_cu_6aab792d4cuda3std6ranges3__45__cpo5cdataE,@object
	.size		_ZN34_INTERNAL_60a6c5fb_4_k_cu_6aab792d4cuda3std6ranges3__45__cpo5cdataE,(_ZN34_INTERNAL_60a6c5fb_4_k_cu_6aab792d6thrust24THRUST_300001_SM_1000_NS12placeholders2_1E - _ZN34_INTERNAL_60a6c5fb_4_k_cu_6aab792d4cuda3std6ranges3__45__cpo5cdataE)
_ZN34_INTERNAL_60a6c5fb_4_k_cu_6aab792d4cuda3std6ranges3__45__cpo5cdataE:
	.zero		1
	.type		_ZN34_INTERNAL_60a6c5fb_4_k_cu_6aab792d6thrust24THRUST_300001_SM_1000_NS12placeholders2_1E,@object
	.size		_ZN34_INTERNAL_60a6c5fb_4_k_cu_6aab792d6thrust24THRUST_300001_SM_1000_NS12placeholders2_1E,(_ZN34_INTERNAL_60a6c5fb_4_k_cu_6aab792d4cuda3std3__45__cpo3endE - _ZN34_INTERNAL_60a6c5fb_4_k_cu_6aab792d6thrust24THRUST_300001_SM_1000_NS12placeholders2_1E)
_ZN34_INTERNAL_60a6c5fb_4_k_cu_6aab792d6thrust24THRUST_300001_SM_1000_NS12placeholders2_1E:
	.zero		1
	.type		_ZN34_INTERNAL_60a6c5fb_4_k_cu_6aab792d4cuda3std3__45__cpo3endE,@object
	.size		_ZN34_INTERNAL_60a6c5fb_4_k_cu_6aab792d4cuda3std3__45__cpo3endE,(_ZN34_INTERNAL_60a6c5fb_4_k_cu_6aab792d4cuda3std6ranges3__45__cpo3endE - _ZN34_INTERNAL_60a6c5fb_4_k_cu_6aab792d4cuda3std3__45__cpo3endE)
_ZN34_INTERNAL_60a6c5fb_4_k_cu_6aab792d4cuda3std3__45__cpo3endE:
	.zero		1
	.type		_ZN34_INTERNAL_60a6c5fb_4_k_cu_6aab792d4cuda3std6ranges3__45__cpo3endE,@object
	.size		_ZN34_INTERNAL_60a6c5fb_4_k_cu_6aab792d4cuda3std6ranges3__45__cpo3endE,(_ZN34_INTERNAL_60a6c5fb_4_k_cu_6aab792d6thrust24THRUST_300001_SM_1000_NS12placeholders2_5E - _ZN34_INTERNAL_60a6c5fb_4_k_cu_6aab792d4cuda3std6ranges3__45__cpo3endE)
_ZN34_INTERNAL_60a6c5fb_4_k_cu_6aab792d4cuda3std6ranges3__45__cpo3endE:
	.zero		1
	.type		_ZN34_INTERNAL_60a6c5fb_4_k_cu_6aab792d6thrust24THRUST_300001_SM_1000_NS12placeholders2_5E,@object
	.size		_ZN34_INTERNAL_60a6c5fb_4_k_cu_6aab792d6thrust24THRUST_300001_SM_1000_NS12placeholders2_5E,(_ZN34_INTERNAL_60a6c5fb_4_k_cu_6aab792d4cuda3std3__45__cpo4rendE - _ZN34_INTERNAL_60a6c5fb_4_k_cu_6aab792d6thrust24THRUST_300001_SM_1000_NS12placeholders2_5E)
_ZN34_INTERNAL_60a6c5fb_4_k_cu_6aab792d6thrust24THRUST_300001_SM_1000_NS12placeholders2_5E:
	.zero		1
	.type		_ZN34_INTERNAL_60a6c5fb_4_k_cu_6aab792d4cuda3std3__45__cpo4rendE,@object
	.size		_ZN34_INTERNAL_60a6c5fb_4_k_cu_6aab792d4cuda3std3__45__cpo4rendE,(_ZN34_INTERNAL_60a6c5fb_4_k_cu_6aab792d4cuda3std6ranges3__45__cpo9iter_swapE - _ZN34_INTERNAL_60a6c5fb_4_k_cu_6aab792d4cuda3std3__45__cpo4rendE)
_ZN34_INTERNAL_60a6c5fb_4_k_cu_6aab792d4cuda3std3__45__cpo4rendE:
	.zero		1
	.type		_ZN34_INTERNAL_60a6c5fb_4_k_cu_6aab792d4cuda3std6ranges3__45__cpo9iter_swapE,@object
	.size		_ZN34_INTERNAL_60a6c5fb_4_k_cu_6aab792d4cuda3std6ranges3__45__cpo9iter_swapE,(_ZN34_INTERNAL_60a6c5fb_4_k_cu_6aab792d4cuda3std3__48unexpectE - _ZN34_INTERNAL_60a6c5fb_4_k_cu_6aab792d4cuda3std6ranges3__45__cpo9iter_swapE)
_ZN34_INTERNAL_60a6c5fb_4_k_cu_6aab792d4cuda3std6ranges3__45__cpo9iter_swapE:
	.zero		1
	.type		_ZN34_INTERNAL_60a6c5fb_4_k_cu_6aab792d4cuda3std3__48unexpectE,@object
	.size		_ZN34_INTERNAL_60a6c5fb_4_k_cu_6aab792d4cuda3std3__48unexpectE,(_ZN34_INTERNAL_60a6c5fb_4_k_cu_6aab792d6thrust24THRUST_300001_SM_1000_NS8cuda_cub3parE - _ZN34_INTERNAL_60a6c5fb_4_k_cu_6aab792d4cuda3std3__48unexpectE)
_ZN34_INTERNAL_60a6c5fb_4_k_cu_6aab792d4cuda3std3__48unexpectE:
	.zero		1
	.type		_ZN34_INTERNAL_60a6c5fb_4_k_cu_6aab792d6thrust24THRUST_300001_SM_1000_NS8cuda_cub3parE,@object
	.size		_ZN34_INTERNAL_60a6c5fb_4_k_cu_6aab792d6thrust24THRUST_300001_SM_1000_NS8cuda_cub3parE,(.L_29 - _ZN34_INTERNAL_60a6c5fb_4_k_cu_6aab792d6thrust24THRUST_300001_SM_1000_NS8cuda_cub3parE)
_ZN34_INTERNAL_60a6c5fb_4_k_cu_6aab792d6thrust24THRUST_300001_SM_1000_NS8cuda_cub3parE:
	.zero		1
.L_29:


//--------------------- .nv.shared._ZN6thrust24THRUST_300001_SM_1000_NS8cuda_cub4core6detail13_kernel_agentINS1_8__reduce11ReduceAgentIPN4cuda3std3__45tupleIJdlEEESC_SB_lNS1_9__extrema9arg_max_fIdl10comparatorEEEEJSC_SC_iSG_EEEvDpT0_ --------------------------
	.section	.nv.shared._ZN6thrust24THRUST_300001_SM_1000_NS8cuda_cub4core6detail13_kernel_agentINS1_8__reduce11ReduceAgentIPN4cuda3std3__45tupleIJdlEEESC_SB_lNS1_9__extrema9arg_max_fIdl10comparatorEEEEJSC_SC_iSG_EEEvDpT0_,"aw",@nobits
	.sectionflags	@""
	.align	16
	.zero		1024


//--------------------- .nv.shared._ZN6thrust24THRUST_300001_SM_1000_NS8cuda_cub4core6detail13_kernel_agentINS1_8__reduce10DrainAgentIlEEJN3cub18CUB_300001_SM_10009GridQueueIyEElEEEvDpT0_ --------------------------
	.section	.nv.shared._ZN6thrust24THRUST_300001_SM_1000_NS8cuda_cub4core6detail13_kernel_agentINS1_8__reduce10DrainAgentIlEEJN3cub18CUB_300001_SM_10009GridQueueIyEElEEEvDpT0_,"aw",@nobits
	.sectionflags	@""
	.align	16
	.zero		1024


//--------------------- .nv.shared._ZN6thrust24THRUST_300001_SM_1000_NS8cuda_cub4core6detail13_kernel_agentINS1_8__reduce11ReduceAgentINS0_12zip_iteratorIN4cuda3std3__45tupleIJNS0_10device_ptrIdEENS0_17counting_iteratorIlNS0_11use_defaultESF_SF_EEEEEEEPNSB_IJdlEEESJ_lNS1_9__extrema9arg_max_fIdl10comparatorEEEEJSI_SK_lN3cub18CUB_300001_SM_100013GridEvenShareIlEENSR_9GridQueueIyEESO_EEEvDpT0_ --------------------------
	.section	.nv.shared._ZN6thrust24THRUST_300001_SM_1000_NS8cuda_cub4core6detail13_kernel_agentINS1_8__reduce11ReduceAgentINS0_12zip_iteratorIN4cuda3std3__45tupleIJNS0_10device_ptrIdEENS0_17counting_iteratorIlNS0_11use_defaultESF_SF_EEEEEEEPNSB_IJdlEEESJ_lNS1_9__extrema9arg_max_fIdl10comparatorEEEEJSI_SK_lN3cub18CUB_300001_SM_100013GridEvenShareIlEENSR_9GridQueueIyEESO_EEEvDpT0_,"aw",@nobits
	.sectionflags	@""
	.align	16
	.zero		1024


//--------------------- .nv.shared._ZN6thrust24THRUST_300001_SM_1000_NS8cuda_cub4core6detail13_kernel_agentINS1_8__reduce11ReduceAgentINS0_12zip_iteratorIN4cuda3std3__45tupleIJNS0_10device_ptrIdEENS0_17counting_iteratorIlNS0_11use_defaultESF_SF_EEEEEEEPNSB_IJdlEEESJ_lNS1_9__extrema9arg_max_fIdl10comparatorEEEEJSI_SK_lSO_EEEvDpT0_ --------------------------
	.section	.nv.shared._ZN6thrust24THRUST_300001_SM_1000_NS8cuda_cub4core6detail13_kernel_agentINS1_8__reduce11ReduceAgentINS0_12zip_iteratorIN4cuda3std3__45tupleIJNS0_10device_ptrIdEENS0_17counting_iteratorIlNS0_11use_defaultESF_SF_EEEEEEEPNSB_IJdlEEESJ_lNS1_9__extrema9arg_max_fIdl10comparatorEEEEJSI_SK_lSO_EEEvDpT0_,"aw",@nobits
	.sectionflags	@""
	.align	16
	.zero		1024


//--------------------- .nv.shared._ZN6thrust24THRUST_300001_SM_1000_NS8cuda_cub4core6detail13_kernel_agentINS1_8__reduce11ReduceAgentIPN4cuda3std3__45tupleIJdlEEESC_SB_iNS1_9__extrema9arg_max_fIdl10comparatorEEEEJSC_SC_iSG_EEEvDpT0_ --------------------------
	.section	.nv.shared._ZN6thrust24THRUST_300001_SM_1000_NS8cuda_cub4core6detail13_kernel_agentINS1_8__reduce11ReduceAgentIPN4cuda3std3__45tupleIJdlEEESC_SB_iNS1_9__extrema9arg_max_fIdl10comparatorEEEEJSC_SC_iSG_EEEvDpT0_,"aw",@nobits
	.sectionflags	@""
	.align	16
	.zero		1024


//--------------------- .nv.shared._ZN6thrust24THRUST_300001_SM_1000_NS8cuda_cub4core6detail13_kernel_agentINS1_8__reduce10DrainAgentIiEEJN3cub18CUB_300001_SM_10009GridQueueIjEEiEEEvDpT0_ --------------------------
	.section	.nv.shared._ZN6thrust24THRUST_300001_SM_1000_NS8cuda_cub4core6detail13_kernel_agentINS1_8__reduce10DrainAgentIiEEJN3cub18CUB_300001_SM_10009GridQueueIjEEiEEEvDpT0_,"aw",@nobits
	.sectionflags	@""
	.align	16
	.zero		1024


//--------------------- .nv.shared._ZN6thrust24THRUST_300001_SM_1000_NS8cuda_cub4core6detail13_kernel_agentINS1_8__reduce11ReduceAgentINS0_12zip_iteratorIN4cuda3std3__45tupleIJNS0_10device_ptrIdEENS0_17counting_iteratorIlNS0_11use_defaultESF_SF_EEEEEEEPNSB_IJdlEEESJ_iNS1_9__extrema9arg_max_fIdl10comparatorEEEEJSI_SK_iN3cub18CUB_300001_SM_100013GridEvenShareIiEENSR_9GridQueueIjEESO_EEEvDpT0_ --------------------------
	.section	.nv.shared._ZN6thrust24THRUST_300001_SM_1000_NS8cuda_cub4core6detail13_kernel_agentINS1_8__reduce11ReduceAgentINS0_12zip_iteratorIN4cuda3std3__45tupleIJNS0_10device_ptrIdEENS0_17counting_iteratorIlNS0_11use_defaultESF_SF_EEEEEEEPNSB_IJdlEEESJ_iNS1_9__extrema9arg_max_fIdl10comparatorEEEEJSI_SK_iN3cub18CUB_300001_SM_100013GridEvenShareIiEENSR_9GridQueueIjEESO_EEEvDpT0_,"aw",@nobits
	.sectionflags	@""
	.align	16
	.zero		1024


//--------------------- .nv.shared._ZN6thrust24THRUST_300001_SM_1000_NS8cuda_cub4core6detail13_kernel_agentINS1_8__reduce11ReduceAgentINS0_12zip_iteratorIN4cuda3std3__45tupleIJNS0_10device_ptrIdEENS0_17counting_iteratorIlNS0_11use_defaultESF_SF_EEEEEEEPNSB_IJdlEEESJ_iNS1_9__extrema9arg_max_fIdl10comparatorEEEEJSI_SK_iSO_EEEvDpT0_ --------------------------
	.section	.nv.shared._ZN6thrust24THRUST_300001_SM_1000_NS8cuda_cub4core6detail13_kernel_agentINS1_8__reduce11ReduceAgentINS0_12zip_iteratorIN4cuda3std3__45tupleIJNS0_10device_ptrIdEENS0_17counting_iteratorIlNS0_11use_defaultESF_SF_EEEEEEEPNSB_IJdlEEESJ_iNS1_9__extrema9arg_max_fIdl10comparatorEEEEJSI_SK_iSO_EEEvDpT0_,"aw",@nobits
	.sectionflags	@""
	.align	16
	.zero		1024


//--------------------- .nv.shared._Z11kernel_swapPdiiiii --------------------------
	.section	.nv.shared._Z11kernel_swapPdiiiii,"aw",@nobits
	.sectionflags	@""
	.align	16
	.zero		1024


//--------------------- .nv.shared._Z15kernel_gaussianPdiiii --------------------------
	.section	.nv.shared._Z15kernel_gaussianPdiiii,"aw",@nobits
	.sectionflags	@""
	.align	16
	.zero		1024


//--------------------- .nv.constant0._ZN3cub18CUB_300001_SM_10006detail11EmptyKernelIvEEvv --------------------------
	.section	.nv.constant0._ZN3cub18CUB_300001_SM_10006detail11EmptyKernelIvEEvv,"a",@progbits
	.sectionflags	@""
	.align	4
.nv.constant0._ZN3cub18CUB_300001_SM_10006detail11EmptyKernelIvEEvv:
	.zero		896


//--------------------- .nv.constant0._ZN6thrust24THRUST_300001_SM_1000_NS8cuda_cub4core6detail13_kernel_agentINS1_8__reduce11ReduceAgentIPN4cuda3std3__45tupleIJdlEEESC_SB_lNS1_9__extrema9arg_max_fIdl10comparatorEEEEJSC_SC_iSG_EEEvDpT0_ --------------------------
	.section	.nv.constant0._ZN6thrust24THRUST_300001_SM_1000_NS8cuda_cub4core6detail13_kernel_agentINS1_8__reduce11ReduceAgentIPN4cuda3std3__45tupleIJdlEEESC_SB_lNS1_9__extrema9arg_max_fIdl10comparatorEEEEJSC_SC_iSG_EEEvDpT0_,"a",@progbits
	.sectionflags	@""
	.align	4
.nv.constant0._ZN6thrust24THRUST_300001_SM_1000_NS8cuda_cub4core6detail13_kernel_agentINS1_8__reduce11ReduceAgentIPN4cuda3std3__45tupleIJdlEEESC_SB_lNS1_9__extrema9arg_max_fIdl10comparatorEEEEJSC_SC_iSG_EEEvDpT0_:
	.zero		917


//--------------------- .nv.constant0._ZN6thrust24THRUST_300001_SM_1000_NS8cuda_cub4core6detail13_kernel_agentINS1_8__reduce10DrainAgentIlEEJN3cub18CUB_300001_SM_10009GridQueueIyEElEEEvDpT0_ --------------------------
	.section	.nv.constant0._ZN6thrust24THRUST_300001_SM_1000_NS8cuda_cub4core6detail13_kernel_agentINS1_8__reduce10DrainAgentIlEEJN3cub18CUB_300001_SM_10009GridQueueIyEElEEEvDpT0_,"a",@progbits
	.sectionflags	@""
	.align	4
.nv.constant0._ZN6thrust24THRUST_300001_SM_1000_NS8cuda_cub4core6detail13_kernel_agentINS1_8__reduce10DrainAgentIlEEJN3cub18CUB_300001_SM_10009GridQueueIyEElEEEvDpT0_:
	.zero		912


//--------------------- .nv.constant0._ZN6thrust24THRUST_300001_SM_1000_NS8cuda_cub4core6detail13_kernel_agentINS1_8__reduce11ReduceAgentINS0_12zip_iteratorIN4cuda3std3__45tupleIJNS0_10device_ptrIdEENS0_17counting_iteratorIlNS0_11use_defaultESF_SF_EEEEEEEPNSB_IJdlEEESJ_lNS1_9__extrema9arg_max_fIdl10comparatorEEEEJSI_SK_lN3cub18CUB_300001_SM_100013GridEvenShareIlEENSR_9GridQueueIyEESO_EEEvDpT0_ --------------------------
	.section	.nv.constant0._ZN6thrust24THRUST_300001_SM_1000_NS8cuda_cub4core6detail13_kernel_agentINS1_8__reduce11ReduceAgentINS0_12zip_iteratorIN4cuda3std3__45tupleIJNS0_10device_ptrIdEENS0_17counting_iteratorIlNS0_11use_defaultESF_SF_EEEEEEEPNSB_IJdlEEESJ_lNS1_9__extrema9arg_max_fIdl10comparatorEEEEJSI_SK_lN3cub18CUB_300001_SM_100013GridEvenShareIlEENSR_9GridQueueIyEESO_EEEvDpT0_,"a",@progbits
	.sectionflags	@""
	.align	4
.nv.constant0._ZN6thrust24THRUST_300001_SM_1000_NS8cuda_cub4core6detail13_kernel_agentINS1_8__reduce11ReduceAgentINS0_12zip_iteratorIN4cuda3std3__45tupleIJNS0_10device_ptrIdEENS0_17counting_iteratorIlNS0_11use_defaultESF_SF_EEEEEEEPNSB_IJdlEEESJ_lNS1_9__extrema9arg_max_fIdl10comparatorEEEEJSI_SK_lN3cub18CUB_300001_SM_100013GridEvenShareIlEENSR_9GridQueueIyEESO_EEEvDpT0_:
	.zero		1009


//--------------------- .nv.constant0._ZN6thrust24THRUST_300001_SM_1000_NS8cuda_cub4core6detail13_kernel_agentINS1_8__reduce11ReduceAgentINS0_12zip_iteratorIN4cuda3std3__45tupleIJNS0_10device_ptrIdEENS0_17counting_iteratorIlNS0_11use_defaultESF_SF_EEEEEEEPNSB_IJdlEEESJ_lNS1_9__extrema9arg_max_fIdl10comparatorEEEEJSI_SK_lSO_EEEvDpT0_ --------------------------
	.section	.nv.constant0._ZN6thrust24THRUST_300001_SM_1000_NS8cuda_cub4core6detail13_kernel_agentINS1_8__reduce11ReduceAgentINS0_12zip_iteratorIN4cuda3std3__45tupleIJNS0_10device_ptrIdEENS0_17counting_iteratorIlNS0_11use_defaultESF_SF_EEEEEEEPNSB_IJdlEEESJ_lNS1_9__extrema9arg_max_fIdl10comparatorEEEEJSI_SK_lSO_EEEvDpT0_,"a",@progbits
	.sectionflags	@""
	.align	4
.nv.constant0._ZN6thrust24THRUST_300001_SM_1000_NS8cuda_cub4core6detail13_kernel_agentINS1_8__reduce11ReduceAgentINS0_12zip_iteratorIN4cuda3std3__45tupleIJNS0_10device_ptrIdEENS0_17counting_iteratorIlNS0_11use_defaultESF_SF_EEEEEEEPNSB_IJdlEEESJ_lNS1_9__extrema9arg_max_fIdl10comparatorEEEEJSI_SK_lSO_EEEvDpT0_:
	.zero		929


//--------------------- .nv.constant0._ZN6thrust24THRUST_300001_SM_1000_NS8cuda_cub4core6detail13_kernel_agentINS1_8__reduce11ReduceAgentIPN4cuda3std3__45tupleIJdlEEESC_SB_iNS1_9__extrema9arg_max_fIdl10comparatorEEEEJSC_SC_iSG_EEEvDpT0_ --------------------------
	.section	.nv.constant0._ZN6thrust24THRUST_300001_SM_1000_NS8cuda_cub4core6detail13_kernel_agentINS1_8__reduce11ReduceAgentIPN4cuda3std3__45tupleIJdlEEESC_SB_iNS1_9__extrema9arg_max_fIdl10comparatorEEEEJSC_SC_iSG_EEEvDpT0_,"a",@progbits
	.sectionflags	@""
	.align	4
.nv.constant0._ZN6thrust24THRUST_300001_SM_1000_NS8cuda_cub4core6detail13_kernel_agentINS1_8__reduce11ReduceAgentIPN4cuda3std3__45tupleIJdlEEESC_SB_iNS1_9__extrema9arg_max_fIdl10comparatorEEEEJSC_SC_iSG_EEEvDpT0_:
	.zero		917


//--------------------- .nv.constant0._ZN6thrust24THRUST_300001_SM_1000_NS8cuda_cub4core6detail13_kernel_agentINS1_8__reduce10DrainAgentIiEEJN3cub18CUB_300001_SM_10009GridQueueIjEEiEEEvDpT0_ --------------------------
	.section	.nv.constant0._ZN6thrust24THRUST_300001_SM_1000_NS8cuda_cub4core6detail13_kernel_agentINS1_8__reduce10DrainAgentIiEEJN3cub18CUB_300001_SM_10009GridQueueIjEEiEEEvDpT0_,"a",@progbits
	.sectionflags	@""
	.align	4
.nv.constant0._ZN6thrust24THRUST_300001_SM_1000_NS8cuda_cub4core6detail13_kernel_agentINS1_8__reduce10DrainAgentIiEEJN3cub18CUB_300001_SM_10009GridQueueIjEEiEEEvDpT0_:
	.zero		908


//--------------------- .nv.constant0._ZN6thrust24THRUST_300001_SM_1000_NS8cuda_cub4core6detail13_kernel_agentINS1_8__reduce11ReduceAgentINS0_12zip_iteratorIN4cuda3std3__45tupleIJNS0_10device_ptrIdEENS0_17counting_iteratorIlNS0_11use_defaultESF_SF_EEEEEEEPNSB_IJdlEEESJ_iNS1_9__extrema9arg_max_fIdl10comparatorEEEEJSI_SK_iN3cub18CUB_300001_SM_100013GridEvenShareIiEENSR_9GridQueueIjEESO_EEEvDpT0_ --------------------------
	.section	.nv.constant0._ZN6thrust24THRUST_300001_SM_1000_NS8cuda_cub4core6detail13_kernel_agentINS1_8__reduce11ReduceAgentINS0_12zip_iteratorIN4cuda3std3__45tupleIJNS0_10device_ptrIdEENS0_17counting_iteratorIlNS0_11use_defaultESF_SF_EEEEEEEPNSB_IJdlEEESJ_iNS1_9__extrema9arg_max_fIdl10comparatorEEEEJSI_SK_iN3cub18CUB_300001_SM_100013GridEvenShareIiEENSR_9GridQueueIjEESO_EEEvDpT0_,"a",@progbits
	.sectionflags	@""
	.align	4
.nv.constant0._ZN6thrust24THRUST_300001_SM_1000_NS8cuda_cub4core6detail13_kernel_agentINS1_8__reduce11ReduceAgentINS0_12zip_iteratorIN4cuda3std3__45tupleIJNS0_10device_ptrIdEENS0_17counting_iteratorIlNS0_11use_defaultESF_SF_EEEEEEEPNSB_IJdlEEESJ_iNS1_9__extrema9arg_max_fIdl10comparatorEEEEJSI_SK_iN3cub18CUB_300001_SM_100013GridEvenShareIiEENSR_9GridQueueIjEESO_EEEvDpT0_:
	.zero		977


//--------------------- .nv.constant0._ZN6thrust24THRUST_300001_SM_1000_NS8cuda_cub4core6detail13_kernel_agentINS1_8__reduce11ReduceAgentINS0_12zip_iteratorIN4cuda3std3__45tupleIJNS0_10device_ptrIdEENS0_17counting_iteratorIlNS0_11use_defaultESF_SF_EEEEEEEPNSB_IJdlEEESJ_iNS1_9__extrema9arg_max_fIdl10comparatorEEEEJSI_SK_iSO_EEEvDpT0_ --------------------------
	.section	.nv.constant0._ZN6thrust24THRUST_300001_SM_1000_NS8cuda_cub4core6detail13_kernel_agentINS1_8__reduce11ReduceAgentINS0_12zip_iteratorIN4cuda3std3__45tupleIJNS0_10device_ptrIdEENS0_17counting_iteratorIlNS0_11use_defaultESF_SF_EEEEEEEPNSB_IJdlEEESJ_iNS1_9__extrema9arg_max_fIdl10comparatorEEEEJSI_SK_iSO_EEEvDpT0_,"a",@progbits
	.sectionflags	@""
	.align	4
.nv.constant0._ZN6thrust24THRUST_300001_SM_1000_NS8cuda_cub4core6detail13_kernel_agentINS1_8__reduce11ReduceAgentINS0_12zip_iteratorIN4cuda3std3__45tupleIJNS0_10device_ptrIdEENS0_17counting_iteratorIlNS0_11use_defaultESF_SF_EEEEEEEPNSB_IJdlEEESJ_iNS1_9__extrema9arg_max_fIdl10comparatorEEEEJSI_SK_iSO_EEEvDpT0_:
	.zero		925


//--------------------- .nv.constant0._Z11kernel_swapPdiiiii --------------------------
	.section	.nv.constant0._Z11kernel_swapPdiiiii,"a",@progbits
	.sectionflags	@""
	.align	4
.nv.constant0._Z11kernel_swapPdiiiii:
	.zero		924


//--------------------- .nv.constant0._Z15kernel_gaussianPdiiii --------------------------
	.section	.nv.constant0._Z15kernel_gaussianPdiiii,"a",@progbits
	.sectionflags	@""
	.align	4
.nv.constant0._Z15kernel_gaussianPdiiii:
	.zero		920


//--------------------- SYMBOLS --------------------------

	.type		.nv.reservedSmem.offset0,@object
	.size		.nv.reservedSmem.offset0,0x4
	.type		.nv.reservedSmem.cap,@object
	.size		.nv.reservedSmem.cap,0x4
